def matmul_kernel(
    a_ptr,
    b_ptr,
    c_ptr,
    M,
    N,
    K,
    stride_am,
    stride_ak,
    stride_bk,
    stride_bn,
    stride_cm,
    stride_cn,
    BLOCK_M: tl.constexpr,
    BLOCK_N: tl.constexpr,
    BLOCK_K: tl.constexpr,
    GROUP_M: tl.constexpr,
):
    pid = tl.program_id(axis=0)
    num_pid_m = tl.cdiv(M, BLOCK_M)
    num_pid_n = tl.cdiv(N, BLOCK_N)
    num_pid_in_group = GROUP_M * num_pid_n
    group_id = pid // num_pid_in_group
    first_pid_m = group_id * GROUP_M
    group_size_m = min(num_pid_m - first_pid_m, GROUP_M)
    pid_m = first_pid_m + ((pid % num_pid_in_group) % group_size_m)
    pid_n = (pid % num_pid_in_group) // group_size_m

    offs_am = (pid_m * BLOCK_M + tl.arange(0, BLOCK_M)) % M
    offs_bn = (pid_n * BLOCK_N + tl.arange(0, BLOCK_N)) % N
    offs_k = tl.arange(0, BLOCK_K)
    a_ptrs = a_ptr + offs_am[:, None] * stride_am + offs_k[None, :] * stride_ak
    b_ptrs = b_ptr + offs_k[:, None] * stride_bk + offs_bn[None, :] * stride_bn

    acc = tl.zeros((BLOCK_M, BLOCK_N), dtype=tl.float32)
    for kk in range(0, tl.cdiv(K, BLOCK_K)):
        a = tl.load(a_ptrs, mask=offs_k[None, :] < K - kk * BLOCK_K, other=0.0)
        b = tl.load(b_ptrs, mask=offs_k[:, None] < K - kk * BLOCK_K, other=0.0)
        acc = tl.dot(a, b, acc)
        a_ptrs += BLOCK_K * stride_ak
        b_ptrs += BLOCK_K * stride_bk

    c = acc.to(c_ptr.dtype.element_ty)
    offs_cm = pid_m * BLOCK_M + tl.arange(0, BLOCK_M)
    offs_cn = pid_n * BLOCK_N + tl.arange(0, BLOCK_N)
    c_ptrs = c_ptr + offs_cm[:, None] * stride_cm + offs_cn[None, :] * stride_cn
    mask = (offs_cm[:, None] < M) & (offs_cn[None, :] < N)
    tl.store(c_ptrs, c, mask=mask)

# config = {"BLOCK_K": 64, "BLOCK_M": 512, "BLOCK_N": 128, "GROUP_M": 8, "arch": "sm_80", "dtype": "bf16", "num_ctas": 1, "num_stages": 3, "num_warps": 2}
# arch = sm_80


// ===== COMPILED SASS (sm_80) =====

	.target	sm_80

	.elftype	@"ET_EXEC"


//--------------------- .note.nv.tkinfo           --------------------------
	.section	.note.nv.tkinfo,"",@"SHT_NOTE"
	.sectionflags	@"SHF_NOTE_NV_TKINFO"
	.tkinfo
        /*0018*/ 	.word	0x00000002
        /*0030*/ 	.string	""
        /*0030*/ 	.string	"ptxas"
        /*0030*/ 	.string	"Cuda compilation tools, release 13.0, V13.0.88"
        /*0030*/ 	.string	"Build cuda_13.0.r13.0/compiler.36424714_0"
        /*0030*/ 	.string	"-v  -suppress-debug-info  -lineinfo  -arch sm_80 "



//--------------------- .note.nv.cuinfo           --------------------------
	.section	.note.nv.cuinfo,"",@"SHT_NOTE"
	.sectionflags	@"SHF_NOTE_NV_CUINFO"
        /*0018*/ 	.short	0x0002
        /*001a*/ 	.short	0x0050
        /*001c*/ 	.short	0x0082
	.zero		2


//--------------------- .nv.info                  --------------------------
	.section	.nv.info,"",@"SHT_CUDA_INFO"
	.align	4


	//----- nvinfo : EIATTR_REGCOUNT
	.align		4
        /*0000*/ 	.byte	0x04, 0x2f
        /*0002*/ 	.short	(.L_1 - .L_0)
	.align		4
.L_0:
        /*0004*/ 	.word	index@(matmul_kernel)
        /*0008*/ 	.word	0x00000020


	//----- nvinfo : EIATTR_FRAME_SIZE
	.align		4
.L_1:
        /*000c*/ 	.byte	0x04, 0x11
        /*000e*/ 	.short	(.L_3 - .L_2)
	.align		4
.L_2:
        /*0010*/ 	.word	index@(matmul_kernel)
        /*0014*/ 	.word	0x00008268


	//----- nvinfo : EIATTR_MIN_STACK_SIZE
	.align		4
.L_3:
        /*0018*/ 	.byte	0x04, 0x12
        /*001a*/ 	.short	(.L_5 - .L_4)
	.align		4
.L_4:
        /*001c*/ 	.word	index@(matmul_kernel)
        /*0020*/ 	.word	0x00008268
.L_5:


//--------------------- .nv.info.matmul_kernel    --------------------------
	.section	.nv.info.matmul_kernel,"",@"SHT_CUDA_INFO"
	.sectionflags	@""
	.align	4


	//----- nvinfo : EIATTR_CUDA_API_VERSION
	.align		4
        /*0000*/ 	.byte	0x04, 0x37
        /*0002*/ 	.short	(.L_7 - .L_6)
.L_6:
        /*0004*/ 	.word	0x00000082


	//----- nvinfo : EIATTR_SW2861232_WAR
	.align		4
.L_7:
        /*0008*/ 	.byte	0x01, 0x35
	.zero		2


	//----- nvinfo : EIATTR_PARAM_CBANK
	.align		4
        /*000c*/ 	.byte	0x04, 0x0a
        /*000e*/ 	.short	(.L_9 - .L_8)
	.align		4
.L_8:
        /*0010*/ 	.word	index@(.nv.constant0.matmul_kernel)
        /*0014*/ 	.short	0x0160
        /*0016*/ 	.short	0x0050


	//----- nvinfo : EIATTR_CBANK_PARAM_SIZE
	.align		4
.L_9:
        /*0018*/ 	.byte	0x03, 0x19
        /*001a*/ 	.short	0x0050


	//----- nvinfo : EIATTR_KPARAM_INFO
	.align		4
        /*001c*/ 	.byte	0x04, 0x17
        /*001e*/ 	.short	(.L_11 - .L_10)
.L_10:
        /*0020*/ 	.word	0x00000000
        /*0024*/ 	.short	0x000d
        /*0026*/ 	.short	0x0048
        /*0028*/ 	.byte	0x00, 0xf4, 0x21, 0x00


	//----- nvinfo : EIATTR_KPARAM_INFO
	.align		4
.L_11:
        /*002c*/ 	.byte	0x04, 0x17
        /*002e*/ 	.short	(.L_13 - .L_12)
.L_12:
        /*0030*/ 	.word	0x00000000
        /*0034*/ 	.short	0x000c
        /*0036*/ 	.short	0x0040
        /*0038*/ 	.byte	0x00, 0xf4, 0x21, 0x00


	//----- nvinfo : EIATTR_KPARAM_INFO
	.align		4
.L_13:
        /*003c*/ 	.byte	0x04, 0x17
        /*003e*/ 	.short	(.L_15 - .L_14)
.L_14:
        /*0040*/ 	.word	0x00000000
        /*0044*/ 	.short	0x000b
        /*0046*/ 	.short	0x0038
        /*0048*/ 	.byte	0x00, 0xf0, 0x11, 0x00


	//----- nvinfo : EIATTR_KPARAM_INFO
	.align		4
.L_15:
        /*004c*/ 	.byte	0x04, 0x17
        /*004e*/ 	.short	(.L_17 - .L_16)
.L_16:
        /*0050*/ 	.word	0x00000000
        /*0054*/ 	.short	0x000a
        /*0056*/ 	.short	0x0034
        /*0058*/ 	.byte	0x00, 0xf0, 0x11, 0x00


	//----- nvinfo : EIATTR_KPARAM_INFO
	.align		4
.L_17:
        /*005c*/ 	.byte	0x04, 0x17
        /*005e*/ 	.short	(.L_19 - .L_18)
.L_18:
        /*0060*/ 	.word	0x00000000
        /*0064*/ 	.short	0x0009
        /*0066*/ 	.short	0x0030
        /*0068*/ 	.byte	0x00, 0xf0, 0x11, 0x00


	//----- nvinfo : EIATTR_KPARAM_INFO
	.align		4
.L_19:
        /*006c*/ 	.byte	0x04, 0x17
        /*006e*/ 	.short	(.L_21 - .L_20)
.L_20:
        /*0070*/ 	.word	0x00000000
        /*0074*/ 	.short	0x0008
        /*0076*/ 	.short	0x002c
        /*0078*/ 	.byte	0x00, 0xf0, 0x11, 0x00


	//----- nvinfo : EIATTR_KPARAM_INFO
	.align		4
.L_21:
        /*007c*/ 	.byte	0x04, 0x17
        /*007e*/ 	.short	(.L_23 - .L_22)
.L_22:
        /*0080*/ 	.word	0x00000000
        /*0084*/ 	.short	0x0007
        /*0086*/ 	.short	0x0028
        /*0088*/ 	.byte	0x00, 0xf0, 0x11, 0x00


	//----- nvinfo : EIATTR_KPARAM_INFO
	.align		4
.L_23:
        /*008c*/ 	.byte	0x04, 0x17
        /*008e*/ 	.short	(.L_25 - .L_24)
.L_24:
        /*0090*/ 	.word	0x00000000
        /*0094*/ 	.short	0x0006
        /*0096*/ 	.short	0x0024
        /*0098*/ 	.byte	0x00, 0xf0, 0x11, 0x00


	//----- nvinfo : EIATTR_KPARAM_INFO
	.align		4
.L_25:
        /*009c*/ 	.byte	0x04, 0x17
        /*009e*/ 	.short	(.L_27 - .L_26)
.L_26:
        /*00a0*/ 	.word	0x00000000
        /*00a4*/ 	.short	0x0005
        /*00a6*/ 	.short	0x0020
        /*00a8*/ 	.byte	0x00, 0xf0, 0x11, 0x00


	//----- nvinfo : EIATTR_KPARAM_INFO
	.align		4
.L_27:
        /*00ac*/ 	.byte	0x04, 0x17
        /*00ae*/ 	.short	(.L_29 - .L_28)
.L_28:
        /*00b0*/ 	.word	0x00000000
        /*00b4*/ 	.short	0x0004
        /*00b6*/ 	.short	0x001c
        /*00b8*/ 	.byte	0x00, 0xf0, 0x11, 0x00


	//----- nvinfo : EIATTR_KPARAM_INFO
	.align		4
.L_29:
        /*00bc*/ 	.byte	0x04, 0x17
        /*00be*/ 	.short	(.L_31 - .L_30)
.L_30:
        /*00c0*/ 	.word	0x00000000
        /*00c4*/ 	.short	0x0003
        /*00c6*/ 	.short	0x0018
        /*00c8*/ 	.byte	0x00, 0xf0, 0x11, 0x00


	//----- nvinfo : EIATTR_KPARAM_INFO
	.align		4
.L_31:
        /*00cc*/ 	.byte	0x04, 0x17
        /*00ce*/ 	.short	(.L_33 - .L_32)
.L_32:
        /*00d0*/ 	.word	0x00000000
        /*00d4*/ 	.short	0x0002
        /*00d6*/ 	.short	0x0010
        /*00d8*/ 	.byte	0x00, 0xf4, 0x21, 0x00


	//----- nvinfo : EIATTR_KPARAM_INFO
	.align		4
.L_33:
        /*00dc*/ 	.byte	0x04, 0x17
        /*00de*/ 	.short	(.L_35 - .L_34)
.L_34:
        /*00e0*/ 	.word	0x00000000
        /*00e4*/ 	.short	0x0001
        /*00e6*/ 	.short	0x0008
        /*00e8*/ 	.byte	0x00, 0xf4, 0x21, 0x00


	//----- nvinfo : EIATTR_KPARAM_INFO
	.align		4
.L_35:
        /*00ec*/ 	.byte	0x04, 0x17
        /*00ee*/ 	.short	(.L_37 - .L_36)
.L_36:
        /*00f0*/ 	.word	0x00000000
        /*00f4*/ 	.short	0x0000
        /*00f6*/ 	.short	0x0000
        /*00f8*/ 	.byte	0x00, 0xf4, 0x21, 0x00


	//----- nvinfo : EIATTR_MAXREG_COUNT
	.align		4
.L_37:
        /*00fc*/ 	.byte	0x03, 0x1b
        /*00fe*/ 	.short	0x00ff


	//----- nvinfo : EIATTR_NUM_BARRIERS
	.align		4
        /*0100*/ 	.byte	0x02, 0x4c
        /*0102*/ 	.byte	0x01
	.zero		1


	//----- nvinfo : EIATTR_ANNOTATIONS
	.align		4
        /*0104*/ 	.byte	0x04, 0x55
        /*0106*/ 	.short	(.L_39 - .L_38)


	//   ....[0]....
.L_38:
        /*0108*/ 	.word	0x00000001
        /*010c*/ 	.byte	0x10, 0x05, 0x00, 0x00, 0x01, 0x00, 0x00, 0x00, 0x40, 0x05, 0x00, 0x00, 0x01, 0x00, 0x00, 0x00
        /* <DEDUP_REMOVED lines=1724> */
        /*6cdc*/ 	.byte	0x60, 0x84, 0x01, 0x00


	//----- nvinfo : EIATTR_MERCURY_ISA_VERSION
	.align		4
.L_39:
        /*6ce0*/ 	.byte	0x03, 0x5f
        /*6ce2*/ 	.short	0x0000


	//----- nvinfo : EIATTR_EXIT_INSTR_OFFSETS
	.align		4
        /*6ce4*/ 	.byte	0x04, 0x1c
        /*6ce6*/ 	.short	(.L_41 - .L_40)


	//   ....[0]....
.L_40:
        /*6ce8*/ 	.word	0x000ae950


	//   ....[1]....
        /*6cec*/ 	.word	0x000ae980


	//----- nvinfo : EIATTR_REQNTID
	.align		4
.L_41:
        /*6cf0*/ 	.byte	0x04, 0x10
        /*6cf2*/ 	.short	(.L_43 - .L_42)
.L_42:
        /*6cf4*/ 	.word	0x00000040
        /*6cf8*/ 	.word	0x00000001
        /*6cfc*/ 	.word	0x00000001
.L_43:


//--------------------- .nv.callgraph             --------------------------
	.section	.nv.callgraph,"",@"SHT_CUDA_CALLGRAPH"
	.align	4
	.sectionentsize	8
	.align		4
        /*0000*/ 	.word	0x00000000
	.align		4
        /*0004*/ 	.word	0xffffffff
	.align		4
        /*0008*/ 	.word	0x00000000
	.align		4
        /*000c*/ 	.word	0xfffffffe
	.align		4
        /*0010*/ 	.word	0x00000000
	.align		4
        /*0014*/ 	.word	0xfffffffd
	.align		4
        /*0018*/ 	.word	0x00000000
	.align		4
        /*001c*/ 	.word	0xfffffffc


//--------------------- .nv.rel.action            --------------------------
	.section	.nv.rel.action,"",@"SHT_CUDA_RELOCINFO"
	.align	8
	.sectionentsize	8
        /*0000*/ 	.byte	0x73, 0x00, 0x00, 0x00, 0x00, 0x00, 0x00, 0x00, 0x00, 0x00, 0x00, 0x11, 0x25, 0x00, 0x05, 0x36


//--------------------- .nv.constant0.matmul_kernel --------------------------
	.section	.nv.constant0.matmul_kernel,"a",@progbits
	.sectionflags	@""
	.align	4
.nv.constant0.matmul_kernel:
	.zero		432


//--------------------- .text.matmul_kernel       --------------------------
	.section	.text.matmul_kernel,"ax",@progbits
	.sectioninfo	@"SHI_REGISTERS=32"
	.align	128
        .global         matmul_kernel
        .type           matmul_kernel,@function
        .size           matmul_kernel,(.L_x_5 - matmul_kernel)
        .other          matmul_kernel,@"STO_CUDA_ENTRY STV_DEFAULT"
matmul_kernel:
.text.matmul_kernel:
[----:B------:R-:W-:-:S04]  /*0000*/  IMAD.MOV.U32 R1, RZ, RZ, c[0x0][0x28] ;  /* 0x00000a00ff017624 */ /* 0x000fc800078e00ff */
[----:B------:R-:W-:Y:S01]  /*0010*/  IMAD.MOV.U32 R0, RZ, RZ, c[0x0][0x17c] ;  /* 0x00005f00ff007624 */ /* 0x000fe200078e00ff */
[----:B------:R-:W-:Y:S01]  /*0020*/  IADD3 R1, R1, -0x8268, RZ ;  /* 0xffff7d9801017810 */ /* 0x000fe20007ffe0ff */
[----:B------:R-:W0:Y:S01]  /*0030*/  S2R R12, SR_TID.X ;  /* 0x00000000000c7919 */ /* 0x000e220000002100 */
[----:B------:R-:W-:Y:S02]  /*0040*/  ULDC.64 UR6, c[0x0][0x118] ;  /* 0x0000460000067ab9 */ /* 0x000fe40000000a00 */
[----:B------:R-:W-:-:S04]  /*0050*/  IADD3 R0, R0, 0x7f, RZ ;  /* 0x0000007f00007810 */ /* 0x000fc80007ffe0ff */
[----:B------:R-:W-:-:S04]  /*0060*/  SHF.R.S32.HI R3, RZ, 0x1f, R0 ;  /* 0x0000001fff037819 */ /* 0x000fc80000011400 */
[----:B------:R-:W-:-:S04]  /*0070*/  LEA.HI R3, R3, R0, RZ, 0x7 ;  /* 0x0000000003037211 */ /* 0x000fc800078f38ff */
[----:B------:R-:W-:Y:S02]  /*0080*/  SHF.R.S32.HI R0, RZ, 0x7, R3 ;  /* 0x00000007ff007819 */ /* 0x000fe40000011403 */
[----:B------:R-:W1:Y:S03]  /*0090*/  S2R R3, SR_CTAID.X ;  /* 0x0000000000037919 */ /* 0x000e660000002500 */
[----:B------:R-:W-:Y:S01]  /*00a0*/  IMAD.SHL.U32 R0, R0, 0x8, RZ ;  /* 0x0000000800007824 */ /* 0x000fe200078e00ff */
[----:B0-----:R-:W-:-:S04]  /*00b0*/  LOP3.LUT R15, R12, 0x3f, RZ, 0xc0, !PT ;  /* 0x0000003f0c0f7812 */ /* 0x001fc800078ec0ff */
[-C--:B------:R-:W-:Y:S02]  /*00c0*/  IABS R7, R0.reuse ;  /* 0x0000000000077213 */ /* 0x080fe40000000000 */
[----:B------:R-:W-:Y:S02]  /*00d0*/  IABS R10, R0 ;  /* 0x00000000000a7213 */ /* 0x000fe40000000000 */
[----:B------:R-:W0:Y:S01]  /*00e0*/  I2F.RP R2, R7 ;  /* 0x0000000700027306 */ /* 0x000e220000209400 */
[----:B-1----:R-:W-:-:S07]  /*00f0*/  IABS R8, R3 ;  /* 0x0000000300087213 */ /* 0x002fce0000000000 */
[----:B0-----:R-:W0:Y:S02]  /*0100*/  MUFU.RCP R2, R2 ;  /* 0x0000000200027308 */ /* 0x001e240000001000 */
[----:B0-----:R-:W-:Y:S01]  /*0110*/  IADD3 R4, R2, 0xffffffe, RZ ;  /* 0x0ffffffe02047810 */ /* 0x001fe20007ffe0ff */
[----:B------:R-:W-:-:S05]  /*0120*/  IMAD.MOV R2, RZ, RZ, -R10 ;  /* 0x000000ffff027224 */ /* 0x000fca00078e0a0a */
[----:B------:R0:W1:Y:S02]  /*0130*/  F2I.FTZ.U32.TRUNC.NTZ R5, R4 ;  /* 0x0000000400057305 */ /* 0x000064000021f000 */
[----:B0-----:R-:W-:Y:S02]  /*0140*/  IMAD.MOV.U32 R4, RZ, RZ, RZ ;  /* 0x000000ffff047224 */ /* 0x001fe400078e00ff */
[----:B-1----:R-:W-:-:S04]  /*0150*/  IMAD.MOV R6, RZ, RZ, -R5 ;  /* 0x000000ffff067224 */ /* 0x002fc800078e0a05 */
[----:B------:R-:W-:Y:S02]  /*0160*/  IMAD R9, R6, R7, RZ ;  /* 0x0000000706097224 */ /* 0x000fe400078e02ff */
[----:B------:R-:W-:Y:S02]  /*0170*/  IMAD.MOV.U32 R6, RZ, RZ, R8 ;  /* 0x000000ffff067224 */ /* 0x000fe400078e0008 */
[----:B------:R-:W-:-:S06]  /*0180*/  IMAD.HI.U32 R5, R5, R9, R4 ;  /* 0x0000000905057227 */ /* 0x000fcc00078e0004 */
[----:B------:R-:W-:-:S04]  /*0190*/  IMAD.HI.U32 R5, R5, R6, RZ ;  /* 0x0000000605057227 */ /* 0x000fc800078e00ff */
[----:B------:R-:W-:-:S05]  /*01a0*/  IMAD R2, R5, R2, R6 ;  /* 0x0000000205027224 */ /* 0x000fca00078e0206 */
[----:B------:R-:W-:-:S13]  /*01b0*/  ISETP.GT.U32.AND P1, PT, R7, R2, PT ;  /* 0x000000020700720c */ /* 0x000fda0003f24070 */
[----:B------:R-:W-:Y:S01]  /*01c0*/  @!P1 IMAD.IADD R2, R2, 0x1, -R7 ;  /* 0x0000000102029824 */ /* 0x000fe200078e0a07 */
[----:B------:R-:W-:Y:S02]  /*01d0*/  @!P1 IADD3 R5, R5, 0x1, RZ ;  /* 0x0000000105059810 */ /* 0x000fe40007ffe0ff */
[----:B------:R-:W-:Y:S02]  /*01e0*/  ISETP.NE.AND P1, PT, R0, RZ, PT ;  /* 0x000000ff0000720c */ /* 0x000fe40003f25270 */
[----:B------:R-:W-:Y:S02]  /*01f0*/  ISETP.GE.U32.AND P0, PT, R2, R7, PT ;  /* 0x000000070200720c */ /* 0x000fe40003f06070 */
[----:B------:R-:W-:-:S04]  /*0200*/  LOP3.LUT R2, R3, R0, RZ, 0x3c, !PT ;  /* 0x0000000003027212 */ /* 0x000fc800078e3cff */
[----:B------:R-:W-:Y:S01]  /*0210*/  ISETP.GE.AND P2, PT, R2, RZ, PT ;  /* 0x000000ff0200720c */ /* 0x000fe20003f46270 */
[----:B------:R-:W-:-:S05]  /*0220*/  IMAD.MOV.U32 R2, RZ, RZ, c[0x0][0x178] ;  /* 0x00005e00ff027624 */ /* 0x000fca00078e00ff */
[----:B------:R-:W-:Y:S02]  /*0230*/  IADD3 R2, R2, 0x1ff, RZ ;  /* 0x000001ff02027810 */ /* 0x000fe40007ffe0ff */
[----:B------:R-:W-:-:S05]  /*0240*/  @P0 IADD3 R5, R5, 0x1, RZ ;  /* 0x0000000105050810 */ /* 0x000fca0007ffe0ff */
[----:B------:R-:W-:Y:S01]  /*0250*/  IMAD.MOV.U32 R4, RZ, RZ, R5 ;  /* 0x000000ffff047224 */ /* 0x000fe200078e0005 */
[----:B------:R-:W-:-:S03]  /*0260*/  SHF.R.S32.HI R5, RZ, 0x1f, R2 ;  /* 0x0000001fff057819 */ /* 0x000fc60000011402 */
[----:B------:R-:W-:Y:S01]  /*0270*/  @!P2 IMAD.MOV R4, RZ, RZ, -R4 ;  /* 0x000000ffff04a224 */ /* 0x000fe200078e0a04 */
[----:B------:R-:W-:Y:S02]  /*0280*/  @!P1 LOP3.LUT R4, RZ, R0, RZ, 0x33, !PT ;  /* 0x00000000ff049212 */ /* 0x000fe400078e33ff */
[----:B------:R-:W-:-:S03]  /*0290*/  LEA.HI R5, R5, R2, RZ, 0x9 ;  /* 0x0000000205057211 */ /* 0x000fc600078f48ff */
[----:B------:R-:W-:Y:S02]  /*02a0*/  IMAD.SHL.U32 R2, R4, 0x8, RZ ;  /* 0x0000000804027824 */ /* 0x000fe400078e00ff */
[----:B------:R-:W-:-:S03]  /*02b0*/  IMAD.MOV R4, RZ, RZ, -R4 ;  /* 0x000000ffff047224 */ /* 0x000fc600078e0a04 */
[----:B------:R-:W-:Y:S01]  /*02c0*/  LEA.HI.SX32 R5, R5, -R2, 0x17 ;  /* 0x8000000205057211 */ /* 0x000fe200078fbaff */
[----:B------:R-:W-:Y:S02]  /*02d0*/  IMAD R13, R0, R4, R3 ;  /* 0x00000004000d7224 */ /* 0x000fe400078e0203 */
[----:B------:R-:W-:Y:S01]  /*02e0*/  IMAD.MOV.U32 R4, RZ, RZ, RZ ;  /* 0x000000ffff047224 */ /* 0x000fe200078e00ff */
[----:B------:R-:W-:Y:S02]  /*02f0*/  IMNMX R6, R5, 0x8, PT ;  /* 0x0000000805067817 */ /* 0x000fe40003800200 */
[----:B------:R-:W-:Y:S02]  /*0300*/  IABS R11, R13 ;  /* 0x0000000d000b7213 */ /* 0x000fe40000000000 */
[----:B------:R-:W-:-:S04]  /*0310*/  IABS R9, R6 ;  /* 0x0000000600097213 */ /* 0x000fc80000000000 */
[----:B------:R-:W0:Y:S08]  /*0320*/  I2F.RP R7, R9 ;  /* 0x0000000900077306 */ /* 0x000e300000209400 */
[----:B0-----:R-:W0:Y:S02]  /*0330*/  MUFU.RCP R7, R7 ;  /* 0x0000000700077308 */ /* 0x001e240000001000 */
[----:B0-----:R-:W-:-:S06]  /*0340*/  IADD3 R5, R7, 0xffffffe, RZ ;  /* 0x0ffffffe07057810 */ /* 0x001fcc0007ffe0ff */
[----:B------:R-:W0:Y:S02]  /*0350*/  F2I.FTZ.U32.TRUNC.NTZ R5, R5 ;  /* 0x0000000500057305 */ /* 0x000e24000021f000 */
[----:B0-----:R-:W-:-:S04]  /*0360*/  IMAD.MOV R8, RZ, RZ, -R5 ;  /* 0x000000ffff087224 */ /* 0x001fc800078e0a05 */
[----:B------:R-:W-:-:S04]  /*0370*/  IMAD.MOV.U32 R0, RZ, RZ, R8 ;  /* 0x000000ffff007224 */ /* 0x000fc800078e0008 */
[----:B------:R-:W-:Y:S01]  /*0380*/  IMAD R3, R0, R9, RZ ;  /* 0x0000000900037224 */ /* 0x000fe200078e02ff */
[----:B------:R-:W-:-:S03]  /*0390*/  IABS R0, R6 ;  /* 0x0000000600007213 */ /* 0x000fc60000000000 */
[----:B------:R-:W-:-:S04]  /*03a0*/  IMAD.HI.U32 R4, R5, R3, R4 ;  /* 0x0000000305047227 */ /* 0x000fc800078e0004 */
[----:B------:R-:W-:Y:S02]  /*03b0*/  IMAD.MOV R0, RZ, RZ, -R0 ;  /* 0x000000ffff007224 */ /* 0x000fe400078e0a00 */
        /* <DEDUP_REMOVED lines=9> */
[----:B------:R-:W-:-:S05]  /*0450*/  IMAD.MOV.U32 R0, RZ, RZ, 0x3f ;  /* 0x0000003fff007424 */ /* 0x000fca00078e00ff */
[----:B------:R-:W-:Y:S02]  /*0460*/  IADD3 R16, R0, c[0x0][0x180], RZ ;  /* 0x0000600000107a10 */ /* 0x000fe40007ffe0ff */
[----:B------:R-:W-:Y:S02]  /*0470*/  @P0 IADD3 R4, R4, 0x1, RZ ;  /* 0x0000000104040810 */ /* 0x000fe40007ffe0ff */
[----:B------:R-:W-:-:S03]  /*0480*/  ISETP.GT.AND P0, PT, R16, 0x3f, PT ;  /* 0x0000003f1000780c */ /* 0x000fc60003f04270 */
[----:B------:R-:W-:Y:S01]  /*0490*/  @!P2 IMAD.MOV R4, RZ, RZ, -R4 ;  /* 0x000000ffff04a224 */ /* 0x000fe200078e0a04 */
[----:B------:R-:W-:-:S05]  /*04a0*/  @!P1 LOP3.LUT R4, RZ, R6, RZ, 0x33, !PT ;  /* 0x00000006ff049212 */ /* 0x000fca00078e33ff */
[----:B------:R-:W-:Y:S02]  /*04b0*/  IMAD.MOV R3, RZ, RZ, -R4 ;  /* 0x000000ffff037224 */ /* 0x000fe400078e0a04 */
[----:B------:R-:W-:Y:S02]  /*04c0*/  IMAD.SHL.U32 R14, R4, 0x80, RZ ;  /* 0x00000080040e7824 */ /* 0x000fe400078e00ff */
[----:B------:R-:W-:-:S03]  /*04d0*/  IMAD R3, R6, R3, R13 ;  /* 0x0000000306037224 */ /* 0x000fc600078e020d */
[----:B------:R-:W-:Y:S01]  /*04e0*/  IADD3 R4, R14, 0x1, RZ ;  /* 0x000000010e047810 */ /* 0x000fe20007ffe0ff */
[----:B------:R-:W-:Y:S01]  /*04f0*/  IMAD.IADD R0, R2, 0x1, R3 ;  /* 0x0000000102007824 */ /* 0x000fe200078e0203 */
[C---:B------:R-:W-:Y:S01]  /*0500*/  IADD3 R2, R14.reuse, 0x2, RZ ;  /* 0x000000020e027810 */ /* 0x040fe20007ffe0ff */
[----:B------:R-:W-:Y:S01]  /*0510*/  STL [R1+0x1af4], R14 ;  /* 0x001af40e01007387 */ /* 0x000fe20000100800 */
[C---:B------:R-:W-:Y:S02]  /*0520*/  IADD3 R3, R14.reuse, 0x3, RZ ;  /* 0x000000030e037810 */ /* 0x040fe40007ffe0ff */
[C---:B------:R-:W-:Y:S01]  /*0530*/  IADD3 R29, R14.reuse, 0x7c, RZ ;  /* 0x0000007c0e1d7810 */ /* 0x040fe20007ffe0ff */
[----:B------:R0:W-:Y:S04]  /*0540*/  STL [R1+0x2f54], R4 ;  /* 0x002f540401007387 */ /* 0x0001e80000100800 */
[----:B------:R1:W-:Y:S04]  /*0550*/  STL [R1+0x2f58], R2 ;  /* 0x002f580201007387 */ /* 0x0003e80000100800 */
[----:B------:R2:W-:Y:S01]  /*0560*/  STL [R1+0x2f5c], R3 ;  /* 0x002f5c0301007387 */ /* 0x0005e20000100800 */
[----:B0-----:R-:W-:-:S02]  /*0570*/  IADD3 R4, R14, 0x4, RZ ;  /* 0x000000040e047810 */ /* 0x001fc40007ffe0ff */
[----:B-1----:R-:W-:-:S03]  /*0580*/  IADD3 R2, R14, 0x5, RZ ;  /* 0x000000050e027810 */ /* 0x002fc60007ffe0ff */
[----:B------:R0:W-:Y:S01]  /*0590*/  STL [R1+0x2f60], R4 ;  /* 0x002f600401007387 */ /* 0x0001e20000100800 */
[----:B--2---:R-:W-:-:S03]  /*05a0*/  IADD3 R3, R14, 0x6, RZ ;  /* 0x000000060e037810 */ /* 0x004fc60007ffe0ff */
[----:B------:R1:W-:Y:S04]  /*05b0*/  STL [R1+0x2f64], R2 ;  /* 0x002f640201007387 */ /* 0x0003e80000100800 */
[----:B------:R2:W-:Y:S01]  /*05c0*/  STL [R1+0x2f68], R3 ;  /* 0x002f680301007387 */ /* 0x0005e20000100800 */
[C---:B0-----:R-:W-:Y:S02]  /*05d0*/  IADD3 R4, R14.reuse, 0x7, RZ ;  /* 0x000000070e047810 */ /* 0x041fe40007ffe0ff */
        /* <DEDUP_REMOVED lines=230> */
[----:B--2---:R-:W-:-:S05]  /*1440*/  IADD3 R3, R14, 0x7b, RZ ;  /* 0x0000007b0e037810 */ /* 0x004fca0007ffe0ff */
[----:B------:R1:W-:Y:S01]  /*1450*/  STL [R1+0x313c], R3 ;  /* 0x00313c0301007387 */ /* 0x0003e20000100800 */
[----:B0-----:R-:W-:Y:S01]  /*1460*/  IMAD R4, R0, 0x200, R15 ;  /* 0x0000020000047824 */ /* 0x001fe200078e020f */
[----:B------:R-:W-:Y:S02]  /*1470*/  IADD3 R0, R14, 0x7d, RZ ;  /* 0x0000007d0e007810 */ /* 0x000fe40007ffe0ff */
[----:B------:R-:W-:Y:S02]  /*1480*/  STL [R1+0x3138], R2 ;  /* 0x0031380201007387 */ /* 0x000fe40000100800 */
[C---:B------:R-:W-:Y:S02]  /*1490*/  IADD3 R5, R4.reuse, 0x40, RZ ;  /* 0x0000004004057810 */ /* 0x040fe40007ffe0ff */
[----:B------:R-:W-:Y:S01]  /*14a0*/  STL [R1+0x3144], R29 ;  /* 0x0031441d01007387 */ /* 0x000fe20000100800 */
[----:B------:R-:W-:Y:S02]  /*14b0*/  IADD3 R6, R4, 0x100, RZ ;  /* 0x0000010004067810 */ /* 0x000fe40007ffe0ff */
[----:B-1----:R-:W-:Y:S01]  /*14c0*/  IADD3 R3, R14, 0x7e, RZ ;  /* 0x0000007e0e037810 */ /* 0x002fe20007ffe0ff */
[----:B------:R-:W-:Y:S01]  /*14d0*/  STL [R1+0x1b48], R4 ;  /* 0x001b480401007387 */ /* 0x000fe20000100800 */
[----:B------:R-:W-:-:S03]  /*14e0*/  IADD3 R28, R4, 0xc0, RZ ;  /* 0x000000c0041c7810 */ /* 0x000fc60007ffe0ff */
[----:B------:R0:W-:Y:S04]  /*14f0*/  STL [R1+0x3140], R0 ;  /* 0x0031400001007387 */ /* 0x0001e80000100800 */
[----:B------:R1:W-:Y:S04]  /*1500*/  STL [R1+0x3148], R3 ;  /* 0x0031480301007387 */ /* 0x0003e80000100800 */
[----:B------:R2:W-:Y:S01]  /*1510*/  STL [R1+0x1b4c], R5 ;  /* 0x001b4c0501007387 */ /* 0x0005e20000100800 */
[----:B0-----:R-:W-:Y:S02]  /*1520*/  IADD3 R0, R14, 0x7f, RZ ;  /* 0x0000007f0e007810 */ /* 0x001fe40007ffe0ff */
[----:B-1----:R-:W-:-:S03]  /*1530*/  IADD3 R3, R4, 0x80, RZ ;  /* 0x0000008004037810 */ /* 0x002fc60007ffe0ff */
[----:B------:R-:W-:Y:S01]  /*1540*/  STL [R1+0x314c], R0 ;  /* 0x00314c0001007387 */ /* 0x000fe20000100800 */
[----:B--2---:R-:W-:-:S03]  /*1550*/  IADD3 R5, R4, 0x180, RZ ;  /* 0x0000018004057810 */ /* 0x004fc60007ffe0ff */
[----:B------:R0:W-:Y:S04]  /*1560*/  STL [R1+0x1b50], R3 ;  /* 0x001b500301007387 */ /* 0x0001e80000100800 */
[----:B------:R1:W-:Y:S04]  /*1570*/  STL [R1+0x1b58], R6 ;  /* 0x001b580601007387 */ /* 0x0003e80000100800 */
[----:B------:R1:W-:Y:S01]  /*1580*/  STL [R1+0x1b54], R28 ;  /* 0x001b541c01007387 */ /* 0x0003e20000100800 */
[C---:B0-----:R-:W-:Y:S02]  /*1590*/  IADD3 R3, R4.reuse, 0x140, RZ ;  /* 0x0000014004037810 */ /* 0x041fe40007ffe0ff */
[----:B------:R-:W-:Y:S01]  /*15a0*/  IADD3 R4, R4, 0x1c0, RZ ;  /* 0x000001c004047810 */ /* 0x000fe20007ffe0ff */
[----:B------:R1:W-:Y:S04]  /*15b0*/  STL [R1+0x1b60], R5 ;  /* 0x001b600501007387 */ /* 0x0003e80000100800 */
[----:B------:R1:W-:Y:S04]  /*15c0*/  STL [R1+0x1b5c], R3 ;  /* 0x001b5c0301007387 */ /* 0x0003e80000100800 */
[----:B------:R1:W-:Y:S01]  /*15d0*/  STL [R1+0x1b64], R4 ;  /* 0x001b640401007387 */ /* 0x0003e20000100800 */
[----:B------:R-:W-:Y:S05]  /*15e0*/  @P0 BRA `(.L_x_0) ;  /* 0x00001f7000000947 */ /* 0x000fea0003800000 */
[----:B------:R-:W-:Y:S01]  /*15f0*/  IMAD.SHL.U32 R0, R12, 0x200, RZ ;  /* 0x000002000c007824 */ /* 0x000fe200078e00ff */
[----:B------:R-:W-:Y:S01]  /*1600*/  CS2R R24, SRZ ;  /* 0x0000000000187805 */ /* 0x000fe2000001ff00 */
[----:B------:R-:W-:Y:S01]  /*1610*/  CS2R R26, SRZ ;  /* 0x00000000001a7805 */ /* 0x000fe2000001ff00 */
[----:B------:R-:W-:Y:S01]  /*1620*/  CS2R R20, SRZ ;  /* 0x0000000000147805 */ /* 0x000fe2000001ff00 */
[----:B------:R-:W-:Y:S01]  /*1630*/  CS2R R22, SRZ ;  /* 0x0000000000167805 */ /* 0x000fe2000001ff00 */
[----:B------:R0:W-:Y:S01]  /*1640*/  STL [R1+0x2f50], R0 ;  /* 0x002f500001007387 */ /* 0x0001e20000100800 */
[----:B------:R-:W-:Y:S01]  /*1650*/  CS2R R16, SRZ ;  /* 0x0000000000107805 */ /* 0x000fe2000001ff00 */
[----:B------:R-:W-:Y:S01]  /*1660*/  CS2R R18, SRZ ;  /* 0x0000000000127805 */ /* 0x000fe2000001ff00 */
[----:B------:R-:W-:Y:S01]  /*1670*/  CS2R R12, SRZ ;  /* 0x00000000000c7805 */ /* 0x000fe2000001ff00 */
[----:B------:R0:W-:Y:S01]  /*1680*/  STL [R1], RZ ;  /* 0x000000ff01007387 */ /* 0x0001e20000100800 */
[----:B------:R-:W-:Y:S01]  /*1690*/  CS2R R14, SRZ ;  /* 0x00000000000e7805 */ /* 0x000fe2000001ff00 */
[----:B------:R-:W-:Y:S01]  /*16a0*/  CS2R R8, SRZ ;  /* 0x0000000000087805 */ /* 0x000fe2000001ff00 */
[----:B------:R-:W-:Y:S01]  /*16b0*/  CS2R R10, SRZ ;  /* 0x00000000000a7805 */ /* 0x000fe2000001ff00 */
[----:B------:R0:W-:Y:S01]  /*16c0*/  STL [R1+0x4], RZ ;  /* 0x000004ff01007387 */ /* 0x0001e20000100800 */
[----:B-1----:R-:W-:Y:S01]  /*16d0*/  CS2R R4, SRZ ;  /* 0x0000000000047805 */ /* 0x002fe2000001ff00 */
[----:B------:R-:W-:-:S02]  /*16e0*/  CS2R R6, SRZ ;  /* 0x0000000000067805 */ /* 0x000fc4000001ff00 */
[----:B------:R0:W-:Y:S04]  /*16f0*/  STL [R1+0x8], RZ ;  /* 0x000008ff01007387 */ /* 0x0001e80000100800 */
        /* <DEDUP_REMOVED lines=484> */
[----:B------:R0:W-:Y:S01]  /*3540*/  STL [R1+0x95c], RZ ;  /* 0x00095cff01007387 */ /* 0x0001e20000100800 */
[----:B------:R-:W-:Y:S05]  /*3550*/  BRA `(.L_x_1) ;  /* 0x0008c1a000007947 */ /* 0x000fea0003800000 */
.L_x_0:
[----:B------:R-:W2:Y:S04]  /*3560*/  LDL R8, [R1+0x1b48] ;  /* 0x001b480001087983 */ /* 0x000ea80000100800 */
[----:B------:R-:W3:Y:S04]  /*3570*/  LDL R25, [R1+0x1b4c] ;  /* 0x001b4c0001197983 */ /* 0x000ee80000100800 */
[----:B------:R-:W4:Y:S04]  /*3580*/  LDL R27, [R1+0x1b50] ;  /* 0x001b5000011b7983 */ /* 0x000f280000100800 */
[----:B------:R-:W5:Y:S04]  /*3590*/  LDL R16, [R1+0x1b64] ;  /* 0x001b640001107983 */ /* 0x000f680000100800 */
[----:B------:R-:W5:Y:S04]  /*35a0*/  LDL R26, [R1+0x1b58] ;  /* 0x001b5800011a7983 */ /* 0x000f680000100800 */
[----:B------:R-:W5:Y:S04]  /*35b0*/  LDL R13, [R1+0x3140] ;  /* 0x00314000010d7983 */ /* 0x000f680000100800 */
[----:B------:R-:W5:Y:S04]  /*35c0*/  LDL R7, [R1+0x312c] ;  /* 0x00312c0001077983 */ /* 0x000f680000100800 */
[----:B------:R-:W5:Y:S01]  /*35d0*/  LDL R9, [R1+0x1b60] ;  /* 0x001b600001097983 */ /* 0x000f620000100800 */
[----:B------:R-:W-:Y:S01]  /*35e0*/  IMAD.MOV.U32 R23, RZ, RZ, R0 ;  /* 0x000000ffff177224 */ /* 0x000fe200078e0000 */
[----:B------:R-:W-:Y:S01]  /*35f0*/  IABS R0, c[0x0][0x178] ;  /* 0x00005e0000007a13 */ /* 0x000fe20000000000 */
[----:B------:R-:W-:Y:S01]  /*3600*/  IMAD.MOV.U32 R19, RZ, RZ, R2 ;  /* 0x000000ffff137224 */ /* 0x000fe200078e0002 */
[----:B------:R-:W5:Y:S03]  /*3610*/  LDL R21, [R1+0x1af4] ;  /* 0x001af40001157983 */ /* 0x000f660000100800 */
[----:B------:R-:W-:Y:S01]  /*3620*/  IMAD.MOV.U32 R20, RZ, RZ, R0 ;  /* 0x000000ffff147224 */ /* 0x000fe200078e0000 */
[----:B------:R-:W5:Y:S03]  /*3630*/  LDL R10, [R1+0x3134] ;  /* 0x00313400010a7983 */ /* 0x000f660000100800 */
[----:B------:R-:W0:Y:S01]  /*3640*/  I2F.RP R2, R20 ;  /* 0x0000001400027306 */ /* 0x000e220000209400 */
[----:B------:R-:W-:Y:S01]  /*3650*/  IMAD.MOV.U32 R17, RZ, RZ, R29 ;  /* 0x000000ffff117224 */ /* 0x000fe200078e001d */
[----:B------:R-:W-:Y:S01]  /*3660*/  IABS R29, c[0x0][0x17c] ;  /* 0x00005f00001d7a13 */ /* 0x000fe20000000000 */
[----:B------:R-:W5:Y:S04]  /*3670*/  LDL R11, [R1+0x3120] ;  /* 0x00312000010b7983 */ /* 0x000f680000100800 */
[----:B------:R-:W5:Y:S01]  /*3680*/  LDL R14, [R1+0x3130] ;  /* 0x00313000010e7983 */ /* 0x000f620000100800 */
[----:B------:R-:W1:Y:S03]  /*3690*/  I2F.RP R0, R29 ;  /* 0x0000001d00007306 */ /* 0x000e660000209400 */
[----:B------:R-:W5:Y:S04]  /*36a0*/  LDL R12, [R1+0x3128] ;  /* 0x00312800010c7983 */ /* 0x000f680000100800 */
[----:B------:R-:W5:Y:S01]  /*36b0*/  LDL R18, [R1+0x313c] ;  /* 0x00313c0001127983 */ /* 0x000f620000100800 */
[----:B0-----:R-:W0:Y:S03]  /*36c0*/  MUFU.RCP R2, R2 ;  /* 0x0000000200027308 */ /* 0x001e260000001000 */
[----:B------:R-:W5:Y:S05]  /*36d0*/  LDL R15, [R1+0x3124] ;  /* 0x00312400010f7983 */ /* 0x000f6a0000100800 */
[----:B-1----:R-:W1:Y:S01]  /*36e0*/  MUFU.RCP R0, R0 ;  /* 0x0000000000007308 */ /* 0x002e620000001000 */
[----:B------:R-:W-:Y:S01]  /*36f0*/  IMAD.MOV.U32 R22, RZ, RZ, R3 ;  /* 0x000000ffff167224 */ /* 0x000fe200078e0003 */
[----:B0-----:R-:W-:-:S06]  /*3700*/  IADD3 R2, R2, 0xffffffe, RZ ;  /* 0x0ffffffe02027810 */ /* 0x001fcc0007ffe0ff */
[----:B------:R0:W0:Y:S01]  /*3710*/  F2I.FTZ.U32.TRUNC.NTZ R3, R2 ;  /* 0x0000000200037305 */ /* 0x000022000021f000 */
[----:B-1----:R-:W-:-:S07]  /*3720*/  IADD3 R0, R0, 0xffffffe, RZ ;  /* 0x0ffffffe00007810 */ /* 0x002fce0007ffe0ff */
[----:B------:R1:W2:Y:S01]  /*3730*/  F2I.FTZ.U32.TRUNC.NTZ R5, R0 ;  /* 0x0000000000057305 */ /* 0x0002a2000021f000 */
[----:B0-----:R-:W-:Y:S02]  /*3740*/  IMAD.MOV.U32 R2, RZ, RZ, RZ ;  /* 0x000000ffff027224 */ /* 0x001fe400078e00ff */
[----:B-1----:R-:W-:-:S04]  /*3750*/  IMAD.MOV R0, RZ, RZ, -R3 ;  /* 0x000000ffff007224 */ /* 0x002fc800078e0a03 */
[----:B------:R-:W-:-:S04]  /*3760*/  IMAD R6, R0, R20, RZ ;  /* 0x0000001400067224 */ /* 0x000fc800078e02ff */
[----:B------:R-:W-:-:S04]  /*3770*/  IMAD.HI.U32 R6, R3, R6, R2 ;  /* 0x0000000603067227 */ /* 0x000fc800078e0002 */
[----:B------:R-:W-:Y:S01]  /*3780*/  IMAD.MOV.U32 R4, RZ, RZ, RZ ;  /* 0x000000ffff047224 */ /* 0x000fe200078e00ff */
[----:B--2---:R-:W-:Y:S01]  /*3790*/  IABS R0, R8 ;  /* 0x0000000800007213 */ /* 0x004fe20000000000 */
[----:B------:R-:W-:Y:S02]  /*37a0*/  IMAD.MOV.U32 R8, RZ, RZ, R28 ;  /* 0x000000ffff087224 */ /* 0x000fe400078e001c */
[----:B------:R-:W-:Y:S01]  /*37b0*/  IMAD.MOV R28, RZ, RZ, -R5 ;  /* 0x000000ffff1c7224 */ /* 0x000fe200078e0a05 */
[----:B---3--:R-:W-:Y:S01]  /*37c0*/  IABS R2, R25 ;  /* 0x0000001900027213 */ /* 0x008fe20000000000 */
[----:B------:R-:W-:Y:S02]  /*37d0*/  IMAD.MOV.U32 R3, RZ, RZ, R0 ;  /* 0x000000ffff037224 */ /* 0x000fe400078e0000 */
[----:B------:R-:W-:Y:S01]  /*37e0*/  IMAD R28, R28, R29, RZ ;  /* 0x0000001d1c1c7224 */ /* 0x000fe200078e02ff */
[----:B----4-:R-:W-:Y:S01]  /*37f0*/  IABS R0, R27 ;  /* 0x0000001b00007213 */ /* 0x010fe20000000000 */
[----:B-----5:R-:W-:-:S02]  /*3800*/  IMAD.MOV.U32 R27, RZ, RZ, R16 ;  /* 0x000000ffff1b7224 */ /* 0x020fc400078e0010 */
[----:B------:R-:W-:Y:S02]  /*3810*/  IMAD.MOV.U32 R25, RZ, RZ, R26 ;  /* 0x000000ffff197224 */ /* 0x000fe400078e001a */
[----:B------:R-:W-:Y:S02]  /*3820*/  IMAD.MOV.U32 R26, RZ, RZ, R22 ;  /* 0x000000ffff1a7224 */ /* 0x000fe400078e0016 */
[----:B------:R-:W-:Y:S02]  /*3830*/  IMAD.MOV.U32 R16, RZ, RZ, R13 ;  /* 0x000000ffff107224 */ /* 0x000fe400078e000d */
[----:B------:R-:W-:Y:S02]  /*3840*/  IMAD.MOV.U32 R22, RZ, RZ, R23 ;  /* 0x000000ffff167224 */ /* 0x000fe400078e0017 */
[----:B------:R-:W-:Y:S02]  /*3850*/  IMAD.MOV.U32 R13, RZ, RZ, R7 ;  /* 0x000000ffff0d7224 */ /* 0x000fe400078e0007 */
[----:B------:R-:W-:-:S04]  /*3860*/  IMAD.HI.U32 R7, R6, R3, RZ ;  /* 0x0000000306077227 */ /* 0x000fc800078e00ff */
[----:B------:R-:W-:Y:S02]  /*3870*/  IMAD.MOV.U32 R23, RZ, RZ, R9 ;  /* 0x000000ffff177224 */ /* 0x000fe400078e0009 */
[----:B------:R-:W-:-:S04]  /*3880*/  IMAD.HI.U32 R9, R6, R2, RZ ;  /* 0x0000000206097227 */ /* 0x000fc800078e00ff */
[----:B------:R-:W-:-:S04]  /*3890*/  IMAD.HI.U32 R28, R5, R28, R4 ;  /* 0x0000001c051c7227 */ /* 0x000fc800078e0004 */
[----:B------:R-:W-:-:S04]  /*38a0*/  IMAD.HI.U32 R4, R6, R0, RZ ;  /* 0x0000000006047227 */ /* 0x000fc800078e00ff */
[----:B------:R-:W-:Y:S02]  /*38b0*/  IMAD.MOV R7, RZ, RZ, -R7 ;  /* 0x000000ffff077224 */ /* 0x000fe400078e0a07 */
[----:B------:R-:W-:Y:S02]  /*38c0*/  IMAD.MOV R5, RZ, RZ, -R9 ;  /* 0x000000ffff057224 */ /* 0x000fe400078e0a09 */
[----:B------:R-:W-:Y:S02]  /*38d0*/  IMAD.MOV R4, RZ, RZ, -R4 ;  /* 0x000000ffff047224 */ /* 0x000fe400078e0a04 */
[C---:B------:R-:W-:Y:S02]  /*38e0*/  IMAD R7, R20.reuse, R7, R3 ;  /* 0x0000000714077224 */ /* 0x040fe400078e0203 */
[C---:B------:R-:W-:Y:S02]  /*38f0*/  IMAD R5, R20.reuse, R5, R2 ;  /* 0x0000000514057224 */ /* 0x040fe400078e0202 */
[----:B------:R-:W-:Y:S01]  /*3900*/  IMAD R0, R20, R4, R0 ;  /* 0x0000000414007224 */ /* 0x000fe200078e0200 */
[----:B------:R-:W-:Y:S04]  /*3910*/  STL [R1+0x58], R7 ;  /* 0x0000580701007387 */ /* 0x000fe80000100800 */
[----:B------:R0:W-:Y:S04]  /*3920*/  STL [R1+0x54], R5 ;  /* 0x0000540501007387 */ /* 0x0001e80000100800 */
[----:B------:R1:W-:Y:S01]  /*3930*/  STL [R1+0x50], R0 ;  /* 0x0000500001007387 */ /* 0x0003e20000100800 */
[----:B0-----:R-:W-:-:S03]  /*3940*/  IABS R5, R23 ;  /* 0x0000001700057213 */ /* 0x001fc60000000000 */
[----:B------:R-:W2:Y:S01]  /*3950*/  LDL R23, [R1+0x3148] ;  /* 0x0031480001177983 */ /* 0x000ea20000100800 */
[----:B------:R-:W-:Y:S02]  /*3960*/  IABS R8, R8 ;  /* 0x0000000800087213 */ /* 0x000fe40000000000 */
[----:B------:R-:W-:-:S03]  /*3970*/  IABS R3, R25 ;  /* 0x0000001900037213 */ /* 0x000fc60000000000 */
[----:B------:R-:W-:-:S04]  /*3980*/  IMAD.HI.U32 R9, R6, R8, RZ ;  /* 0x0000000806097227 */ /* 0x000fc800078e00ff */
[----:B------:R-:W-:Y:S01]  /*3990*/  IMAD.HI.U32 R4, R6, R3, RZ ;  /* 0x0000000306047227 */ /* 0x000fe200078e00ff */
[----:B------:R-:W-:-:S03]  /*39a0*/  IABS R2, R26 ;  /* 0x0000001a00027213 */ /* 0x000fc60000000000 */
[----:B------:R-:W-:Y:S02]  /*39b0*/  IMAD.MOV R9, RZ, RZ, -R9 ;  /* 0x000000ffff097224 */ /* 0x000fe400078e0a09 */
[----:B------:R-:W-:Y:S02]  /*39c0*/  IMAD.MOV R4, RZ, RZ, -R4 ;  /* 0x000000ffff047224 */ /* 0x000fe400078e0a04 */
[C---:B------:R-:W-:Y:S01]  /*39d0*/  IMAD R9, R20.reuse, R9, R8 ;  /* 0x0000000914097224 */ /* 0x040fe200078e0208 */
[----:B-1----:R-:W-:Y:S01]  /*39e0*/  IABS R0, R27 ;  /* 0x0000001b00007213 */ /* 0x002fe20000000000 */
[----:B------:R-:W-:Y:S02]  /*39f0*/  IMAD R4, R20, R4, R3 ;  /* 0x0000000414047224 */ /* 0x000fe400078e0203 */
[C---:B------:R-:W-:Y:S01]  /*3a00*/  IMAD.HI.U32 R7, R6.reuse, R2, RZ ;  /* 0x0000000206077227 */ /* 0x040fe200078e00ff */
[----:B------:R-:W-:Y:S03]  /*3a10*/  STL [R1+0x4c], R9 ;  /* 0x00004c0901007387 */ /* 0x000fe60000100800 */
[----:B------:R-:W-:Y:S01]  /*3a20*/  IMAD.HI.U32 R8, R6, R5, RZ ;  /* 0x0000000506087227 */ /* 0x000fe200078e00ff */
[----:B------:R0:W-:Y:S03]  /*3a30*/  STL [R1+0x48], R4 ;  /* 0x0000480401007387 */ /* 0x0001e60000100800 */
[----:B------:R-:W-:Y:S01]  /*3a40*/  IMAD.MOV R7, RZ, RZ, -R7 ;  /* 0x000000ffff077224 */ /* 0x000fe200078e0a07 */
[----:B------:R-:W-:-:S03]  /*3a50*/  IABS R3, R21 ;  /* 0x0000001500037213 */ /* 0x000fc60000000000 */
[----:B------:R-:W-:Y:S02]  /*3a60*/  IMAD R7, R20, R7, R2 ;  /* 0x0000000714077224 */ /* 0x000fe400078e0202 */
[----:B0-----:R-:W-:Y:S01]  /*3a70*/  IMAD.HI.U32 R4, R6, R0, RZ ;  /* 0x0000000006047227 */ /* 0x001fe200078e00ff */
[----:B------:R-:W-:-:S03]  /*3a80*/  IABS R2, R22 ;  /* 0x0000001600027213 */ /* 0x000fc60000000000 */
[----:B------:R-:W-:Y:S01]  /*3a90*/  IMAD.MOV R6, RZ, RZ, -R8 ;  /* 0x000000ffff067224 */ /* 0x000fe200078e0a08 */
[----:B------:R0:W-:Y:S01]  /*3aa0*/  STL [R1+0x44], R7 ;  /* 0x0000440701007387 */ /* 0x0001e20000100800 */
[----:B------:R-:W-:Y:S02]  /*3ab0*/  IMAD.MOV R4, RZ, RZ, -R4 ;  /* 0x000000ffff047224 */ /* 0x000fe400078e0a04 */
[----:B------:R-:W-:Y:S02]  /*3ac0*/  IMAD R5, R20, R6, R5 ;  /* 0x0000000614057224 */ /* 0x000fe400078e0205 */
[----:B------:R-:W-:-:S03]  /*3ad0*/  IMAD.HI.U32 R6, R28, R3, RZ ;  /* 0x000000031c067227 */ /* 0x000fc600078e00ff */
[----:B------:R-:W-:Y:S01]  /*3ae0*/  STL [R1+0x40], R5 ;  /* 0x0000400501007387 */ /* 0x000fe20000100800 */
[----:B0-----:R-:W-:-:S04]  /*3af0*/  IMAD.HI.U32 R7, R28, R2, RZ ;  /* 0x000000021c077227 */ /* 0x001fc800078e00ff */
[----:B------:R-:W-:Y:S01]  /*3b00*/  IMAD R0, R20, R4, R0 ;  /* 0x0000000414007224 */ /* 0x000fe200078e0200 */
[----:B------:R-:W-:Y:S01]  /*3b10*/  IABS R4, R16 ;  /* 0x0000001000047213 */ /* 0x000fe20000000000 */
[----:B------:R-:W-:Y:S02]  /*3b20*/  IMAD.MOV R6, RZ, RZ, -R6 ;  /* 0x000000ffff067224 */ /* 0x000fe400078e0a06 */
[----:B------:R-:W-:Y:S01]  /*3b30*/  IMAD.MOV R7, RZ, RZ, -R7 ;  /* 0x000000ffff077224 */ /* 0x000fe200078e0a07 */
[----:B------:R0:W-:Y:S01]  /*3b40*/  STL [R1+0x3c], R0 ;  /* 0x00003c0001007387 */ /* 0x0001e20000100800 */
[----:B------:R-:W-:Y:S02]  /*3b50*/  IMAD R3, R29, R6, R3 ;  /* 0x000000061d037224 */ /* 0x000fe400078e0203 */
[----:B------:R-:W-:-:S04]  /*3b60*/  IMAD.HI.U32 R6, R28, R4, RZ ;  /* 0x000000041c067227 */ /* 0x000fc800078e00ff */
[----:B------:R-:W-:Y:S01]  /*3b70*/  IMAD R2, R29, R7, R2 ;  /* 0x000000071d027224 */ /* 0x000fe200078e0202 */
[----:B0-----:R-:W-:Y:S01]  /*3b80*/  IABS R0, R17 ;  /* 0x0000001100007213 */ /* 0x001fe20000000000 */
[----:B------:R-:W-:-:S03]  /*3b90*/  IMAD.MOV R6, RZ, RZ, -R6 ;  /* 0x000000ffff067224 */ /* 0x000fc600078e0a06 */
[----:B------:R0:W-:Y:S01]  /*3ba0*/  STL [R1+0x38], R2 ;  /* 0x0000380201007387 */ /* 0x0001e20000100800 */
[----:B------:R-:W-:Y:S02]  /*3bb0*/  IMAD R6, R29, R6, R4 ;  /* 0x000000061d067224 */ /* 0x000fe400078e0204 */
[----:B0-----:R-:W-:Y:S01]  /*3bc0*/  IMAD.HI.U32 R2, R28, R0, RZ ;  /* 0x000000001c027227 */ /* 0x001fe200078e00ff */
[----:B------:R-:W-:-:S03]  /*3bd0*/  IABS R4, R10 ;  /* 0x0000000a00047213 */ /* 0x000fc60000000000 */
[----:B------:R-:W-:-:S04]  /*3be0*/  IMAD.MOV R2, RZ, RZ, -R2 ;  /* 0x000000ffff027224 */ /* 0x000fc800078e0a02 */
[----:B------:R-:W-:Y:S01]  /*3bf0*/  IMAD R2, R29, R2, R0 ;  /* 0x000000021d027224 */ /* 0x000fe200078e0200 */
[----:B------:R-:W-:Y:S02]  /*3c00*/  IABS R0, R14 ;  /* 0x0000000e00007213 */ /* 0x000fe40000000000 */
[----:B--2---:R-:W-:-:S05]  /*3c10*/  IABS R5, R23 ;  /* 0x0000001700057213 */ /* 0x004fca0000000000 */
[----:B------:R-:W-:-:S04]  /*3c20*/  IMAD.HI.U32 R8, R28, R5, RZ ;  /* 0x000000051c087227 */ /* 0x000fc800078e00ff */
[----:B------:R-:W-:-:S04]  /*3c30*/  IMAD.MOV R8, RZ, RZ, -R8 ;  /* 0x000000ffff087224 */ /* 0x000fc800078e0a08 */
[----:B------:R-:W-:-:S05]  /*3c40*/  IMAD R8, R29, R8, R5 ;  /* 0x000000081d087224 */ /* 0x000fca00078e0205 */
[----:B------:R-:W-:Y:S04]  /*3c50*/  STL [R1+0x34], R8 ;  /* 0x0000340801007387 */ /* 0x000fe80000100800 */
[----:B------:R0:W-:Y:S04]  /*3c60*/  STL [R1+0x30], R6 ;  /* 0x0000300601007387 */ /* 0x0001e80000100800 */
[----:B------:R-:W2:Y:S04]  /*3c70*/  LDL R10, [R1+0x311c] ;  /* 0x00311c00010a7983 */ /* 0x000ea80000100800 */
[----:B------:R1:W-:Y:S04]  /*3c80*/  STL [R1+0x2c], R2 ;  /* 0x00002c0201007387 */ /* 0x0003e80000100800 */
[----:B------:R-:W3:Y:S01]  /*3c90*/  LDL R14, [R1+0x3118] ;  /* 0x00311800010e7983 */ /* 0x000ee20000100800 */
[----:B------:R-:W-:-:S02]  /*3ca0*/  IABS R7, R18 ;  /* 0x0000001200077213 */ /* 0x000fc40000000000 */
[----:B------:R-:W-:-:S03]  /*3cb0*/  IABS R5, R19 ;  /* 0x0000001300057213 */ /* 0x000fc60000000000 */
[----:B------:R-:W-:-:S04]  /*3cc0*/  IMAD.HI.U32 R9, R28, R7, RZ ;  /* 0x000000071c097227 */ /* 0x000fc800078e00ff */
[----:B------:R-:W-:Y:S02]  /*3cd0*/  IMAD.MOV R9, RZ, RZ, -R9 ;  /* 0x000000ffff097224 */ /* 0x000fe400078e0a09 */
[----:B0-----:R-:W-:-:S04]  /*3ce0*/  IMAD.HI.U32 R6, R28, R5, RZ ;  /* 0x000000051c067227 */ /* 0x001fc800078e00ff */
[----:B------:R-:W-:-:S04]  /*3cf0*/  IMAD.HI.U32 R8, R28, R4, RZ ;  /* 0x000000041c087227 */ /* 0x000fc800078e00ff */
[C---:B------:R-:W-:Y:S02]  /*3d00*/  IMAD R9, R29.reuse, R9, R7 ;  /* 0x000000091d097224 */ /* 0x040fe400078e0207 */
[----:B------:R-:W-:Y:S02]  /*3d10*/  IMAD.MOV R6, RZ, RZ, -R6 ;  /* 0x000000ffff067224 */ /* 0x000fe400078e0a06 */
[----:B------:R-:W-:Y:S01]  /*3d20*/  IMAD.HI.U32 R7, R28, R0, RZ ;  /* 0x000000001c077227 */ /* 0x000fe200078e00ff */
[----:B-1----:R-:W-:Y:S01]  /*3d30*/  IABS R2, R13 ;  /* 0x0000000d00027213 */ /* 0x002fe20000000000 */
[----:B------:R-:W-:Y:S02]  /*3d40*/  STL [R1+0x28], R9 ;  /* 0x0000280901007387 */ /* 0x000fe40000100800 */
[----:B------:R-:W-:Y:S02]  /*3d50*/  IMAD.MOV R8, RZ, RZ, -R8 ;  /* 0x000000ffff087224 */ /* 0x000fe400078e0a08 */
[----:B------:R-:W-:Y:S01]  /*3d60*/  IMAD R5, R29, R6, R5 ;  /* 0x000000061d057224 */ /* 0x000fe200078e0205 */
[----:B------:R-:W4:Y:S01]  /*3d70*/  LDL R13, [R1+0x3114] ;  /* 0x00311400010d7983 */ /* 0x000f220000100800 */
[----:B------:R-:W-:-:S02]  /*3d80*/  IMAD.MOV R7, RZ, RZ, -R7 ;  /* 0x000000ffff077224 */ /* 0x000fc400078e0a07 */
[C---:B------:R-:W-:Y:S01]  /*3d90*/  IMAD R8, R29.reuse, R8, R4 ;  /* 0x000000081d087224 */ /* 0x040fe200078e0204 */
[----:B------:R-:W-:Y:S01]  /*3da0*/  IABS R6, R12 ;  /* 0x0000000c00067213 */ /* 0x000fe20000000000 */
[----:B------:R-:W-:Y:S01]  /*3db0*/  IMAD R7, R29, R7, R0 ;  /* 0x000000071d077224 */ /* 0x000fe200078e0200 */
[----:B------:R0:W-:Y:S01]  /*3dc0*/  STL [R1+0x1ac], R5 ;  /* 0x0001ac0501007387 */ /* 0x0001e20000100800 */
[----:B------:R-:W-:-:S03]  /*3dd0*/  IABS R4, R15 ;  /* 0x0000000f00047213 */ /* 0x000fc60000000000 */
[----:B------:R-:W5:Y:S01]  /*3de0*/  LDL R12, [R1+0x3110] ;  /* 0x00311000010c7983 */ /* 0x000f620000100800 */
[----:B------:R-:W-:-:S03]  /*3df0*/  IABS R0, R11 ;  /* 0x0000000b00007213 */ /* 0x000fc60000000000 */
[----:B------:R-:W-:Y:S04]  /*3e00*/  STL [R1+0x1a0], R8 ;  /* 0x0001a00801007387 */ /* 0x000fe80000100800 */
[----:B------:R-:W5:Y:S04]  /*3e10*/  LDL R15, [R1+0x310c] ;  /* 0x00310c00010f7983 */ /* 0x000f680000100800 */
[----:B------:R-:W-:Y:S04]  /*3e20*/  STL [R1+0x1a4], R7 ;  /* 0x0001a40701007387 */ /* 0x000fe80000100800 */
[----:B------:R-:W5:Y:S01]  /*3e30*/  LDL R11, [R1+0x3108] ;  /* 0x00310800010b7983 */ /* 0x000f620000100800 */
[----:B0-----:R-:W-:-:S04]  /*3e40*/  IMAD.HI.U32 R5, R28, R2, RZ ;  /* 0x000000021c057227 */ /* 0x001fc800078e00ff */
[----:B------:R-:W-:Y:S02]  /*3e50*/  IMAD.MOV R5, RZ, RZ, -R5 ;  /* 0x000000ffff057224 */ /* 0x000fe400078e0a05 */
[----:B------:R-:W-:-:S04]  /*3e60*/  IMAD.HI.U32 R9, R28, R6, RZ ;  /* 0x000000061c097227 */ /* 0x000fc800078e00ff */
[----:B------:R-:W-:Y:S02]  /*3e70*/  IMAD R2, R29, R5, R2 ;  /* 0x000000051d027224 */ /* 0x000fe400078e0202 */
[----:B------:R-:W-:-:S03]  /*3e80*/  IMAD.MOV R9, RZ, RZ, -R9 ;  /* 0x000000ffff097224 */ /* 0x000fc600078e0a09 */
[----:B------:R3:W-:Y:S01]  /*3e90*/  STL [R1+0x1a8], R2 ;  /* 0x0001a80201007387 */ /* 0x0007e20000100800 */
[----:B------:R-:W-:Y:S01]  /*3ea0*/  IMAD R9, R29, R9, R6 ;  /* 0x000000091d097224 */ /* 0x000fe200078e0206 */
[----:B--2---:R-:W-:Y:S02]  /*3eb0*/  IABS R5, R10 ;  /* 0x0000000a00057213 */ /* 0x004fe40000000000 */
[----:B------:R-:W2:Y:S04]  /*3ec0*/  LDL R10, [R1+0x3104] ;  /* 0x00310400010a7983 */ /* 0x000ea80000100800 */
[----:B------:R-:W-:Y:S01]  /*3ed0*/  STL [R1+0x24], R9 ;  /* 0x0000240901007387 */ /* 0x000fe20000100800 */
[----:B---3--:R-:W-:-:S03]  /*3ee0*/  IABS R2, R14 ;  /* 0x0000000e00027213 */ /* 0x008fc60000000000 */
[----:B------:R-:W3:Y:S01]  /*3ef0*/  LDL R14, [R1+0x3100] ;  /* 0x00310000010e7983 */ /* 0x000ee20000100800 */
[----:B------:R-:W-:-:S04]  /*3f00*/  IMAD.HI.U32 R7, R28, R4, RZ ;  /* 0x000000041c077227 */ /* 0x000fc800078e00ff */
[----:B------:R-:W-:Y:S02]  /*3f10*/  IMAD.MOV R7, RZ, RZ, -R7 ;  /* 0x000000ffff077224 */ /* 0x000fe400078e0a07 */
[----:B------:R-:W-:-:S04]  /*3f20*/  IMAD.HI.U32 R8, R28, R0, RZ ;  /* 0x000000001c087227 */ /* 0x000fc800078e00ff */
[----:B------:R-:W-:Y:S02]  /*3f30*/  IMAD R4, R29, R7, R4 ;  /* 0x000000071d047224 */ /* 0x000fe400078e0204 */
[----:B------:R-:W-:-:S03]  /*3f40*/  IMAD.HI.U32 R6, R28, R5, RZ ;  /* 0x000000051c067227 */ /* 0x000fc600078e00ff */
[----:B------:R0:W-:Y:S01]  /*3f50*/  STL [R1+0x20], R4 ;  /* 0x0000200401007387 */ /* 0x0001e20000100800 */
[----:B------:R-:W-:Y:S02]  /*3f60*/  IMAD.MOV R8, RZ, RZ, -R8 ;  /* 0x000000ffff087224 */ /* 0x000fe400078e0a08 */
[----:B------:R-:W-:Y:S02]  /*3f70*/  IMAD.MOV R6, RZ, RZ, -R6 ;  /* 0x000000ffff067224 */ /* 0x000fe400078e0a06 */
[----:B------:R-:W-:Y:S02]  /*3f80*/  IMAD R8, R29, R8, R0 ;  /* 0x000000081d087224 */ /* 0x000fe400078e0200 */
[----:B0-----:R-:W-:Y:S01]  /*3f90*/  IMAD.HI.U32 R4, R28, R2, RZ ;  /* 0x000000021c047227 */ /* 0x001fe200078e00ff */
[----:B----4-:R-:W-:-:S03]  /*3fa0*/  IABS R7, R13 ;  /* 0x0000000d00077213 */ /* 0x010fc60000000000 */
[----:B------:R-:W-:Y:S01]  /*3fb0*/  IMAD.MOV R4, RZ, RZ, -R4 ;  /* 0x000000ffff047224 */ /* 0x000fe200078e0a04 */
[----:B------:R-:W4:Y:S01]  /*3fc0*/  LDL R13, [R1+0x30fc] ;  /* 0x0030fc00010d7983 */ /* 0x000f220000100800 */
[C---:B------:R-:W-:Y:S02]  /*3fd0*/  IMAD R6, R29.reuse, R6, R5 ;  /* 0x000000061d067224 */ /* 0x040fe400078e0205 */
[----:B------:R-:W-:Y:S01]  /*3fe0*/  IMAD R4, R29, R4, R2 ;  /* 0x000000041d047224 */ /* 0x000fe200078e0202 */
[----:B------:R-:W-:Y:S01]  /*3ff0*/  STL [R1+0x190], R8 ;  /* 0x0001900801007387 */ /* 0x000fe20000100800 */
[----:B-----5:R-:W-:-:S03]  /*4000*/  IABS R0, R12 ;  /* 0x0000000c00007213 */ /* 0x020fc60000000000 */
[----:B------:R-:W5:Y:S04]  /*4010*/  LDL R12, [R1+0x30f8] ;  /* 0x0030f800010c7983 */ /* 0x000f680000100800 */
[----:B------:R0:W-:Y:S01]  /*4020*/  STL [R1+0x19c], R6 ;  /* 0x00019c0601007387 */ /* 0x0001e20000100800 */
[----:B------:R-:W-:-:S03]  /*4030*/  IABS R5, R15 ;  /* 0x0000000f00057213 */ /* 0x000fc60000000000 */
[----:B------:R-:W5:Y:S04]  /*4040*/  LDL R15, [R1+0x30f4] ;  /* 0x0030f400010f7983 */ /* 0x000f680000100800 */
[----:B------:R2:W-:Y:S01]  /*4050*/  STL [R1+0x198], R4 ;  /* 0x0001980401007387 */ /* 0x0005e20000100800 */
[----:B------:R-:W-:-:S03]  /*4060*/  IABS R2, R11 ;  /* 0x0000000b00027213 */ /* 0x000fc60000000000 */
[----:B------:R-:W5:Y:S01]  /*4070*/  LDL R11, [R1+0x30f0] ;  /* 0x0030f000010b7983 */ /* 0x000f620000100800 */
[----:B------:R-:W-:-:S04]  /*4080*/  IMAD.HI.U32 R9, R28, R7, RZ ;  /* 0x000000071c097227 */ /* 0x000fc800078e00ff */
[----:B------:R-:W-:Y:S02]  /*4090*/  IMAD.MOV R9, RZ, RZ, -R9 ;  /* 0x000000ffff097224 */ /* 0x000fe400078e0a09 */
[----:B0-----:R-:W-:-:S04]  /*40a0*/  IMAD.HI.U32 R6, R28, R0, RZ ;  /* 0x000000001c067227 */ /* 0x001fc800078e00ff */
[----:B------:R-:W-:Y:S02]  /*40b0*/  IMAD R9, R29, R9, R7 ;  /* 0x000000091d097224 */ /* 0x000fe400078e0207 */
[----:B------:R-:W-:-:S03]  /*40c0*/  IMAD.MOV R6, RZ, RZ, -R6 ;  /* 0x000000ffff067224 */ /* 0x000fc600078e0a06 */
[----:B------:R-:W-:Y:S01]  /*40d0*/  STL [R1+0x168], R9 ;  /* 0x0001680901007387 */ /* 0x000fe20000100800 */
[----:B------:R-:W-:Y:S01]  /*40e0*/  IMAD R6, R29, R6, R0 ;  /* 0x000000061d067224 */ /* 0x000fe200078e0200 */
[----:B--2---:R-:W-:Y:S02]  /*40f0*/  IABS R4, R10 ;  /* 0x0000000a00047213 */ /* 0x004fe40000000000 */
[----:B------:R-:W2:Y:S04]  /*4100*/  LDL R10, [R1+0x30ec] ;  /* 0x0030ec00010a7983 */ /* 0x000ea80000100800 */
[----:B------:R0:W-:Y:S01]  /*4110*/  STL [R1+0x188], R6 ;  /* 0x0001880601007387 */ /* 0x0001e20000100800 */
[----:B---3--:R-:W-:-:S03]  /*4120*/  IABS R0, R14 ;  /* 0x0000000e00007213 */ /* 0x008fc60000000000 */
[----:B------:R-:W3:Y:S01]  /*4130*/  LDL R14, [R1+0x30e8] ;  /* 0x0030e800010e7983 */ /* 0x000ee20000100800 */
[----:B------:R-:W-:-:S04]  /*4140*/  IMAD.HI.U32 R8, R28, R5, RZ ;  /* 0x000000051c087227 */ /* 0x000fc800078e00ff */
[----:B------:R-:W-:-:S04]  /*4150*/  IMAD.HI.U32 R7, R28, R2, RZ ;  /* 0x000000021c077227 */ /* 0x000fc800078e00ff */
[----:B------:R-:W-:Y:S02]  /*4160*/  IMAD.MOV R8, RZ, RZ, -R8 ;  /* 0x000000ffff087224 */ /* 0x000fe400078e0a08 */
[----:B------:R-:W-:Y:S02]  /*4170*/  IMAD.MOV R7, RZ, RZ, -R7 ;  /* 0x000000ffff077224 */ /* 0x000fe400078e0a07 */
[C---:B------:R-:W-:Y:S02]  /*4180*/  IMAD R8, R29.reuse, R8, R5 ;  /* 0x000000081d087224 */ /* 0x040fe400078e0205 */
[----:B------:R-:W-:Y:S02]  /*4190*/  IMAD R7, R29, R7, R2 ;  /* 0x000000071d077224 */ /* 0x000fe400078e0202 */
[----:B0-----:R-:W-:Y:S01]  /*41a0*/  IMAD.HI.U32 R6, R28, R4, RZ ;  /* 0x000000041c067227 */ /* 0x001fe200078e00ff */
[----:B------:R-:W-:Y:S03]  /*41b0*/  STL [R1+0x170], R8 ;  /* 0x0001700801007387 */ /* 0x000fe60000100800 */
[----:B------:R-:W-:Y:S01]  /*41c0*/  IMAD.MOV R6, RZ, RZ, -R6 ;  /* 0x000000ffff067224 */ /* 0x000fe200078e0a06 */
[----:B----4-:R-:W-:-:S02]  /*41d0*/  IABS R5, R13 ;  /* 0x0000000d00057213 */ /* 0x010fc40000000000 */
[----:B------:R-:W4:Y:S04]  /*41e0*/  LDL R13, [R1+0x30e4] ;  /* 0x0030e400010d7983 */ /* 0x000f280000100800 */
[----:B------:R0:W-:Y:S01]  /*41f0*/  STL [R1+0x178], R7 ;  /* 0x0001780701007387 */ /* 0x0001e20000100800 */
[----:B------:R-:W-:Y:S01]  /*4200*/  IMAD R6, R29, R6, R4 ;  /* 0x000000061d067224 */ /* 0x000fe200078e0204 */
[----:B-----5:R-:W-:Y:S02]  /*4210*/  IABS R2, R12 ;  /* 0x0000000c00027213 */ /* 0x020fe40000000000 */
[----:B------:R-:W5:Y:S01]  /*4220*/  LDL R12, [R1+0x30dc] ;  /* 0x0030dc00010c7983 */ /* 0x000f620000100800 */
[----:B0-----:R-:W-:-:S04]  /*4230*/  IMAD.HI.U32 R7, R28, R0, RZ ;  /* 0x000000001c077227 */ /* 0x001fc800078e00ff */
[----:B------:R-:W-:Y:S01]  /*4240*/  IMAD.MOV R7, RZ, RZ, -R7 ;  /* 0x000000ffff077224 */ /* 0x000fe200078e0a07 */
[----:B------:R-:W-:Y:S01]  /*4250*/  IABS R4, R15 ;  /* 0x0000000f00047213 */ /* 0x000fe20000000000 */
[----:B------:R-:W-:Y:S01]  /*4260*/  STL [R1+0x174], R6 ;  /* 0x0001740601007387 */ /* 0x000fe20000100800 */
[----:B------:R-:W-:Y:S01]  /*4270*/  IABS R9, R11 ;  /* 0x0000000b00097213 */ /* 0x000fe20000000000 */
[----:B------:R-:W-:Y:S02]  /*4280*/  IMAD R11, R29, R7, R0 ;  /* 0x000000071d0b7224 */ /* 0x000fe400078e0200 */
[----:B------:R-:W5:Y:S04]  /*4290*/  LDL R15, [R1+0x30e0] ;  /* 0x0030e000010f7983 */ /* 0x000f680000100800 */
[----:B------:R0:W-:Y:S04]  /*42a0*/  STL [R1+0x16c], R11 ;  /* 0x00016c0b01007387 */ /* 0x0001e80000100800 */
[----:B0-----:R-:W5:Y:S01]  /*42b0*/  LDL R11, [R1+0x30d8] ;  /* 0x0030d800010b7983 */ /* 0x001f620000100800 */
[----:B------:R-:W-:-:S04]  /*42c0*/  IMAD.HI.U32 R6, R28, R5, RZ ;  /* 0x000000051c067227 */ /* 0x000fc800078e00ff */
        /* <DEDUP_REMOVED lines=12> */
[----:B------:R-:W-:Y:S02]  /*4390*/  IMAD.MOV.U32 R0, RZ, RZ, R9 ;  /* 0x000000ffff007224 */ /* 0x000fe400078e0009 */
[----:B------:R-:W-:Y:S02]  /*43a0*/  IMAD.MOV R7, RZ, RZ, -R7 ;  /* 0x000000ffff077224 */ /* 0x000fe400078e0a07 */
[----:B0-----:R-:W-:-:S04]  /*43b0*/  IMAD.HI.U32 R5, R28, R0, RZ ;  /* 0x000000001c057227 */ /* 0x001fc800078e00ff */
[C---:B------:R-:W-:Y:S02]  /*43c0*/  IMAD R7, R29.reuse, R7, R4 ;  /* 0x000000071d077224 */ /* 0x040fe400078e0204 */
[----:B------:R-:W-:Y:S02]  /*43d0*/  IMAD.MOV R5, RZ, RZ, -R5 ;  /* 0x000000ffff057224 */ /* 0x000fe400078e0a05 */
[----:B------:R-:W-:Y:S01]  /*43e0*/  IMAD.HI.U32 R9, R28, R6, RZ ;  /* 0x000000061c097227 */ /* 0x000fe200078e00ff */
[----:B------:R0:W-:Y:S03]  /*43f0*/  STL [R1+0x164], R7 ;  /* 0x0001640701007387 */ /* 0x0001e60000100800 */
[----:B------:R-:W-:Y:S02]  /*4400*/  IMAD R5, R29, R5, R0 ;  /* 0x000000051d057224 */ /* 0x000fe400078e0200 */
[----:B------:R-:W-:Y:S01]  /*4410*/  IMAD.MOV R9, RZ, RZ, -R9 ;  /* 0x000000ffff097224 */ /* 0x000fe200078e0a09 */
[----:B----4-:R-:W-:-:S02]  /*4420*/  IABS R4, R13 ;  /* 0x0000000d00047213 */ /* 0x010fc40000000000 */
[----:B------:R-:W4:Y:S01]  /*4430*/  LDL R13, [R1+0x30cc] ;  /* 0x0030cc00010d7983 */ /* 0x000f220000100800 */
[----:B0-----:R-:W-:-:S03]  /*4440*/  IMAD.HI.U32 R7, R28, R2, RZ ;  /* 0x000000021c077227 */ /* 0x001fc600078e00ff */
[----:B------:R0:W-:Y:S01]  /*4450*/  STL [R1+0x15c], R5 ;  /* 0x00015c0501007387 */ /* 0x0001e20000100800 */
[----:B------:R-:W-:Y:S01]  /*4460*/  IMAD.MOV R7, RZ, RZ, -R7 ;  /* 0x000000ffff077224 */ /* 0x000fe200078e0a07 */
[----:B-----5:R-:W-:Y:S02]  /*4470*/  IABS R0, R12 ;  /* 0x0000000c00007213 */ /* 0x020fe40000000000 */
[----:B------:R-:W5:Y:S01]  /*4480*/  LDL R12, [R1+0x30c8] ;  /* 0x0030c800010c7983 */ /* 0x000f620000100800 */
[C---:B------:R-:W-:Y:S02]  /*4490*/  IMAD R9, R29.reuse, R9, R6 ;  /* 0x000000091d097224 */ /* 0x040fe400078e0206 */
[----:B------:R-:W-:-:S03]  /*44a0*/  IMAD R7, R29, R7, R2 ;  /* 0x000000071d077224 */ /* 0x000fc600078e0202 */
[----:B------:R-:W-:Y:S01]  /*44b0*/  STL [R1+0x130], R9 ;  /* 0x0001300901007387 */ /* 0x000fe20000100800 */
[----:B0-----:R-:W-:-:S03]  /*44c0*/  IABS R5, R15 ;  /* 0x0000000f00057213 */ /* 0x001fc60000000000 */
[----:B------:R-:W5:Y:S04]  /*44d0*/  LDL R15, [R1+0x30c4] ;  /* 0x0030c400010f7983 */ /* 0x000f680000100800 */
[----:B------:R0:W-:Y:S01]  /*44e0*/  STL [R1+0x150], R7 ;  /* 0x0001500701007387 */ /* 0x0001e20000100800 */
[----:B------:R-:W-:-:S03]  /*44f0*/  IABS R2, R11 ;  /* 0x0000000b00027213 */ /* 0x000fc60000000000 */
[----:B------:R-:W5:Y:S01]  /*4500*/  LDL R11, [R1+0x30c0] ;  /* 0x0030c000010b7983 */ /* 0x000f620000100800 */
[----:B------:R-:W-:-:S04]  /*4510*/  IMAD.HI.U32 R8, R28, R4, RZ ;  /* 0x000000041c087227 */ /* 0x000fc800078e00ff */
[----:B------:R-:W-:Y:S02]  /*4520*/  IMAD.MOV R8, RZ, RZ, -R8 ;  /* 0x000000ffff087224 */ /* 0x000fe400078e0a08 */
[----:B------:R-:W-:-:S04]  /*4530*/  IMAD.HI.U32 R6, R28, R0, RZ ;  /* 0x000000001c067227 */ /* 0x000fc800078e00ff */
        /* <DEDUP_REMOVED lines=9> */
[----:B0-----:R-:W-:-:S04]  /*45d0*/  IMAD.HI.U32 R7, R28, R5, RZ ;  /* 0x000000051c077227 */ /* 0x001fc800078e00ff */
[----:B------:R-:W-:-:S04]  /*45e0*/  IMAD.MOV R7, RZ, RZ, -R7 ;  /* 0x000000ffff077224 */ /* 0x000fc800078e0a07 */
[----:B------:R-:W-:Y:S02]  /*45f0*/  IMAD R7, R29, R7, R5 ;  /* 0x000000071d077224 */ /* 0x000fe400078e0205 */
[----:B-1----:R-:W-:-:S03]  /*4600*/  IMAD.HI.U32 R6, R28, R2, RZ ;  /* 0x000000021c067227 */ /* 0x002fc600078e00ff */
[----:B------:R0:W-:Y:S01]  /*4610*/  STL [R1+0x13c], R7 ;  /* 0x00013c0701007387 */ /* 0x0001e20000100800 */
[----:B------:R-:W-:Y:S02]  /*4620*/  IMAD.MOV R6, RZ, RZ, -R6 ;  /* 0x000000ffff067224 */ /* 0x000fe400078e0a06 */
[----:B------:R-:W-:-:S04]  /*4630*/  IMAD.HI.U32 R8, R28, R0, RZ ;  /* 0x000000001c087227 */ /* 0x000fc800078e00ff */
[----:B0-----:R-:W-:Y:S01]  /*4640*/  IMAD.HI.U32 R7, R28, R4, RZ ;  /* 0x000000041c077227 */ /* 0x001fe200078e00ff */
[----:B----4-:R-:W-:Y:S02]  /*4650*/  IABS R5, R13 ;  /* 0x0000000d00057213 */ /* 0x010fe40000000000 */
[----:B------:R-:W4:Y:S01]  /*4660*/  LDL R13, [R1+0x30b4] ;  /* 0x0030b400010d7983 */ /* 0x000f220000100800 */
[----:B------:R-:W-:Y:S02]  /*4670*/  IMAD.MOV R7, RZ, RZ, -R7 ;  /* 0x000000ffff077224 */ /* 0x000fe400078e0a07 */
[----:B------:R-:W-:Y:S02]  /*4680*/  IMAD.MOV R8, RZ, RZ, -R8 ;  /* 0x000000ffff087224 */ /* 0x000fe400078e0a08 */
[C---:B------:R-:W-:Y:S01]  /*4690*/  IMAD R7, R29.reuse, R7, R4 ;  /* 0x000000071d077224 */ /* 0x040fe200078e0204 */
[----:B-----5:R-:W-:Y:S01]  /*46a0*/  IABS R9, R12 ;  /* 0x0000000c00097213 */ /* 0x020fe20000000000 */
[----:B------:R-:W-:-:S02]  /*46b0*/  IMAD R12, R29, R6, R2 ;  /* 0x000000061d0c7224 */ /* 0x000fc400078e0202 */
[----:B------:R-:W-:-:S03]  /*46c0*/  IMAD R8, R29, R8, R0 ;  /* 0x000000081d087224 */ /* 0x000fc600078e0200 */
[----:B------:R0:W-:Y:S04]  /*46d0*/  STL [R1+0x134], R12 ;  /* 0x0001340c01007387 */ /* 0x0001e80000100800 */
[----:B0-----:R-:W5:Y:S01]  /*46e0*/  LDL R12, [R1+0x30b0] ;  /* 0x0030b000010c7983 */ /* 0x001f620000100800 */
[----:B------:R-:W-:-:S03]  /*46f0*/  IABS R4, R15 ;  /* 0x0000000f00047213 */ /* 0x000fc60000000000 */
[----:B------:R0:W-:Y:S04]  /*4700*/  STL [R1+0x108], R7 ;  /* 0x0001080701007387 */ /* 0x0001e80000100800 */
[----:B------:R-:W5:Y:S04]  /*4710*/  LDL R15, [R1+0x30ac] ;  /* 0x0030ac00010f7983 */ /* 0x000f680000100800 */
[----:B------:R-:W-:Y:S01]  /*4720*/  STL [R1+0x11c], R8 ;  /* 0x00011c0801007387 */ /* 0x000fe20000100800 */
[----:B------:R-:W-:-:S03]  /*4730*/  IABS R0, R11 ;  /* 0x0000000b00007213 */ /* 0x000fc60000000000 */
[----:B------:R-:W5:Y:S01]  /*4740*/  LDL R11, [R1+0x30a8] ;  /* 0x0030a800010b7983 */ /* 0x000f620000100800 */
[----:B------:R-:W-:-:S04]  /*4750*/  IMAD.HI.U32 R6, R28, R5, RZ ;  /* 0x000000051c067227 */ /* 0x000fc800078e00ff */
[----:B------:R-:W-:Y:S02]  /*4760*/  IMAD.MOV.U32 R2, RZ, RZ, R9 ;  /* 0x000000ffff027224 */ /* 0x000fe400078e0009 */
[----:B------:R-:W-:Y:S02]  /*4770*/  IMAD.MOV R6, RZ, RZ, -R6 ;  /* 0x000000ffff067224 */ /* 0x000fe400078e0a06 */
[----:B0-----:R-:W-:-:S04]  /*4780*/  IMAD.HI.U32 R7, R28, R2, RZ ;  /* 0x000000021c077227 */ /* 0x001fc800078e00ff */
[----:B------:R-:W-:Y:S02]  /*4790*/  IMAD R6, R29, R6, R5 ;  /* 0x000000061d067224 */ /* 0x000fe400078e0205 */
[----:B------:R-:W-:-:S03]  /*47a0*/  IMAD.MOV R7, RZ, RZ, -R7 ;  /* 0x000000ffff077224 */ /* 0x000fc600078e0a07 */
[----:B------:R0:W-:Y:S01]  /*47b0*/  STL [R1+0x12c], R6 ;  /* 0x00012c0601007387 */ /* 0x0001e20000100800 */
[----:B------:R-:W-:Y:S01]  /*47c0*/  IMAD R7, R29, R7, R2 ;  /* 0x000000071d077224 */ /* 0x000fe200078e0202 */
[----:B--2---:R-:W-:Y:S02]  /*47d0*/  IABS R5, R10 ;  /* 0x0000000a00057213 */ /* 0x004fe40000000000 */
[----:B------:R-:W2:Y:S04]  /*47e0*/  LDL R10, [R1+0x30a4] ;  /* 0x0030a400010a7983 */ /* 0x000ea80000100800 */
[----:B------:R1:W-:Y:S01]  /*47f0*/  STL [R1+0x120], R7 ;  /* 0x0001200701007387 */ /* 0x0003e20000100800 */
[----:B---3--:R-:W-:-:S03]  /*4800*/  IABS R2, R14 ;  /* 0x0000000e00027213 */ /* 0x008fc60000000000 */
[----:B------:R-:W3:Y:S01]  /*4810*/  LDL R14, [R1+0x30a0] ;  /* 0x0030a000010e7983 */ /* 0x000ee20000100800 */
[----:B0-----:R-:W-:-:S04]  /*4820*/  IMAD.HI.U32 R6, R28, R4, RZ ;  /* 0x000000041c067227 */ /* 0x001fc800078e00ff */
[----:B------:R-:W-:Y:S02]  /*4830*/  IMAD.MOV R6, RZ, RZ, -R6 ;  /* 0x000000ffff067224 */ /* 0x000fe400078e0a06 */
[----:B-1----:R-:W-:-:S04]  /*4840*/  IMAD.HI.U32 R7, R28, R0, RZ ;  /* 0x000000001c077227 */ /* 0x002fc800078e00ff */
[----:B------:R-:W-:-:S04]  /*4850*/  IMAD.HI.U32 R8, R28, R5, RZ ;  /* 0x000000051c087227 */ /* 0x000fc800078e00ff */
[----:B------:R-:W-:Y:S02]  /*4860*/  IMAD.MOV R7, RZ, RZ, -R7 ;  /* 0x000000ffff077224 */ /* 0x000fe400078e0a07 */
[----:B------:R-:W-:Y:S02]  /*4870*/  IMAD.MOV R8, RZ, RZ, -R8 ;  /* 0x000000ffff087224 */ /* 0x000fe400078e0a08 */
[C---:B------:R-:W-:Y:S01]  /*4880*/  IMAD R7, R29.reuse, R7, R0 ;  /* 0x000000071d077224 */ /* 0x040fe200078e0200 */
[----:B----4-:R-:W-:Y:S01]  /*4890*/  IABS R9, R13 ;  /* 0x0000000d00097213 */ /* 0x010fe20000000000 */
[----:B------:R-:W-:Y:S02]  /*48a0*/  IMAD R13, R29, R6, R4 ;  /* 0x000000061d0d7224 */ /* 0x000fe400078e0204 */
[----:B------:R-:W-:-:S03]  /*48b0*/  IMAD.HI.U32 R6, R28, R2, RZ ;  /* 0x000000021c067227 */ /* 0x000fc600078e00ff */
[----:B------:R0:W-:Y:S01]  /*48c0*/  STL [R1+0x118], R13 ;  /* 0x0001180d01007387 */ /* 0x0001e20000100800 */
[----:B------:R-:W-:Y:S02]  /*48d0*/  IMAD.MOV R6, RZ, RZ, -R6 ;  /* 0x000000ffff067224 */ /* 0x000fe400078e0a06 */
[C---:B------:R-:W-:Y:S02]  /*48e0*/  IMAD R8, R29.reuse, R8, R5 ;  /* 0x000000081d087224 */ /* 0x040fe400078e0205 */
[----:B------:R-:W-:Y:S01]  /*48f0*/  IMAD R6, R29, R6, R2 ;  /* 0x000000061d067224 */ /* 0x000fe200078e0202 */
[----:B0-----:R-:W4:Y:S04]  /*4900*/  LDL R13, [R1+0x309c] ;  /* 0x00309c00010d7983 */ /* 0x001f280000100800 */
[----:B------:R0:W-:Y:S01]  /*4910*/  STL [R1+0x18], R7 ;  /* 0x0000180701007387 */ /* 0x0001e20000100800 */
[----:B-----5:R-:W-:-:S03]  /*4920*/  IABS R0, R12 ;  /* 0x0000000c00007213 */ /* 0x020fc60000000000 */
[----:B------:R-:W5:Y:S04]  /*4930*/  LDL R12, [R1+0x3098] ;  /* 0x00309800010c7983 */ /* 0x000f680000100800 */
[----:B------:R-:W-:Y:S01]  /*4940*/  STL [R1+0xfc], R8 ;  /* 0x0000fc0801007387 */ /* 0x000fe20000100800 */
[----:B------:R-:W-:-:S03]  /*4950*/  IABS R5, R15 ;  /* 0x0000000f00057213 */ /* 0x000fc60000000000 */
[----:B------:R-:W5:Y:S04]  /*4960*/  LDL R15, [R1+0x3094] ;  /* 0x00309400010f7983 */ /* 0x000f680000100800 */
[----:B------:R1:W-:Y:S01]  /*4970*/  STL [R1+0x104], R6 ;  /* 0x0001040601007387 */ /* 0x0003e20000100800 */
[----:B------:R-:W-:-:S03]  /*4980*/  IABS R2, R11 ;  /* 0x0000000b00027213 */ /* 0x000fc60000000000 */
[----:B------:R-:W5:Y:S01]  /*4990*/  LDL R11, [R1+0x3090] ;  /* 0x00309000010b7983 */ /* 0x000f620000100800 */
[----:B------:R-:W-:-:S04]  /*49a0*/  IMAD.MOV.U32 R4, RZ, RZ, R9 ;  /* 0x000000ffff047224 */ /* 0x000fc800078e0009 */
[----:B0-----:R-:W-:-:S04]  /*49b0*/  IMAD.HI.U32 R7, R28, R4, RZ ;  /* 0x000000041c077227 */ /* 0x001fc800078e00ff */
[----:B------:R-:W-:-:S04]  /*49c0*/  IMAD.MOV R7, RZ, RZ, -R7 ;  /* 0x000000ffff077224 */ /* 0x000fc800078e0a07 */
[----:B------:R-:W-:Y:S02]  /*49d0*/  IMAD R7, R29, R7, R4 ;  /* 0x000000071d077224 */ /* 0x000fe400078e0204 */
[----:B-1----:R-:W-:-:S03]  /*49e0*/  IMAD.HI.U32 R6, R28, R0, RZ ;  /* 0x000000001c067227 */ /* 0x002fc600078e00ff */
[----:B------:R-:W-:Y:S01]  /*49f0*/  STL [R1+0x100], R7 ;  /* 0x0001000701007387 */ /* 0x000fe20000100800 */
[----:B------:R-:W-:Y:S01]  /*4a00*/  IMAD.MOV R6, RZ, RZ, -R6 ;  /* 0x000000ffff067224 */ /* 0x000fe200078e0a06 */
[----:B--2---:R-:W-:Y:S02]  /*4a10*/  IABS R4, R10 ;  /* 0x0000000a00047213 */ /* 0x004fe40000000000 */
[----:B------:R-:W2:Y:S01]  /*4a20*/  LDL R10, [R1+0x308c] ;  /* 0x00308c00010a7983 */ /* 0x000ea20000100800 */
[----:B---3--:R-:W-:Y:S01]  /*4a30*/  IABS R9, R14 ;  /* 0x0000000e00097213 */ /* 0x008fe20000000000 */
[----:B------:R-:W-:-:S05]  /*4a40*/  IMAD R14, R29, R6, R0 ;  /* 0x000000061d0e7224 */ /* 0x000fca00078e0200 */
[----:B------:R0:W-:Y:S04]  /*4a50*/  STL [R1+0xf8], R14 ;  /* 0x0000f80e01007387 */ /* 0x0001e80000100800 */
[----:B0-----:R-:W3:Y:S01]  /*4a60*/  LDL R14, [R1+0x3088] ;  /* 0x00308800010e7983 */ /* 0x001ee20000100800 */
[----:B------:R-:W-:-:S04]  /*4a70*/  IMAD.HI.U32 R7, R28, R5, RZ ;  /* 0x000000051c077227 */ /* 0x000fc800078e00ff */
[----:B------:R-:W-:Y:S02]  /*4a80*/  IMAD.MOV R7, RZ, RZ, -R7 ;  /* 0x000000ffff077224 */ /* 0x000fe400078e0a07 */
[----:B------:R-:W-:-:S04]  /*4a90*/  IMAD.HI.U32 R8, R28, R2, RZ ;  /* 0x000000021c087227 */ /* 0x000fc800078e00ff */
[----:B------:R-:W-:Y:S02]  /*4aa0*/  IMAD R7, R29, R7, R5 ;  /* 0x000000071d077224 */ /* 0x000fe400078e0205 */
[----:B------:R-:W-:Y:S02]  /*4ab0*/  IMAD.MOV.U32 R0, RZ, RZ, R9 ;  /* 0x000000ffff007224 */ /* 0x000fe400078e0009 */
[----:B------:R-:W-:Y:S01]  /*4ac0*/  IMAD.HI.U32 R6, R28, R4, RZ ;  /* 0x000000041c067227 */ /* 0x000fe200078e00ff */
[----:B------:R0:W-:Y:S03]  /*4ad0*/  STL [R1+0xdc], R7 ;  /* 0x0000dc0701007387 */ /* 0x0001e60000100800 */
[----:B------:R-:W-:Y:S02]  /*4ae0*/  IMAD.MOV R8, RZ, RZ, -R8 ;  /* 0x000000ffff087224 */ /* 0x000fe400078e0a08 */
[----:B------:R-:W-:-:S02]  /*4af0*/  IMAD.MOV R6, RZ, RZ, -R6 ;  /* 0x000000ffff067224 */ /* 0x000fc400078e0a06 */
[----:B0-----:R-:W-:Y:S01]  /*4b00*/  IMAD.HI.U32 R7, R28, R0, RZ ;  /* 0x000000001c077227 */ /* 0x001fe200078e00ff */
[----:B----4-:R-:W-:-:S03]  /*4b10*/  IABS R5, R13 ;  /* 0x0000000d00057213 */ /* 0x010fc60000000000 */
[C---:B------:R-:W-:Y:S01]  /*4b20*/  IMAD R8, R29.reuse, R8, R2 ;  /* 0x000000081d087224 */ /* 0x040fe200078e0202 */
[----:B------:R-:W4:Y:S01]  /*4b30*/  LDL R13, [R1+0x3084] ;  /* 0x00308400010d7983 */ /* 0x000f220000100800 */
[----:B------:R-:W-:Y:S02]  /*4b40*/  IMAD.MOV R7, RZ, RZ, -R7 ;  /* 0x000000ffff077224 */ /* 0x000fe400078e0a07 */
[C---:B------:R-:W-:Y:S01]  /*4b50*/  IMAD R6, R29.reuse, R6, R4 ;  /* 0x000000061d067224 */ /* 0x040fe200078e0204 */
[----:B------:R-:W-:Y:S01]  /*4b60*/  STL [R1+0xe8], R8 ;  /* 0x0000e80801007387 */ /* 0x000fe20000100800 */
[----:B------:R-:W-:Y:S01]  /*4b70*/  IMAD R7, R29, R7, R0 ;  /* 0x000000071d077224 */ /* 0x000fe200078e0200 */
[----:B-----5:R-:W-:Y:S02]  /*4b80*/  IABS R2, R12 ;  /* 0x0000000c00027213 */ /* 0x020fe40000000000 */
[----:B------:R-:W5:Y:S04]  /*4b90*/  LDL R12, [R1+0x307c] ;  /* 0x00307c00010c7983 */ /* 0x000f680000100800 */
[----:B------:R0:W-:Y:S01]  /*4ba0*/  STL [R1+0xf4], R6 ;  /* 0x0000f40601007387 */ /* 0x0001e20000100800 */
[----:B------:R-:W-:-:S03]  /*4bb0*/  IABS R4, R15 ;  /* 0x0000000f00047213 */ /* 0x000fc60000000000 */
[----:B------:R-:W5:Y:S04]  /*4bc0*/  LDL R15, [R1+0x3080] ;  /* 0x00308000010f7983 */ /* 0x000f680000100800 */
[----:B------:R1:W-:Y:S01]  /*4bd0*/  STL [R1+0xf0], R7 ;  /* 0x0000f00701007387 */ /* 0x0003e20000100800 */
[----:B------:R-:W-:-:S03]  /*4be0*/  IABS R0, R11 ;  /* 0x0000000b00007213 */ /* 0x000fc60000000000 */
[----:B------:R-:W5:Y:S01]  /*4bf0*/  LDL R11, [R1+0x3078] ;  /* 0x00307800010b7983 */ /* 0x000f620000100800 */
[----:B0-----:R-:W-:-:S04]  /*4c00*/  IMAD.HI.U32 R6, R28, R5, RZ ;  /* 0x000000051c067227 */ /* 0x001fc800078e00ff */
[----:B------:R-:W-:Y:S02]  /*4c10*/  IMAD.MOV R6, RZ, RZ, -R6 ;  /* 0x000000ffff067224 */ /* 0x000fe400078e0a06 */
[----:B-1----:R-:W-:-:S04]  /*4c20*/  IMAD.HI.U32 R7, R28, R2, RZ ;  /* 0x000000021c077227 */ /* 0x002fc800078e00ff */
[----:B------:R-:W-:-:S04]  /*4c30*/  IMAD.MOV R7, RZ, RZ, -R7 ;  /* 0x000000ffff077224 */ /* 0x000fc800078e0a07 */
[C---:B------:R-:W-:Y:S01]  /*4c40*/  IMAD R7, R29.reuse, R7, R2 ;  /* 0x000000071d077224 */ /* 0x040fe200078e0202 */
[----:B--2---:R-:W-:Y:S01]  /*4c50*/  IABS R9, R10 ;  /* 0x0000000a00097213 */ /* 0x004fe20000000000 */
[----:B------:R-:W-:-:S05]  /*4c60*/  IMAD R10, R29, R6, R5 ;  /* 0x000000061d0a7224 */ /* 0x000fca00078e0205 */
[----:B------:R0:W-:Y:S04]  /*4c70*/  STL [R1+0xe0], R10 ;  /* 0x0000e00a01007387 */ /* 0x0001e80000100800 */
[----:B0-----:R-:W2:Y:S04]  /*4c80*/  LDL R10, [R1+0x3074] ;  /* 0x00307400010a7983 */ /* 0x001ea80000100800 */
        /* <DEDUP_REMOVED lines=8> */
[----:B------:R-:W-:Y:S02]  /*4d10*/  IMAD.MOV.U32 R5, RZ, RZ, R9 ;  /* 0x000000ffff057224 */ /* 0x000fe400078e0009 */
[----:B------:R-:W-:Y:S01]  /*4d20*/  IMAD R6, R29, R6, R0 ;  /* 0x000000061d067224 */ /* 0x000fe200078e0200 */
[----:B------:R-:W-:Y:S01]  /*4d30*/  STL [R1+0xc4], R8 ;  /* 0x0000c40801007387 */ /* 0x000fe20000100800 */
[----:B0-----:R-:W-:-:S04]  /*4d40*/  IMAD.HI.U32 R7, R28, R5, RZ ;  /* 0x000000051c077227 */ /* 0x001fc800078e00ff */
[----:B------:R-:W-:Y:S01]  /*4d50*/  IMAD.MOV R7, RZ, RZ, -R7 ;  /* 0x000000ffff077224 */ /* 0x000fe200078e0a07 */
[----:B----4-:R-:W-:Y:S02]  /*4d60*/  IABS R4, R13 ;  /* 0x0000000d00047213 */ /* 0x010fe40000000000 */
        /* <DEDUP_REMOVED lines=176> */
[----:B------:R-:W-:Y:S02]  /*5870*/  IMAD.MOV.U32 R4, RZ, RZ, R9 ;  /* 0x000000ffff047224 */ /* 0x000fe400078e0009 */
[----:B------:R-:W-:Y:S02]  /*5880*/  IMAD.MOV R8, RZ, RZ, -R8 ;  /* 0x000000ffff087224 */ /* 0x000fe400078e0a08 */
[----:B------:R-:W-:Y:S02]  /*5890*/  IMAD.MOV R7, RZ, RZ, -R7 ;  /* 0x000000ffff077224 */ /* 0x000fe400078e0a07 */
[----:B0-----:R-:W-:-:S04]  /*58a0*/  IMAD.HI.U32 R6, R28, R4, RZ ;  /* 0x000000041c067227 */ /* 0x001fc800078e00ff */
[C---:B------:R-:W-:Y:S02]  /*58b0*/  IMAD R8, R29.reuse, R8, R5 ;  /* 0x000000081d087224 */ /* 0x040fe400078e0205 */
[----:B------:R-:W-:Y:S02]  /*58c0*/  IMAD R7, R29, R7, R2 ;  /* 0x000000071d077224 */ /* 0x000fe400078e0202 */
[----:B------:R-:W-:Y:S01]  /*58d0*/  IMAD.MOV R6, RZ, RZ, -R6 ;  /* 0x000000ffff067224 */ /* 0x000fe200078e0a06 */
[----:B------:R-:W-:Y:S01]  /*58e0*/  STL [R1+0x184], R8 ;  /* 0x0001840801007387 */ /* 0x000fe20000100800 */
[----:B----4-:R-:W-:-:S03]  /*58f0*/  IABS R5, R13 ;  /* 0x0000000d00057213 */ /* 0x010fc60000000000 */
[----:B------:R-:W4:Y:S01]  /*5900*/  LDL R13, [R1+0x2ff8] ;  /* 0x002ff800010d7983 */ /* 0x000f220000100800 */
[----:B------:R-:W-:-:S03]  /*5910*/  IMAD R6, R29, R6, R4 ;  /* 0x000000061d067224 */ /* 0x000fc600078e0204 */
[----:B------:R0:W-:Y:S01]  /*5920*/  STL [R1+0x194], R7 ;  /* 0x0001940701007387 */ /* 0x0001e20000100800 */
[----:B-----5:R-:W-:-:S03]  /*5930*/  IABS R2, R12 ;  /* 0x0000000c00027213 */ /* 0x020fc60000000000 */
[----:B------:R-:W5:Y:S01]  /*5940*/  LDL R12, [R1+0x2fec] ;  /* 0x002fec00010c7983 */ /* 0x000f620000100800 */
[----:B0-----:R-:W-:-:S03]  /*5950*/  IMAD.HI.U32 R7, R28, R0, RZ ;  /* 0x000000001c077227 */ /* 0x001fc600078e00ff */
[----:B------:R-:W-:Y:S01]  /*5960*/  STL [R1+0x18c], R6 ;  /* 0x00018c0601007387 */ /* 0x000fe20000100800 */
[----:B------:R-:W-:Y:S01]  /*5970*/  IABS R4, R15 ;  /* 0x0000000f00047213 */ /* 0x000fe20000000000 */
[----:B------:R-:W-:Y:S02]  /*5980*/  IMAD.MOV R7, RZ, RZ, -R7 ;  /* 0x000000ffff077224 */ /* 0x000fe400078e0a07 */
[----:B------:R-:W5:Y:S01]  /*5990*/  LDL R15, [R1+0x2ff0] ;  /* 0x002ff000010f7983 */ /* 0x000f620000100800 */
[----:B------:R-:W-:Y:S01]  /*59a0*/  IABS R9, R11 ;  /* 0x0000000b00097213 */ /* 0x000fe20000000000 */
[----:B------:R-:W-:-:S05]  /*59b0*/  IMAD R11, R29, R7, R0 ;  /* 0x000000071d0b7224 */ /* 0x000fca00078e0200 */
        /* <DEDUP_REMOVED lines=14> */
[----:B------:R-:W-:Y:S02]  /*5aa0*/  IMAD.MOV.U32 R0, RZ, RZ, R9 ;  /* 0x000000ffff007224 */ /* 0x000fe400078e0009 */
[----:B------:R-:W-:-:S04]  /*5ab0*/  IMAD.HI.U32 R7, R28, R4, RZ ;  /* 0x000000041c077227 */ /* 0x000fc800078e00ff */
[----:B0-----:R-:W-:-:S04]  /*5ac0*/  IMAD.HI.U32 R6, R28, R0, RZ ;  /* 0x000000001c067227 */ /* 0x001fc800078e00ff */
[----:B------:R-:W-:Y:S02]  /*5ad0*/  IMAD.MOV R7, RZ, RZ, -R7 ;  /* 0x000000ffff077224 */ /* 0x000fe400078e0a07 */
[----:B------:R-:W-:Y:S02]  /*5ae0*/  IMAD.MOV R6, RZ, RZ, -R6 ;  /* 0x000000ffff067224 */ /* 0x000fe400078e0a06 */
[C---:B------:R-:W-:Y:S02]  /*5af0*/  IMAD R7, R29.reuse, R7, R4 ;  /* 0x000000071d077224 */ /* 0x040fe400078e0204 */
[----:B------:R-:W-:-:S03]  /*5b00*/  IMAD R6, R29, R6, R0 ;  /* 0x000000061d067224 */ /* 0x000fc600078e0200 */
[----:B------:R0:W-:Y:S01]  /*5b10*/  STL [R1+0x160], R7 ;  /* 0x0001600701007387 */ /* 0x0001e20000100800 */
[----:B----4-:R-:W-:Y:S01]  /*5b20*/  IABS R4, R13 ;  /* 0x0000000d00047213 */ /* 0x010fe20000000000 */
[----:B0-----:R-:W-:Y:S02]  /*5b30*/  IMAD.HI.U32 R7, R28, R5, RZ ;  /* 0x000000051c077227 */ /* 0x001fe400078e00ff */
[----:B------:R-:W4:Y:S04]  /*5b40*/  LDL R13, [R1+0x2fe0] ;  /* 0x002fe000010d7983 */ /* 0x000f280000100800 */
[----:B------:R0:W-:Y:S01]  /*5b50*/  STL [R1+0x158], R6 ;  /* 0x0001580601007387 */ /* 0x0001e20000100800 */
[----:B------:R-:W-:Y:S01]  /*5b60*/  IMAD.MOV R7, RZ, RZ, -R7 ;  /* 0x000000ffff077224 */ /* 0x000fe200078e0a07 */
[----:B-----5:R-:W-:-:S02]  /*5b70*/  IABS R0, R12 ;  /* 0x0000000c00007213 */ /* 0x020fc40000000000 */
[----:B------:R-:W5:Y:S01]  /*5b80*/  LDL R12, [R1+0x2fdc] ;  /* 0x002fdc00010c7983 */ /* 0x000f620000100800 */
[----:B0-----:R-:W-:Y:S01]  /*5b90*/  IMAD.HI.U32 R6, R28, R2, RZ ;  /* 0x000000021c067227 */ /* 0x001fe200078e00ff */
[----:B------:R-:W-:-:S03]  /*5ba0*/  IABS R9, R15 ;  /* 0x0000000f00097213 */ /* 0x000fc60000000000 */
[----:B------:R-:W-:Y:S02]  /*5bb0*/  IMAD.MOV R6, RZ, RZ, -R6 ;  /* 0x000000ffff067224 */ /* 0x000fe400078e0a06 */
[C---:B------:R-:W-:Y:S02]  /*5bc0*/  IMAD R15, R29.reuse, R7, R5 ;  /* 0x000000071d0f7224 */ /* 0x040fe400078e0205 */
[----:B------:R-:W-:-:S03]  /*5bd0*/  IMAD R6, R29, R6, R2 ;  /* 0x000000061d067224 */ /* 0x000fc600078e0202 */
[----:B------:R0:W-:Y:S04]  /*5be0*/  STL [R1+0x144], R15 ;  /* 0x0001440f01007387 */ /* 0x0001e80000100800 */
[----:B0-----:R-:W5:Y:S01]  /*5bf0*/  LDL R15, [R1+0x2fd8] ;  /* 0x002fd800010f7983 */ /* 0x001f620000100800 */
[----:B------:R-:W-:-:S03]  /*5c00*/  IABS R2, R11 ;  /* 0x0000000b00027213 */ /* 0x000fc60000000000 */
[----:B------:R0:W-:Y:S04]  /*5c10*/  STL [R1+0x10c], R6 ;  /* 0x00010c0601007387 */ /* 0x0001e80000100800 */
        /* <DEDUP_REMOVED lines=13> */
[----:B------:R-:W-:-:S04]  /*5cf0*/  IMAD.MOV.U32 R5, RZ, RZ, R9 ;  /* 0x000000ffff057224 */ /* 0x000fc800078e0009 */
        /* <DEDUP_REMOVED lines=17> */
[----:B0-----:R-:W5:Y:S04]  /*5e10*/  LDL R12, [R1+0x2fb0] ;  /* 0x002fb000010c7983 */ /* 0x001f680000100800 */
[----:B------:R0:W-:Y:S01]  /*5e20*/  STL [R1+0xcc], R5 ;  /* 0x0000cc0501007387 */ /* 0x0001e20000100800 */
[----:B------:R-:W-:-:S03]  /*5e30*/  IABS R4, R15 ;  /* 0x0000000f00047213 */ /* 0x000fc60000000000 */
[----:B------:R-:W5:Y:S01]  /*5e40*/  LDL R15, [R1+0x2fc0] ;  /* 0x002fc000010f7983 */ /* 0x000f620000100800 */
[----:B------:R-:W-:-:S03]  /*5e50*/  IABS R0, R11 ;  /* 0x0000000b00007213 */ /* 0x000fc60000000000 */
[----:B------:R-:W5:Y:S01]  /*5e60*/  LDL R11, [R1+0x2fb8] ;  /* 0x002fb800010b7983 */ /* 0x000f620000100800 */
[----:B------:R-:W-:-:S04]  /*5e70*/  IMAD.HI.U32 R7, R28, R6, RZ ;  /* 0x000000061c077227 */ /* 0x000fc800078e00ff */
[----:B------:R-:W-:Y:S02]  /*5e80*/  IMAD.MOV.U32 R2, RZ, RZ, R9 ;  /* 0x000000ffff027224 */ /* 0x000fe400078e0009 */
[----:B------:R-:W-:Y:S02]  /*5e90*/  IMAD.MOV R7, RZ, RZ, -R7 ;  /* 0x000000ffff077224 */ /* 0x000fe400078e0a07 */
[----:B0-----:R-:W-:Y:S01]  /*5ea0*/  IMAD.HI.U32 R5, R28, R2, RZ ;  /* 0x000000021c057227 */ /* 0x001fe200078e00ff */
[----:B------:R0:W-:Y:S03]  /*5eb0*/  STL [R1+0xd4], R8 ;  /* 0x0000d40801007387 */ /* 0x0001e60000100800 */
[----:B------:R-:W-:Y:S02]  /*5ec0*/  IMAD R6, R29, R7, R6 ;  /* 0x000000071d067224 */ /* 0x000fe400078e0206 */
[----:B------:R-:W-:-:S04]  /*5ed0*/  IMAD.MOV R5, RZ, RZ, -R5 ;  /* 0x000000ffff057224 */ /* 0x000fc800078e0a05 */
[----:B------:R-:W-:Y:S01]  /*5ee0*/  IMAD R2, R29, R5, R2 ;  /* 0x000000051d027224 */ /* 0x000fe200078e0202 */
[----:B--2---:R-:W-:Y:S02]  /*5ef0*/  IABS R7, R10 ;  /* 0x0000000a00077213 */ /* 0x004fe40000000000 */
[----:B------:R-:W2:Y:S04]  /*5f00*/  LDL R10, [R1+0x2fbc] ;  /* 0x002fbc00010a7983 */ /* 0x000ea80000100800 */
[----:B------:R1:W-:Y:S01]  /*5f10*/  STL [R1+0xec], R6 ;  /* 0x0000ec0601007387 */ /* 0x0003e20000100800 */
[----:B---3--:R-:W-:-:S03]  /*5f20*/  IABS R5, R14 ;  /* 0x0000000e00057213 */ /* 0x008fc60000000000 */
[----:B------:R-:W3:Y:S01]  /*5f30*/  LDL R14, [R1+0x2fb4] ;  /* 0x002fb400010e7983 */ /* 0x000ee20000100800 */
[----:B0-----:R-:W-:-:S03]  /*5f40*/  IMAD.HI.U32 R8, R28, R7, RZ ;  /* 0x000000071c087227 */ /* 0x001fc600078e00ff */
[----:B------:R0:W-:Y:S01]  /*5f50*/  STL [R1+0xe4], R2 ;  /* 0x0000e40201007387 */ /* 0x0001e20000100800 */
[----:B-1----:R-:W-:-:S04]  /*5f60*/  IMAD.HI.U32 R6, R28, R4, RZ ;  /* 0x000000041c067227 */ /* 0x002fc800078e00ff */
[----:B------:R-:W-:Y:S02]  /*5f70*/  IMAD.MOV R6, RZ, RZ, -R6 ;  /* 0x000000ffff067224 */ /* 0x000fe400078e0a06 */
[----:B0-----:R-:W-:-:S04]  /*5f80*/  IMAD.HI.U32 R2, R28, R0, RZ ;  /* 0x000000001c027227 */ /* 0x001fc800078e00ff */
[----:B------:R-:W-:Y:S02]  /*5f90*/  IMAD.MOV R2, RZ, RZ, -R2 ;  /* 0x000000ffff027224 */ /* 0x000fe400078e0a02 */
[----:B------:R-:W-:Y:S02]  /*5fa0*/  IMAD.MOV R8, RZ, RZ, -R8 ;  /* 0x000000ffff087224 */ /* 0x000fe400078e0a08 */
[C---:B------:R-:W-:Y:S01]  /*5fb0*/  IMAD R2, R29.reuse, R2, R0 ;  /* 0x000000021d027224 */ /* 0x040fe200078e0200 */
[----:B----4-:R-:W-:Y:S01]  /*5fc0*/  IABS R9, R13 ;  /* 0x0000000d00097213 */ /* 0x010fe20000000000 */
[C---:B------:R-:W-:Y:S02]  /*5fd0*/  IMAD R13, R29.reuse, R6, R4 ;  /* 0x000000061d0d7224 */ /* 0x040fe400078e0204 */
[----:B------:R-:W-:-:S03]  /*5fe0*/  IMAD R7, R29, R8, R7 ;  /* 0x000000081d077224 */ /* 0x000fc600078e0207 */
[----:B------:R0:W-:Y:S04]  /*5ff0*/  STL [R1+0xd0], R13 ;  /* 0x0000d00d01007387 */ /* 0x0001e80000100800 */
[----:B0-----:R-:W4:Y:S04]  /*6000*/  LDL R13, [R1+0x2fac] ;  /* 0x002fac00010d7983 */ /* 0x001f280000100800 */
[----:B------:R0:W-:Y:S01]  /*6010*/  STL [R1+0x10], R2 ;  /* 0x0000100201007387 */ /* 0x0001e20000100800 */
[----:B-----5:R-:W-:-:S03]  /*6020*/  IABS R27, R15 ;  /* 0x0000000f001b7213 */ /* 0x020fc60000000000 */
        /* <DEDUP_REMOVED lines=17> */
[----:B------:R-:W-:-:S05]  /*6140*/  IABS R0, R12 ;  /* 0x0000000c00007213 */ /* 0x000fca0000000000 */
[----:B0-----:R-:W-:-:S04]  /*6150*/  IMAD.HI.U32 R5, R28, R0, RZ ;  /* 0x000000001c057227 */ /* 0x001fc800078e00ff */
[----:B-1----:R-:W-:Y:S02]  /*6160*/  IMAD.MOV R2, RZ, RZ, -R5 ;  /* 0x000000ffff027224 */ /* 0x002fe400078e0a05 */
[----:B------:R-:W-:-:S04]  /*6170*/  IMAD.HI.U32 R4, R28, R27, RZ ;  /* 0x0000001b1c047227 */ /* 0x000fc800078e00ff */
[----:B------:R-:W-:Y:S02]  /*6180*/  IMAD R0, R29, R2, R0 ;  /* 0x000000021d007224 */ /* 0x000fe400078e0200 */
[----:B------:R-:W-:-:S04]  /*6190*/  IMAD.HI.U32 R5, R28, R26, RZ ;  /* 0x0000001a1c057227 */ /* 0x000fc800078e00ff */
[----:B------:R-:W-:Y:S01]  /*61a0*/  IMAD.MOV R4, RZ, RZ, -R4 ;  /* 0x000000ffff047224 */ /* 0x000fe200078e0a04 */
[----:B------:R0:W-:Y:S01]  /*61b0*/  STL [R1], R0 ;  /* 0x0000000001007387 */ /* 0x0001e20000100800 */
[----:B------:R-:W-:-:S04]  /*61c0*/  IMAD.HI.U32 R2, R28, R25, RZ ;  /* 0x000000191c027227 */ /* 0x000fc800078e00ff */
[C---:B------:R-:W-:Y:S02]  /*61d0*/  IMAD R27, R29.reuse, R4, R27 ;  /* 0x000000041d1b7224 */ /* 0x040fe400078e021b */
[----:B------:R-:W-:Y:S02]  /*61e0*/  IMAD.MOV R2, RZ, RZ, -R2 ;  /* 0x000000ffff027224 */ /* 0x000fe400078e0a02 */
[----:B0-----:R-:W-:Y:S01]  /*61f0*/  IMAD.MOV R0, RZ, RZ, -R5 ;  /* 0x000000ffff007224 */ /* 0x001fe200078e0a05 */
[----:B------:R0:W-:Y:S01]  /*6200*/  STL [R1+0x32e8], R27 ;  /* 0x0032e81b01007387 */ /* 0x0001e20000100800 */
[C---:B------:R-:W-:Y:S02]  /*6210*/  IMAD R25, R29.reuse, R2, R25 ;  /* 0x000000021d197224 */ /* 0x040fe400078e0219 */
[----:B------:R-:W-:Y:S01]  /*6220*/  IMAD R26, R29, R0, R26 ;  /* 0x000000001d1a7224 */ /* 0x000fe200078e021a */
[----:B----4-:R-:W-:Y:S02]  /*6230*/  IABS R23, R13 ;  /* 0x0000000d00177213 */ /* 0x010fe40000000000 */
[----:B------:R-:W4:Y:S04]  /*6240*/  LDL R13, [R1+0x2f9c] ;  /* 0x002f9c00010d7983 */ /* 0x000f280000100800 */
[----:B------:R-:W-:Y:S01]  /*6250*/  STL [R1+0x32cc], R26 ;  /* 0x0032cc1a01007387 */ /* 0x000fe20000100800 */
[----:B-----5:R-:W-:-:S03]  /*6260*/  IABS R22, R15 ;  /* 0x0000000f00167213 */ /* 0x020fc60000000000 */
[----:B------:R-:W5:Y:S04]  /*6270*/  LDL R15, [R1+0x2f98] ;  /* 0x002f9800010f7983 */ /* 0x000f680000100800 */
[----:B------:R1:W-:Y:S01]  /*6280*/  STL [R1+0x32c8], R25 ;  /* 0x0032c81901007387 */ /* 0x0003e20000100800 */
[----:B------:R-:W-:-:S03]  /*6290*/  IABS R21, R11 ;  /* 0x0000000b00157213 */ /* 0x000fc60000000000 */
[----:B------:R-:W5:Y:S01]  /*62a0*/  LDL R11, [R1+0x2f8c] ;  /* 0x002f8c00010b7983 */ /* 0x000f620000100800 */
[----:B------:R-:W-:-:S04]  /*62b0*/  IMAD.HI.U32 R4, R28, R24, RZ ;  /* 0x000000181c047227 */ /* 0x000fc800078e00ff */
[----:B------:R-:W-:-:S04]  /*62c0*/  IMAD.MOV R0, RZ, RZ, -R4 ;  /* 0x000000ffff007224 */ /* 0x000fc800078e0a04 */
[----:B------:R-:W-:-:S05]  /*62d0*/  IMAD R24, R29, R0, R24 ;  /* 0x000000001d187224 */ /* 0x000fca00078e0218 */
[----:B------:R-:W-:Y:S01]  /*62e0*/  STL [R1+0x32c4], R24 ;  /* 0x0032c41801007387 */ /* 0x000fe20000100800 */
[----:B--2---:R-:W-:-:S03]  /*62f0*/  IABS R20, R10 ;  /* 0x0000000a00147213 */ /* 0x004fc60000000000 */
[----:B------:R-:W2:Y:S01]  /*6300*/  LDL R10, [R1+0x2f90] ;  /* 0x002f9000010a7983 */ /* 0x000ea20000100800 */
[----:B---3--:R-:W-:-:S03]  /*6310*/  IABS R19, R14 ;  /* 0x0000000e00137213 */ /* 0x008fc60000000000 */
[----:B------:R-:W3:Y:S01]  /*6320*/  LDL R14, [R1+0x2f88] ;  /* 0x002f8800010e7983 */ /* 0x000ee20000100800 */
[----:B------:R-:W-:-:S04]  /*6330*/  IMAD.HI.U32 R4, R28, R23, RZ ;  /* 0x000000171c047227 */ /* 0x000fc800078e00ff */
[----:B------:R-:W-:-:S04]  /*6340*/  IMAD.HI.U32 R2, R28, R22, RZ ;  /* 0x000000161c027227 */ /* 0x000fc800078e00ff */
[----:B------:R-:W-:Y:S02]  /*6350*/  IMAD.MOV R0, RZ, RZ, -R4 ;  /* 0x000000ffff007224 */ /* 0x000fe400078e0a04 */
[----:B------:R-:W-:-:S04]  /*6360*/  IMAD.HI.U32 R5, R28, R21, RZ ;  /* 0x000000151c057227 */ /* 0x000fc800078e00ff */
[----:B------:R-:W-:Y:S02]  /*6370*/  IMAD.MOV R4, RZ, RZ, -R2 ;  /* 0x000000ffff047224 */ /* 0x000fe400078e0a02 */
[----:B------:R-:W-:-:S04]  /*6380*/  IMAD.HI.U32 R2, R28, R20, RZ ;  /* 0x000000141c027227 */ /* 0x000fc800078e00ff */
[C---:B------:R-:W-:Y:S02]  /*6390*/  IMAD R23, R29.reuse, R0, R23 ;  /* 0x000000001d177224 */ /* 0x040fe400078e0217 */
[----:B------:R-:W-:Y:S02]  /*63a0*/  IMAD.MOV R0, RZ, RZ, -R5 ;  /* 0x000000ffff007224 */ /* 0x000fe400078e0a05 */
[C---:B------:R-:W-:Y:S02]  /*63b0*/  IMAD R22, R29.reuse, R4, R22 ;  /* 0x000000041d167224 */ /* 0x040fe400078e0216 */
[----:B------:R-:W-:Y:S01]  /*63c0*/  IMAD.MOV R2, RZ, RZ, -R2 ;  /* 0x000000ffff027224 */ /* 0x000fe200078e0a02 */
[----:B------:R-:W-:Y:S01]  /*63d0*/  STL [R1+0x32c0], R23 ;  /* 0x0032c01701007387 */ /* 0x000fe20000100800 */
[C---:B------:R-:W-:Y:S02]  /*63e0*/  IMAD R21, R29.reuse, R0, R21 ;  /* 0x000000001d157224 */ /* 0x040fe400078e0215 */
[----:B------:R-:W-:Y:S01]  /*63f0*/  IMAD R20, R29, R2, R20 ;  /* 0x000000021d147224 */ /* 0x000fe200078e0214 */
[----:B------:R-:W-:Y:S01]  /*6400*/  STL [R1+0x32bc], R22 ;  /* 0x0032bc1601007387 */ /* 0x000fe20000100800 */
[----:B----4-:R-:W-:-:S03]  /*6410*/  IABS R18, R13 ;  /* 0x0000000d00127213 */ /* 0x010fc60000000000 */
[----:B------:R-:W4:Y:S04]  /*6420*/  LDL R13, [R1+0x2f84] ;  /* 0x002f8400010d7983 */ /* 0x000f280000100800 */
[----:B------:R-:W-:Y:S04]  /*6430*/  STL [R1+0x32b8], R21 ;  /* 0x0032b81501007387 */ /* 0x000fe80000100800 */
[----:B------:R-:W4:Y:S04]  /*6440*/  LDL R12, [R1+0x2f78] ;  /* 0x002f7800010c7983 */ /* 0x000f280000100800 */
[----:B------:R-:W-:Y:S01]  /*6450*/  STL [R1+0x32d0], R20 ;  /* 0x0032d01401007387 */ /* 0x000fe20000100800 */
[----:B------:R-:W-:Y:S01]  /*6460*/  IMAD.HI.U32 R4, R28, R19, RZ ;  /* 0x000000131c047227 */ /* 0x000fe200078e00ff */
[----:B-----5:R-:W-:-:S02]  /*6470*/  IABS R16, R11 ;  /* 0x0000000b00107213 */ /* 0x020fc40000000000 */
[----:B------:R-:W5:Y:S01]  /*6480*/  LDL R11, [R1+0x2f80] ;  /* 0x002f8000010b7983 */ /* 0x000f620000100800 */
[----:B------:R-:W-:Y:S01]  /*6490*/  IMAD.MOV R0, RZ, RZ, -R4 ;  /* 0x000000ffff007224 */ /* 0x000fe200078e0a04 */
[----:B------:R-:W-:-:S03]  /*64a0*/  IABS R17, R15 ;  /* 0x0000000f00117213 */ /* 0x000fc60000000000 */
[----:B------:R-:W-:Y:S02]  /*64b0*/  IMAD R19, R29, R0, R19 ;  /* 0x000000001d137224 */ /* 0x000fe400078e0213 */
[----:B------:R-:W-:-:S03]  /*64c0*/  IMAD.HI.U32 R4, R28, R18, RZ ;  /* 0x000000121c047227 */ /* 0x000fc600078e00ff */
[----:B------:R-:W-:Y:S01]  /*64d0*/  STL [R1+0x32d4], R19 ;  /* 0x0032d41301007387 */ /* 0x000fe20000100800 */
[----:B------:R-:W-:-:S03]  /*64e0*/  IMAD.HI.U32 R2, R28, R17, RZ ;  /* 0x000000111c027227 */ /* 0x000fc600078e00ff */
[----:B------:R-:W5:Y:S01]  /*64f0*/  LDL R9, [R1+0x2f74] ;  /* 0x002f740001097983 */ /* 0x000f620000100800 */
[----:B------:R-:W-:Y:S02]  /*6500*/  IMAD.MOV R0, RZ, RZ, -R4 ;  /* 0x000000ffff007224 */ /* 0x000fe400078e0a04 */
[----:B------:R-:W-:-:S04]  /*6510*/  IMAD.HI.U32 R5, R28, R16, RZ ;  /* 0x000000101c057227 */ /* 0x000fc800078e00ff */
[----:B------:R-:W-:Y:S02]  /*6520*/  IMAD.MOV R4, RZ, RZ, -R2 ;  /* 0x000000ffff047224 */ /* 0x000fe400078e0a02 */
[C---:B------:R-:W-:Y:S02]  /*6530*/  IMAD R18, R29.reuse, R0, R18 ;  /* 0x000000001d127224 */ /* 0x040fe400078e0212 */
[----:B------:R-:W-:Y:S02]  /*6540*/  IMAD.MOV R0, RZ, RZ, -R5 ;  /* 0x000000ffff007224 */ /* 0x000fe400078e0a05 */
[C---:B------:R-:W-:Y:S02]  /*6550*/  IMAD R17, R29.reuse, R4, R17 ;  /* 0x000000041d117224 */ /* 0x040fe400078e0211 */
[----:B------:R-:W-:Y:S01]  /*6560*/  IMAD R16, R29, R0, R16 ;  /* 0x000000001d107224 */ /* 0x000fe200078e0210 */
[----:B--2---:R-:W-:Y:S02]  /*6570*/  IABS R15, R10 ;  /* 0x0000000a000f7213 */ /* 0x004fe40000000000 */
[----:B------:R-:W2:Y:S03]  /*6580*/  LDL R10, [R1+0x2f7c] ;  /* 0x002f7c00010a7983 */ /* 0x000ea60000100800 */
[----:B------:R-:W-:Y:S01]  /*6590*/  IMAD.HI.U32 R2, R28, R15, RZ ;  /* 0x0000000f1c027227 */ /* 0x000fe200078e00ff */
[----:B---3--:R-:W-:-:S03]  /*65a0*/  IABS R14, R14 ;  /* 0x0000000e000e7213 */ /* 0x008fc60000000000 */
[----:B------:R-:W-:Y:S02]  /*65b0*/  IMAD.MOV R2, RZ, RZ, -R2 ;  /* 0x000000ffff027224 */ /* 0x000fe400078e0a02 */
[----:B------:R-:W-:Y:S01]  /*65c0*/  IMAD.HI.U32 R4, R28, R14, RZ ;  /* 0x0000000e1c047227 */ /* 0x000fe200078e00ff */
[----:B------:R-:W-:Y:S03]  /*65d0*/  STL [R1+0x32d8], R18 ;  /* 0x0032d81201007387 */ /* 0x000fe60000100800 */
[----:B------:R-:W-:Y:S01]  /*65e0*/  IMAD.MOV R0, RZ, RZ, -R4 ;  /* 0x000000ffff007224 */ /* 0x000fe200078e0a04 */
[----:B------:R-:W-:Y:S01]  /*65f0*/  STL [R1+0x32dc], R17 ;  /* 0x0032dc1101007387 */ /* 0x000fe20000100800 */
[C---:B------:R-:W-:Y:S02]  /*6600*/  IMAD R15, R29.reuse, R2, R15 ;  /* 0x000000021d0f7224 */ /* 0x040fe400078e020f */
[----:B------:R-:W-:Y:S01]  /*6610*/  IMAD R14, R29, R0, R14 ;  /* 0x000000001d0e7224 */ /* 0x000fe200078e020e */
[----:B------:R-:W3:Y:S04]  /*6620*/  LDL R8, [R1+0x2f70] ;  /* 0x002f700001087983 */ /* 0x000ee80000100800 */
[----:B------:R-:W-:Y:S04]  /*6630*/  STL [R1+0x32e0], R16 ;  /* 0x0032e01001007387 */ /* 0x000fe80000100800 */
[----:B------:R-:W3:Y:S04]  /*6640*/  LDL R7, [R1+0x2f6c] ;  /* 0x002f6c0001077983 */ /* 0x000ee80000100800 */
[----:B------:R-:W-:Y:S04]  /*6650*/  STL [R1+0x32e4], R15 ;  /* 0x0032e40f01007387 */ /* 0x000fe80000100800 */
[----:B------:R-:W3:Y:S04]  /*6660*/  LDL R6, [R1+0x2f68] ;  /* 0x002f680001067983 */ /* 0x000ee80000100800 */
[----:B------:R-:W-:Y:S04]  /*6670*/  STL [R1+0x32ec], R14 ;  /* 0x0032ec0e01007387 */ /* 0x000fe80000100800 */
[----:B0-----:R-:W3:Y:S04]  /*6680*/  LDL R27, [R1+0x2f64] ;  /* 0x002f6400011b7983 */ /* 0x001ee80000100800 */
[----:B-1----:R-:W3:Y:S01]  /*6690*/  LDL R25, [R1+0x2f60] ;  /* 0x002f600001197983 */ /* 0x002ee20000100800 */
[----:B----4-:R-:W-:-:S05]  /*66a0*/  IABS R13, R13 ;  /* 0x0000000d000d7213 */ /* 0x010fca0000000000 */
[----:B------:R-:W-:Y:S01]  /*66b0*/  IMAD.HI.U32 R4, R28, R13, RZ ;  /* 0x0000000d1c047227 */ /* 0x000fe200078e00ff */
[----:B------:R-:W-:-:S03]  /*66c0*/  IABS R12, R12 ;  /* 0x0000000c000c7213 */ /* 0x000fc60000000000 */
[----:B------:R-:W-:Y:S02]  /*66d0*/  IMAD.MOV R0, RZ, RZ, -R4 ;  /* 0x000000ffff007224 */ /* 0x000fe400078e0a04 */
[----:B------:R-:W-:-:S04]  /*66e0*/  IMAD.HI.U32 R2, R28, R12, RZ ;  /* 0x0000000c1c027227 */ /* 0x000fc800078e00ff */
[----:B------:R-:W-:Y:S02]  /*66f0*/  IMAD.MOV R4, RZ, RZ, -R2 ;  /* 0x000000ffff047224 */ /* 0x000fe400078e0a02 */
[----:B------:R-:W-:Y:S01]  /*6700*/  IMAD R13, R29, R0, R13 ;  /* 0x000000001d0d7224 */ /* 0x000fe200078e020d */
[----:B-----5:R-:W-:-:S05]  /*6710*/  IABS R11, R11 ;  /* 0x0000000b000b7213 */ /* 0x020fca0000000000 */
[----:B------:R-:W-:-:S04]  /*6720*/  IMAD.HI.U32 R5, R28, R11, RZ ;  /* 0x0000000b1c057227 */ /* 0x000fc800078e00ff */
[----:B------:R-:W-:Y:S02]  /*6730*/  IMAD.MOV R0, RZ, RZ, -R5 ;  /* 0x000000ffff007224 */ /* 0x000fe400078e0a05 */
[C---:B------:R-:W-:Y:S02]  /*6740*/  IMAD R12, R29.reuse, R4, R12 ;  /* 0x000000041d0c7224 */ /* 0x040fe400078e020c */
[----:B------:R-:W-:Y:S01]  /*6750*/  IMAD R11, R29, R0, R11 ;  /* 0x000000001d0b7224 */ /* 0x000fe200078e020b */
[----:B------:R-:W-:Y:S04]  /*6760*/  STL [R1+0x32f0], R13 ;  /* 0x0032f00d01007387 */ /* 0x000fe80000100800 */
[----:B------:R0:W-:Y:S04]  /*6770*/  STL [R1+0x32f4], R12 ;  /* 0x0032f40c01007387 */ /* 0x0001e80000100800 */
[----:B------:R-:W-:Y:S04]  /*6780*/  STL [R1+0x32f8], R11 ;  /* 0x0032f80b01007387 */ /* 0x000fe80000100800 */
[----:B------:R-:W4:Y:S04]  /*6790*/  LDL.LU R26, [R1+0x58] ;  /* 0x00005800011a7983 */ /* 0x000f280000300800 */
[----:B0-----:R-:W5:Y:S01]  /*67a0*/  LDL.LU R12, [R1+0x54] ;  /* 0x00005400010c7983 */ /* 0x001f620000300800 */
[----:B------:R-:W-:-:S05]  /*67b0*/  IABS R9, R9 ;  /* 0x0000000900097213 */ /* 0x000fca0000000000 */
[----:B------:R-:W-:-:S04]  /*67c0*/  IMAD.HI.U32 R4, R28, R9, RZ ;  /* 0x000000091c047227 */ /* 0x000fc800078e00ff */
[----:B------:R-:W-:-:S04]  /*67d0*/  IMAD.MOV R0, RZ, RZ, -R4 ;  /* 0x000000ffff007224 */ /* 0x000fc800078e0a04 */
[----:B------:R-:W-:Y:S01]  /*67e0*/  IMAD R9, R29, R0, R9 ;  /* 0x000000001d097224 */ /* 0x000fe200078e0209 */
[----:B--2---:R-:W-:-:S05]  /*67f0*/  IABS R10, R10 ;  /* 0x0000000a000a7213 */ /* 0x004fca0000000000 */
[----:B------:R-:W-:-:S04]  /*6800*/  IMAD.HI.U32 R2, R28, R10, RZ ;  /* 0x0000000a1c027227 */ /* 0x000fc800078e00ff */
[----:B------:R-:W-:-:S04]  /*6810*/  IMAD.MOV R2, RZ, RZ, -R2 ;  /* 0x000000ffff027224 */ /* 0x000fc800078e0a02 */
[----:B------:R-:W-:-:S05]  /*6820*/  IMAD R10, R29, R2, R10 ;  /* 0x000000021d0a7224 */ /* 0x000fca00078e020a */
[----:B------:R0:W-:Y:S04]  /*6830*/  STL [R1+0x32fc], R10 ;  /* 0x0032fc0a01007387 */ /* 0x0001e80000100800 */
[----:B------:R-:W2:Y:S04]  /*6840*/  LDL.LU R17, [R1+0x50] ;  /* 0x0000500001117983 */ /* 0x000ea80000300800 */
[----:B------:R-:W2:Y:S04]  /*6850*/  LDL.LU R18, [R1+0x4c] ;  /* 0x00004c0001127983 */ /* 0x000ea80000300800 */
[----:B------:R-:W-:Y:S04]  /*6860*/  STL [R1+0x3300], R9 ;  /* 0x0033000901007387 */ /* 0x000fe80000100800 */
[----:B------:R-:W2:Y:S04]  /*6870*/  LDL.LU R19, [R1+0x48] ;  /* 0x0000480001137983 */ /* 0x000ea80000300800 */
[----:B------:R-:W2:Y:S04]  /*6880*/  LDL.LU R20, [R1+0x44] ;  /* 0x0000440001147983 */ /* 0x000ea80000300800 */
[----:B------:R-:W2:Y:S01]  /*6890*/  LDL.LU R21, [R1+0x40] ;  /* 0x0000400001157983 */ /* 0x000ea20000300800 */
[----:B---3--:R-:W-:-:S03]  /*68a0*/  IABS R5, R27 ;  /* 0x0000001b00057213 */ /* 0x008fc60000000000 */
[----:B------:R-:W3:Y:S04]  /*68b0*/  LDL.LU R27, [R1+0x3c] ;  /* 0x00003c00011b7983 */ /* 0x000ee80000300800 */
[----:B------:R-:W2:Y:S01]  /*68c0*/  LDL R16, [R1+0x2f5c] ;  /* 0x002f5c0001107983 */ /* 0x000ea20000100800 */
[----:B------:R-:W-:Y:S02]  /*68d0*/  IABS R8, R8 ;  /* 0x0000000800087213 */ /* 0x000fe40000000000 */
[----:B------:R-:W-:-:S03]  /*68e0*/  IABS R7, R7 ;  /* 0x0000000700077213 */ /* 0x000fc60000000000 */
[----:B------:R-:W-:Y:S01]  /*68f0*/  IMAD.HI.U32 R2, R28, R8, RZ ;  /* 0x000000081c027227 */ /* 0x000fe200078e00ff */
[----:B------:R-:W-:-:S03]  /*6900*/  IABS R22, c[0x0][0x178] ;  /* 0x00005e0000167a13 */ /* 0x000fc60000000000 */
[----:B------:R-:W-:Y:S02]  /*6910*/  IMAD.MOV R0, RZ, RZ, -R2 ;  /* 0x000000ffff007224 */ /* 0x000fe400078e0a02 */
[----:B------:R-:W-:Y:S01]  /*6920*/  IMAD.HI.U32 R2, R28, R7, RZ ;  /* 0x000000071c027227 */ /* 0x000fe200078e00ff */
[----:B------:R-:W-:-:S03]  /*6930*/  IABS R6, R6 ;  /* 0x0000000600067213 */ /* 0x000fc60000000000 */
[C---:B------:R-:W-:Y:S02]  /*6940*/  IMAD R8, R29.reuse, R0, R8 ;  /* 0x000000001d087224 */ /* 0x040fe400078e0208 */
[----:B------:R-:W-:Y:S01]  /*6950*/  IMAD.MOV R0, RZ, RZ, -R2 ;  /* 0x000000ffff007224 */ /* 0x000fe200078e0a02 */
[----:B------:R-:W-:Y:S01]  /*6960*/  IABS R4, R25 ;  /* 0x0000001900047213 */ /* 0x000fe20000000000 */
[----:B0-----:R-:W-:Y:S01]  /*6970*/  IMAD.HI.U32 R10, R28, R6, RZ ;  /* 0x000000061c0a7227 */ /* 0x001fe200078e00ff */
[----:B------:R0:W-:Y:S03]  /*6980*/  STL [R1+0x3304], R8 ;  /* 0x0033040801007387 */ /* 0x0001e60000100800 */
[----:B------:R-:W-:Y:S02]  /*6990*/  IMAD R7, R29, R0, R7 ;  /* 0x000000001d077224 */ /* 0x000fe400078e0207 */
[----:B------:R-:W-:-:S03]  /*69a0*/  IMAD.MOV R2, RZ, RZ, -R10 ;  /* 0x000000ffff027224 */ /* 0x000fc600078e0a0a */
[----:B------:R-:W-:Y:S01]  /*69b0*/  STL [R1+0x3308], R7 ;  /* 0x0033080701007387 */ /* 0x000fe20000100800 */
[----:B0-----:R-:W-:-:S03]  /*69c0*/  IMAD.HI.U32 R8, R28, R4, RZ ;  /* 0x000000041c087227 */ /* 0x001fc600078e00ff */
[----:B------:R-:W3:Y:S01]  /*69d0*/  LDL.LU R23, [R1+0x38] ;  /* 0x0000380001177983 */ /* 0x000ee20000300800 */
[----:B------:R-:W-:-:S03]  /*69e0*/  IMAD R6, R29, R2, R6 ;  /* 0x000000021d067224 */ /* 0x000fc600078e0206 */
[----:B------:R-:W3:Y:S01]  /*69f0*/  LDL.LU R24, [R1+0x34] ;  /* 0x0000340001187983 */ /* 0x000ee20000300800 */
[----:B------:R-:W-:-:S03]  /*6a00*/  IMAD.MOV R2, RZ, RZ, -R8 ;  /* 0x000000ffff027224 */ /* 0x000fc600078e0a08 */
[----:B------:R-:W3:Y:S01]  /*6a10*/  LDL.LU R25, [R1+0x30] ;  /* 0x0000300001197983 */ /* 0x000ee20000300800 */
[----:B------:R-:W-:-:S03]  /*6a20*/  IMAD.HI.U32 R9, R28, R5, RZ ;  /* 0x000000051c097227 */ /* 0x000fc600078e00ff */
[----:B------:R-:W3:Y:S01]  /*6a30*/  LDL.LU R8, [R1+0x2c] ;  /* 0x00002c0001087983 */ /* 0x000ee20000300800 */
[C---:B----4-:R-:W-:Y:S02]  /*6a40*/  ISETP.GT.U32.AND P4, PT, R22.reuse, R26, PT ;  /* 0x0000001a1600720c */ /* 0x050fe40003f84070 */
[----:B-----5:R-:W-:-:S11]  /*6a50*/  ISETP.GT.U32.AND P2, PT, R22, R12, PT ;  /* 0x0000000c1600720c */ /* 0x020fd60003f44070 */
[--C-:B------:R-:W-:Y:S02]  /*6a60*/  @!P4 IMAD.IADD R26, R26, 0x1, -R22.reuse ;  /* 0x000000011a1ac824 */ /* 0x100fe400078e0a16 */
[----:B------:R-:W-:-:S03]  /*6a70*/  @!P2 IMAD.IADD R12, R12, 0x1, -R22 ;  /* 0x000000010c0ca824 */ /* 0x000fc600078e0a16 */
[----:B------:R-:W-:Y:S01]  /*6a80*/  ISETP.GT.U32.AND P2, PT, R22, R26, PT ;  /* 0x0000001a1600720c */ /* 0x000fe20003f44070 */
[----:B------:R-:W-:Y:S02]  /*6a90*/  IMAD.MOV R0, RZ, RZ, -R9 ;  /* 0x000000ffff007224 */ /* 0x000fe400078e0a09 */
[----:B------:R-:W4:Y:S04]  /*6aa0*/  LDL.LU R9, [R1+0x28] ;  /* 0x0000280001097983 */ /* 0x000f280000300800 */
[----:B------:R-:W5:Y:S01]  /*6ab0*/  LDL.LU R13, [R1+0x1ac] ;  /* 0x0001ac00010d7983 */ /* 0x000f620000300800 */
[----:B------:R-:W-:-:S03]  /*6ac0*/  IMAD R4, R29, R2, R4 ;  /* 0x000000021d047224 */ /* 0x000fc600078e0204 */
[----:B------:R-:W5:Y:S02]  /*6ad0*/  LDL.LU R14, [R1+0x1a0] ;  /* 0x0001a000010e7983 */ /* 0x000f640000300800 */
[----:B------:R-:W-:Y:S01]  /*6ae0*/  @!P2 IMAD.IADD R26, R26, 0x1, -R22 ;  /* 0x000000011a1aa824 */ /* 0x000fe200078e0a16 */
[----:B--2---:R-:W-:Y:S02]  /*6af0*/  IABS R2, R16 ;  /* 0x0000001000027213 */ /* 0x004fe40000000000 */
[----:B------:R-:W2:Y:S04]  /*6b00*/  LDL.LU R16, [R1+0x1a4] ;  /* 0x0001a40001107983 */ /* 0x000ea80000300800 */
[----:B------:R-:W2:Y:S04]  /*6b10*/  LDL.LU R15, [R1+0x1a8] ;  /* 0x0001a800010f7983 */ /* 0x000ea80000300800 */
[----:B------:R0:W-:Y:S04]  /*6b20*/  STL [R1+0x58], R26 ;  /* 0x0000581a01007387 */ /* 0x0001e80000100800 */
[----:B0-----:R-:W2:Y:S01]  /*6b30*/  LDL.LU R26, [R1+0x24] ;  /* 0x00002400011a7983 */ /* 0x001ea20000300800 */
[----:B------:R-:W-:-:S02]  /*6b40*/  ISETP.GT.U32.AND P0, PT, R22, R17, PT ;  /* 0x000000111600720c */ /* 0x000fc40003f04070 */
[C---:B------:R-:W-:Y:S02]  /*6b50*/  ISETP.GT.U32.AND P5, PT, R22.reuse, R20, PT ;  /* 0x000000141600720c */ /* 0x040fe40003fa4070 */
[C---:B---3--:R-:W-:Y:S02]  /*6b60*/  ISETP.GT.U32.AND P4, PT, R22.reuse, R27, PT ;  /* 0x0000001b1600720c */ /* 0x048fe40003f84070 */
[C---:B------:R-:W-:Y:S02]  /*6b70*/  ISETP.GT.U32.AND P6, PT, R22.reuse, R18, PT ;  /* 0x000000121600720c */ /* 0x040fe40003fc4070 */
[C---:B------:R-:W-:Y:S02]  /*6b80*/  ISETP.GT.U32.AND P1, PT, R22.reuse, R19, PT ;  /* 0x000000131600720c */ /* 0x040fe40003f24070 */
[----:B------:R-:W-:-:S03]  /*6b90*/  ISETP.GT.U32.AND P3, PT, R22, R21, PT ;  /* 0x000000151600720c */ /* 0x000fc60003f64070 */
[--C-:B------:R-:W-:Y:S01]  /*6ba0*/  @!P0 IMAD.IADD R17, R17, 0x1, -R22.reuse ;  /* 0x0000000111118824 */ /* 0x100fe200078e0a16 */
[----:B------:R-:W-:Y:S01]  /*6bb0*/  ISETP.GT.U32.AND P0, PT, R22, R12, PT ;  /* 0x0000000c1600720c */ /* 0x000fe20003f04070 */
[--C-:B------:R-:W-:Y:S02]  /*6bc0*/  @!P5 IMAD.IADD R20, R20, 0x1, -R22.reuse ;  /* 0x000000011414d824 */ /* 0x100fe400078e0a16 */
[--C-:B------:R-:W-:Y:S02]  /*6bd0*/  @!P4 IMAD.IADD R27, R27, 0x1, -R22.reuse ;  /* 0x000000011b1bc824 */ /* 0x100fe400078e0a16 */
[--C-:B------:R-:W-:Y:S01]  /*6be0*/  @!P6 IMAD.IADD R18, R18, 0x1, -R22.reuse ;  /* 0x000000011212e824 */ /* 0x100fe200078e0a16 */
[C---:B------:R-:W-:Y:S01]  /*6bf0*/  ISETP.GT.U32.AND P4, PT, R22.reuse, R20, PT ;  /* 0x000000141600720c */ /* 0x040fe20003f84070 */
[--C-:B------:R-:W-:Y:S01]  /*6c00*/  @!P1 IMAD.IADD R19, R19, 0x1, -R22.reuse ;  /* 0x0000000113139824 */ /* 0x100fe200078e0a16 */
[C---:B------:R-:W-:Y:S01]  /*6c10*/  ISETP.GT.U32.AND P1, PT, R22.reuse, R17, PT ;  /* 0x000000111600720c */ /* 0x040fe20003f24070 */
[----:B------:R-:W-:Y:S01]  /*6c20*/  @!P3 IMAD.IADD R21, R21, 0x1, -R22 ;  /* 0x000000011515b824 */ /* 0x000fe200078e0a16 */
[----:B------:R-:W-:-:S02]  /*6c30*/  ISETP.GT.U32.AND P6, PT, R22, R18, PT ;  /* 0x000000121600720c */ /* 0x000fc40003fc4070 */
[----:B------:R-:W-:Y:S01]  /*6c40*/  ISETP.GT.U32.AND P3, PT, R22, R19, PT ;  /* 0x000000131600720c */ /* 0x000fe20003f64070 */
[--C-:B------:R-:W-:Y:S01]  /*6c50*/  @!P0 IMAD.IADD R12, R12, 0x1, -R22.reuse ;  /* 0x000000010c0c8824 */ /* 0x100fe200078e0a16 */
[C---:B------:R-:W-:Y:S02]  /*6c60*/  ISETP.GT.U32.AND P2, PT, R22.reuse, R21, PT ;  /* 0x000000151600720c */ /* 0x040fe40003f44070 */
[----:B------:R-:W-:Y:S02]  /*6c70*/  ISETP.GT.U32.AND P5, PT, R22, R27, PT ;  /* 0x0000001b1600720c */ /* 0x000fe40003fa4070 */
[C---:B------:R-:W-:Y:S01]  /*6c80*/  ISETP.GT.U32.AND P0, PT, R29.reuse, R3, PT ;  /* 0x000000031d00720c */ /* 0x040fe20003f04070 */
[--C-:B------:R-:W-:Y:S01]  /*6c90*/  @!P4 IMAD.IADD R20, R20, 0x1, -R22.reuse ;  /* 0x000000011414c824 */ /* 0x100fe200078e0a16 */
[----:B------:R-:W-:Y:S01]  /*6ca0*/  ISETP.GT.U32.AND P4, PT, R29, R8, PT ;  /* 0x000000081d00720c */ /* 0x000fe20003f84070 */
[--C-:B------:R-:W-:Y:S01]  /*6cb0*/  @!P1 IMAD.IADD R17, R17, 0x1, -R22.reuse ;  /* 0x0000000111119824 */ /* 0x100fe200078e0a16 */
[C---:B------:R-:W-:Y:S01]  /*6cc0*/  ISETP.GT.U32.AND P1, PT, R29.reuse, R23, PT ;  /* 0x000000171d00720c */ /* 0x040fe20003f24070 */
[--C-:B------:R-:W-:Y:S01]  /*6cd0*/  @!P6 IMAD.IADD R18, R18, 0x1, -R22.reuse ;  /* 0x000000011212e824 */ /* 0x100fe200078e0a16 */
[----:B------:R-:W-:Y:S01]  /*6ce0*/  ISETP.GT.U32.AND P6, PT, R29, R24, PT ;  /* 0x000000181d00720c */ /* 0x000fe20003fc4070 */
[--C-:B------:R-:W-:Y:S01]  /*6cf0*/  @!P3 IMAD.IADD R19, R19, 0x1, -R22.reuse ;  /* 0x000000011313b824 */ /* 0x100fe200078e0a16 */
[----:B------:R-:W-:Y:S01]  /*6d00*/  ISETP.GT.U32.AND P3, PT, R29, R25, PT ;  /* 0x000000191d00720c */ /* 0x000fe20003f64070 */
[--C-:B------:R-:W-:Y:S01]  /*6d10*/  @!P2 IMAD.IADD R21, R21, 0x1, -R22.reuse ;  /* 0x000000011515a824 */ /* 0x100fe200078e0a16 */
[----:B------:R-:W-:Y:S01]  /*6d20*/  STL [R1+0x54], R12 ;  /* 0x0000540c01007387 */ /* 0x000fe20000100800 */
[----:B------:R-:W-:-:S02]  /*6d30*/  @!P5 IMAD.IADD R27, R27, 0x1, -R22 ;  /* 0x000000011b1bd824 */ /* 0x000fc400078e0a16 */
[--C-:B------:R-:W-:Y:S01]  /*6d40*/  @!P0 IMAD.IADD R3, R3, 0x1, -R29.reuse ;  /* 0x0000000103038824 */ /* 0x100fe200078e0a1d */
[----:B------:R0:W-:Y:S01]  /*6d50*/  STL [R1+0x50], R17 ;  /* 0x0000501101007387 */ /* 0x0001e20000100800 */
[----:B------:R-:W-:-:S03]  /*6d60*/  @!P4 IMAD.IADD R8, R8, 0x1, -R29 ;  /* 0x000000010808c824 */ /* 0x000fc600078e0a1d */
[----:B------:R1:W-:Y:S01]  /*6d70*/  STL [R1+0x4c], R18 ;  /* 0x00004c1201007387 */ /* 0x0003e20000100800 */
[C---:B------:R-:W-:Y:S02]  /*6d80*/  ISETP.GT.U32.AND P4, PT, R29.reuse, R3, PT ;  /* 0x000000031d00720c */ /* 0x040fe40003f84070 */
[C---:B----4-:R-:W-:Y:S02]  /*6d90*/  ISETP.GT.U32.AND P5, PT, R29.reuse, R9, PT ;  /* 0x000000091d00720c */ /* 0x050fe40003fa4070 */
[C---:B-----5:R-:W-:Y:S01]  /*6da0*/  ISETP.GT.U32.AND P2, PT, R29.reuse, R13, PT ;  /* 0x0000000d1d00720c */ /* 0x060fe20003f44070 */
[----:B------:R3:W-:Y:S04]  /*6db0*/  STL [R1+0x48], R19 ;  /* 0x0000481301007387 */ /* 0x0007e80000100800 */
[----:B------:R4:W-:Y:S01]  /*6dc0*/  STL [R1+0x44], R20 ;  /* 0x0000441401007387 */ /* 0x0009e20000100800 */
[----:B------:R-:W-:-:S03]  /*6dd0*/  ISETP.GT.U32.AND P0, PT, R29, R14, PT ;  /* 0x0000000e1d00720c */ /* 0x000fc60003f04070 */
[----:B0-----:R-:W5:Y:S01]  /*6de0*/  LDL.LU R17, [R1+0x20] ;  /* 0x0000200001117983 */ /* 0x001f620000300800 */
[--C-:B------:R-:W-:Y:S02]  /*6df0*/  @!P1 IMAD.IADD R23, R23, 0x1, -R29.reuse ;  /* 0x0000000117179824 */ /* 0x100fe400078e0a1d */
[--C-:B------:R-:W-:Y:S01]  /*6e00*/  @!P6 IMAD.IADD R24, R24, 0x1, -R29.reuse ;  /* 0x000000011818e824 */ /* 0x100fe200078e0a1d */
[----:B-1----:R-:W5:Y:S01]  /*6e10*/  LDL.LU R18, [R1+0x190] ;  /* 0x0001900001127983 */ /* 0x002f620000300800 */
[----:B------:R-:W-:-:S03]  /*6e20*/  @!P3 IMAD.IADD R25, R25, 0x1, -R29 ;  /* 0x000000011919b824 */ /* 0x000fc600078e0a1d */
[----:B------:R-:W-:Y:S01]  /*6e30*/  STL [R1+0x40], R21 ;  /* 0x0000401501007387 */ /* 0x000fe20000100800 */
[--C-:B------:R-:W-:Y:S01]  /*6e40*/  @!P2 IMAD.IADD R13, R13, 0x1, -R29.reuse ;  /* 0x000000010d0da824 */ /* 0x100fe200078e0a1d */
[----:B------:R-:W-:Y:S02]  /*6e50*/  ISETP.GT.U32.AND P2, PT, R29, R24, PT ;  /* 0x000000181d00720c */ /* 0x000fe40003f44070 */
[----:B---3--:R-:W3:Y:S01]  /*6e60*/  LDL.LU R19, [R1+0x19c] ;  /* 0x00019c0001137983 */ /* 0x008ee20000300800 */
[--C-:B------:R-:W-:Y:S01]  /*6e70*/  @!P5 IMAD.IADD R9, R9, 0x1, -R29.reuse ;  /* 0x000000010909d824 */ /* 0x100fe200078e0a1d */
[----:B------:R-:W-:Y:S02]  /*6e80*/  ISETP.GT.U32.AND P5, PT, R29, R23, PT ;  /* 0x000000171d00720c */ /* 0x000fe40003fa4070 */
[----:B------:R0:W-:Y:S01]  /*6e90*/  STL [R1+0x3c], R27 ;  /* 0x00003c1b01007387 */ /* 0x0001e20000100800 */
[----:B------:R-:W-:-:S03]  /*6ea0*/  @!P4 IMAD.IADD R3, R3, 0x1, -R29 ;  /* 0x000000010303c824 */ /* 0x000fc600078e0a1d */
[----:B----4-:R-:W4:Y:S04]  /*6eb0*/  LDL.LU R20, [R1+0x198] ;  /* 0x0001980001147983 */ /* 0x010f280000300800 */
[----:B------:R-:W4:Y:S04]  /*6ec0*/  LDL.LU R22, [R1+0x168] ;  /* 0x0001680001167983 */ /* 0x000f280000300800 */
[----:B0-----:R-:W4:Y:S04]  /*6ed0*/  LDL.LU R27, [R1+0x188] ;  /* 0x00018800011b7983 */ /* 0x001f280000300800 */
[----:B------:R-:W4:Y:S01]  /*6ee0*/  LDL.LU R10, [R1+0x170] ;  /* 0x00017000010a7983 */ /* 0x000f220000300800 */
[----:B------:R-:W-:-:S03]  /*6ef0*/  @!P0 IMAD.IADD R14, R14, 0x1, -R29 ;  /* 0x000000010e0e8824 */ /* 0x000fc600078e0a1d */
[----:B------:R-:W4:Y:S01]  /*6f00*/  LDL.LU R11, [R1+0x178] ;  /* 0x00017800010b7983 */ /* 0x000f220000300800 */
[----:B------:R-:W-:-:S03]  /*6f10*/  ISETP.GT.U32.AND P0, PT, R29, R25, PT ;  /* 0x000000191d00720c */ /* 0x000fc60003f04070 */
[----:B------:R-:W-:Y:S01]  /*6f20*/  STL [R1+0x32a8], R3 ;  /* 0x0032a80301007387 */ /* 0x000fe20000100800 */
[----:B------:R-:W-:-:S03]  /*6f30*/  ISETP.GT.U32.AND P4, PT, R29, R13, PT ;  /* 0x0000000d1d00720c */ /* 0x000fc60003f84070 */
[----:B------:R-:W4:Y:S01]  /*6f40*/  LDL.LU R12, [R1+0x174] ;  /* 0x00017400010c7983 */ /* 0x000f220000300800 */
[----:B------:R-:W-:-:S03]  /*6f50*/  @!P2 IMAD.IADD R24, R24, 0x1, -R29 ;  /* 0x000000011818a824 */ /* 0x000fc600078e0a1d */
[----:B------:R-:W4:Y:S01]  /*6f60*/  LDL.LU R21, [R1+0x16c] ;  /* 0x00016c0001157983 */ /* 0x000f220000300800 */
[--C-:B------:R-:W-:Y:S01]  /*6f70*/  @!P5 IMAD.IADD R23, R23, 0x1, -R29.reuse ;  /* 0x000000011717d824 */ /* 0x100fe200078e0a1d */
[----:B------:R-:W-:Y:S01]  /*6f80*/  ISETP.GT.U32.AND P5, PT, R29, R14, PT ;  /* 0x0000000e1d00720c */ /* 0x000fe20003fa4070 */
[----:B------:R-:W-:-:S03]  /*6f90*/  @!P0 IMAD.IADD R25, R25, 0x1, -R29 ;  /* 0x0000000119198824 */ /* 0x000fc600078e0a1d */
[----:B------:R0:W-:Y:S01]  /*6fa0*/  STL [R1+0x38], R23 ;  /* 0x0000381701007387 */ /* 0x0001e20000100800 */
[----:B------:R-:W-:-:S03]  /*6fb0*/  @!P4 IMAD.IADD R13, R13, 0x1, -R29 ;  /* 0x000000010d0dc824 */ /* 0x000fc600078e0a1d */
[----:B0-----:R-:W4:Y:S05]  /*6fc0*/  LDL.LU R23, [R1+0x1c] ;  /* 0x00001c0001177983 */ /* 0x001f2a0000300800 */
[----:B------:R-:W-:Y:S01]  /*6fd0*/  @!P5 IMAD.IADD R14, R14, 0x1, -R29 ;  /* 0x000000010e0ed824 */ /* 0x000fe200078e0a1d */
[----:B------:R0:W-:Y:S04]  /*6fe0*/  STL [R1+0x34], R24 ;  /* 0x0000341801007387 */ /* 0x0001e80000100800 */
[----:B0-----:R-:W4:Y:S04]  /*6ff0*/  LDL.LU R24, [R1+0x154] ;  /* 0x0001540001187983 */ /* 0x001f280000300800 */
[----:B------:R0:W-:Y:S04]  /*7000*/  STL [R1+0x30], R25 ;  /* 0x0000301901007387 */ /* 0x0001e80000100800 */
[----:B0-----:R-:W4:Y:S01]  /*7010*/  LDL.LU R25, [R1+0x164] ;  /* 0x0001640001197983 */ /* 0x001f220000300800 */
[----:B--2---:R-:W-:-:S02]  /*7020*/  ISETP.GT.U32.AND P1, PT, R29, R16, PT ;  /* 0x000000101d00720c */ /* 0x004fc40003f24070 */
[----:B------:R-:W-:-:S11]  /*7030*/  ISETP.GT.U32.AND P3, PT, R29, R26, PT ;  /* 0x0000001a1d00720c */ /* 0x000fd60003f64070 */
[----:B------:R-:W-:Y:S01]  /*7040*/  @!P1 IMAD.IADD R16, R16, 0x1, -R29 ;  /* 0x0000000110109824 */ /* 0x000fe200078e0a1d */
[----:B------:R-:W-:-:S04]  /*7050*/  ISETP.GT.U32.AND P1, PT, R29, R8, PT ;  /* 0x000000081d00720c */ /* 0x000fc80003f24070 */
[C---:B------:R-:W-:Y:S01]  /*7060*/  ISETP.GT.U32.AND P2, PT, R29.reuse, R16, PT ;  /* 0x000000101d00720c */ /* 0x040fe20003f44070 */
[----:B------:R-:W-:Y:S01]  /*7070*/  @!P3 IMAD.IADD R26, R26, 0x1, -R29 ;  /* 0x000000011a1ab824 */ /* 0x000fe200078e0a1d */
[----:B------:R-:W-:-:S07]  /*7080*/  ISETP.GT.U32.AND P3, PT, R29, R9, PT ;  /* 0x000000091d00720c */ /* 0x000fce0003f64070 */
[----:B------:R-:W-:-:S04]  /*7090*/  @!P1 IMAD.IADD R8, R8, 0x1, -R29 ;  /* 0x0000000108089824 */ /* 0x000fc800078e0a1d */
[--C-:B------:R-:W-:Y:S01]  /*70a0*/  @!P2 IMAD.IADD R16, R16, 0x1, -R29.reuse ;  /* 0x000000011010a824 */ /* 0x100fe200078e0a1d */
[----:B------:R-:W-:Y:S01]  /*70b0*/  STL [R1+0x2c], R8 ;  /* 0x00002c0801007387 */ /* 0x000fe20000100800 */
[----:B------:R-:W-:-:S05]  /*70c0*/  @!P3 IMAD.IADD R9, R9, 0x1, -R29 ;  /* 0x000000010909b824 */ /* 0x000fca00078e0a1d */
[----:B------:R-:W-:Y:S04]  /*70d0*/  STL [R1+0x28], R9 ;  /* 0x0000280901007387 */ /* 0x000fe80000100800 */
[----:B------:R-:W-:Y:S04]  /*70e0*/  STL [R1+0x1ac], R13 ;  /* 0x0001ac0d01007387 */ /* 0x000fe80000100800 */
[----:B------:R0:W-:Y:S04]  /*70f0*/  STL [R1+0x1a4], R16 ;  /* 0x0001a41001007387 */ /* 0x0001e80000100800 */
[----:B------:R-:W-:Y:S04]  /*7100*/  STL [R1+0x1a0], R14 ;  /* 0x0001a00e01007387 */ /* 0x000fe80000100800 */
[----:B0-----:R-:W2:Y:S01]  /*7110*/  LDL R16, [R1+0x2f58] ;  /* 0x002f580001107983 */ /* 0x001ea20000100800 */
[----:B------:R-:W-:-:S13]  /*7120*/  ISETP.GT.U32.AND P6, PT, R29, R15, PT ;  /* 0x0000000f1d00720c */ /* 0x000fda0003fc4070 */
[----:B------:R-:W-:Y:S01]  /*7130*/  @!P6 IMAD.IADD R15, R15, 0x1, -R29 ;  /* 0x000000010f0fe824 */ /* 0x000fe200078e0a1d */
[C---:B------:R-:W-:Y:S02]  /*7140*/  ISETP.GT.U32.AND P6, PT, R29.reuse, R26, PT ;  /* 0x0000001a1d00720c */ /* 0x040fe40003fc4070 */
[C---:B-----5:R-:W-:Y:S02]  /*7150*/  ISETP.GT.U32.AND P1, PT, R29.reuse, R17, PT ;  /* 0x000000111d00720c */ /* 0x060fe40003f24070 */
[C---:B------:R-:W-:Y:S02]  /*7160*/  ISETP.GT.U32.AND P3, PT, R29.reuse, R18, PT ;  /* 0x000000121d00720c */ /* 0x040fe40003f64070 */
[----:B---3--:R-:W-:-:S07]  /*7170*/  ISETP.GT.U32.AND P4, PT, R29, R19, PT ;  /* 0x000000131d00720c */ /* 0x008fce0003f84070 */
[--C-:B------:R-:W-:Y:S02]  /*7180*/  @!P6 IMAD.IADD R26, R26, 0x1, -R29.reuse ;  /* 0x000000011a1ae824 */ /* 0x100fe400078e0a1d */
[--C-:B------:R-:W-:Y:S01]  /*7190*/  @!P1 IMAD.IADD R17, R17, 0x1, -R29.reuse ;  /* 0x0000000111119824 */ /* 0x100fe200078e0a1d */
[C---:B------:R-:W-:Y:S01]  /*71a0*/  ISETP.GT.U32.AND P0, PT, R29.reuse, R15, PT ;  /* 0x0000000f1d00720c */ /* 0x040fe20003f04070 */
[--C-:B------:R-:W-:Y:S01]  /*71b0*/  @!P3 IMAD.IADD R18, R18, 0x1, -R29.reuse ;  /* 0x000000011212b824 */ /* 0x100fe200078e0a1d */
[----:B----4-:R-:W-:Y:S01]  /*71c0*/  ISETP.GT.U32.AND P5, PT, R29, R20, PT ;  /* 0x000000141d00720c */ /* 0x010fe20003fa4070 */
[----:B------:R-:W-:Y:S01]  /*71d0*/  @!P4 IMAD.IADD R19, R19, 0x1, -R29 ;  /* 0x000000011313c824 */ /* 0x000fe200078e0a1d */
[C---:B------:R-:W-:Y:S02]  /*71e0*/  ISETP.GT.U32.AND P6, PT, R29.reuse, R10, PT ;  /* 0x0000000a1d00720c */ /* 0x040fe40003fc4070 */
[C---:B------:R-:W-:Y:S02]  /*71f0*/  ISETP.GT.U32.AND P1, PT, R29.reuse, R11, PT ;  /* 0x0000000b1d00720c */ /* 0x040fe40003f24070 */
[----:B------:R-:W-:-:S02]  /*7200*/  ISETP.GT.U32.AND P3, PT, R29, R12, PT ;  /* 0x0000000c1d00720c */ /* 0x000fc40003f64070 */
[----:B------:R-:W-:-:S07]  /*7210*/  ISETP.GT.U32.AND P4, PT, R29, R21, PT ;  /* 0x000000151d00720c */ /* 0x000fce0003f84070 */
[--C-:B------:R-:W-:Y:S01]  /*7220*/  @!P6 IMAD.IADD R10, R10, 0x1, -R29.reuse ;  /* 0x000000010a0ae824 */ /* 0x100fe200078e0a1d */
[----:B------:R-:W-:Y:S01]  /*7230*/  ISETP.GT.U32.AND P6, PT, R29, R17, PT ;  /* 0x000000111d00720c */ /* 0x000fe20003fc4070 */
[--C-:B------:R-:W-:Y:S01]  /*7240*/  @!P1 IMAD.IADD R11, R11, 0x1, -R29.reuse ;  /* 0x000000010b0b9824 */ /* 0x100fe200078e0a1d */
[----:B------:R-:W-:Y:S01]  /*7250*/  ISETP.GT.U32.AND P1, PT, R29, R18, PT ;  /* 0x000000121d00720c */ /* 0x000fe20003f24070 */
[--C-:B------:R-:W-:Y:S02]  /*7260*/  @!P5 IMAD.IADD R20, R20, 0x1, -R29.reuse ;  /* 0x000000011414d824 */ /* 0x100fe400078e0a1d */
[--C-:B------:R-:W-:Y:S02]  /*7270*/  @!P0 IMAD.IADD R15, R15, 0x1, -R29.reuse ;  /* 0x000000010f0f8824 */ /* 0x100fe400078e0a1d */
[----:B------:R-:W-:Y:S01]  /*7280*/  @!P3 IMAD.IADD R12, R12, 0x1, -R29 ;  /* 0x000000010c0cb824 */ /* 0x000fe200078e0a1d */
[C---:B------:R-:W-:Y:S01]  /*7290*/  ISETP.GT.U32.AND P3, PT, R29.reuse, R19, PT ;  /* 0x000000131d00720c */ /* 0x040fe20003f64070 */
[----:B------:R-:W-:-:S02]  /*72a0*/  IMAD R5, R29, R0, R5 ;  /* 0x000000001d057224 */ /* 0x000fc400078e0205 */
[----:B------:R-:W-:Y:S01]  /*72b0*/  IMAD.HI.U32 R0, R28, R2, RZ ;  /* 0x000000021c007227 */ /* 0x000fe200078e00ff */
[----:B------:R0:W-:Y:S03]  /*72c0*/  STL [R1+0x24], R26 ;  /* 0x0000241a01007387 */ /* 0x0001e60000100800 */
[--C-:B------:R-:W-:Y:S01]  /*72d0*/  @!P4 IMAD.IADD R21, R21, 0x1, -R29.reuse ;  /* 0x000000011515c824 */ /* 0x100fe200078e0a1d */
[----:B------:R-:W-:Y:S01]  /*72e0*/  ISETP.GT.U32.AND P4, PT, R29, R20, PT ;  /* 0x000000141d00720c */ /* 0x000fe20003f84070 */
[----:B------:R1:W-:Y:S01]  /*72f0*/  STL [R1+0x1a8], R15 ;  /* 0x0001a80f01007387 */ /* 0x0003e20000100800 */
[----:B------:R-:W-:Y:S02]  /*7300*/  IMAD.MOV R0, RZ, RZ, -R0 ;  /* 0x000000ffff007224 */ /* 0x000fe400078e0a00 */
[----:B------:R-:W-:Y:S01]  /*7310*/  @!P6 IMAD.IADD R17, R17, 0x1, -R29 ;  /* 0x000000011111e824 */ /* 0x000fe200078e0a1d */
[----:B0-----:R-:W3:Y:S01]  /*7320*/  LDL.LU R26, [R1+0x15c] ;  /* 0x00015c00011a7983 */ /* 0x001ee20000300800 */
[----:B------:R-:W-:-:S03]  /*7330*/  IMAD R2, R29, R0, R2 ;  /* 0x000000001d027224 */ /* 0x000fc600078e0202 */
[----:B------:R-:W4:Y:S01]  /*7340*/  LDL.LU R13, [R1+0x130] ;  /* 0x00013000010d7983 */ /* 0x000f220000300800 */
[----:B------:R-:W-:-:S03]  /*7350*/  @!P1 IMAD.IADD R18, R18, 0x1, -R29 ;  /* 0x0000000112129824 */ /* 0x000fc600078e0a1d */
[----:B------:R-:W5:Y:S01]  /*7360*/  LDL.LU R14, [R1+0x150] ;  /* 0x00015000010e7983 */ /* 0x000f620000300800 */
[----:B------:R-:W-:-:S03]  /*7370*/  @!P3 IMAD.IADD R19, R19, 0x1, -R29 ;  /* 0x000000011313b824 */ /* 0x000fc600078e0a1d */
[----:B-1----:R-:W5:Y:S01]  /*7380*/  LDL.LU R15, [R1+0x138] ;  /* 0x00013800010f7983 */ /* 0x002f620000300800 */
[----:B------:R-:W-:Y:S01]  /*7390*/  @!P4 IMAD.IADD R20, R20, 0x1, -R29 ;  /* 0x000000011414c824 */ /* 0x000fe200078e0a1d */
[----:B--2---:R-:W-:Y:S02]  /*73a0*/  IABS R0, R16 ;  /* 0x0000001000007213 */ /* 0x004fe40000000000 */
[----:B------:R-:W2:Y:S04]  /*73b0*/  LDL.LU R16, [R1+0x14c] ;  /* 0x00014c0001107983 */ /* 0x000ea80000300800 */
[----:B------:R0:W-:Y:S04]  /*73c0*/  STL [R1+0x20], R17 ;  /* 0x0000201101007387 */ /* 0x0001e80000100800 */
[----:B0-----:R-:W2:Y:S04]  /*73d0*/  LDL.LU R17, [R1+0x13c] ;  /* 0x00013c0001117983 */ /* 0x001ea80000300800 */
[----:B------:R0:W-:Y:S04]  /*73e0*/  STL [R1+0x190], R18 ;  /* 0x0001901201007387 */ /* 0x0001e80000100800 */
[----:B------:R-:W2:Y:S04]  /*73f0*/  LDL.LU R8, [R1+0x134] ;  /* 0x0001340001087983 */ /* 0x000ea80000300800 */
[----:B------:R1:W-:Y:S04]  /*7400*/  STL [R1+0x19c], R19 ;  /* 0x00019c1301007387 */ /* 0x0003e80000100800 */
[----:B------:R-:W2:Y:S04]  /*7410*/  LDL.LU R9, [R1+0x108] ;  /* 0x0001080001097983 */ /* 0x000ea80000300800 */
[----:B------:R1:W-:Y:S04]  /*7420*/  STL [R1+0x198], R20 ;  /* 0x0001981401007387 */ /* 0x0003e80000100800 */
[----:B0-----:R-:W2:Y:S01]  /*7430*/  LDL.LU R18, [R1+0x11c] ;  /* 0x00011c0001127983 */ /* 0x001ea20000300800 */
[----:B------:R-:W-:-:S02]  /*7440*/  ISETP.GT.U32.AND P2, PT, R29, R22, PT ;  /* 0x000000161d00720c */ /* 0x000fc40003f44070 */
[C---:B------:R-:W-:Y:S01]  /*7450*/  ISETP.GT.U32.AND P0, PT, R29.reuse, R27, PT ;  /* 0x0000001b1d00720c */ /* 0x040fe20003f04070 */
[----:B-1----:R-:W2:Y:S01]  /*7460*/  LDL.LU R19, [R1+0x12c] ;  /* 0x00012c0001137983 */ /* 0x002ea20000300800 */
[----:B------:R-:W-:-:S09]  /*7470*/  ISETP.GT.U32.AND P5, PT, R29, R23, PT ;  /* 0x000000171d00720c */ /* 0x000fd20003fa4070 */
[--C-:B------:R-:W-:Y:S01]  /*7480*/  @!P2 IMAD.IADD R22, R22, 0x1, -R29.reuse ;  /* 0x000000011616a824 */ /* 0x100fe200078e0a1d */
[----:B------:R-:W-:Y:S01]  /*7490*/  ISETP.GT.U32.AND P2, PT, R29, R24, PT ;  /* 0x000000181d00720c */ /* 0x000fe20003f44070 */
[--C-:B------:R-:W-:Y:S01]  /*74a0*/  @!P0 IMAD.IADD R27, R27, 0x1, -R29.reuse ;  /* 0x000000011b1b8824 */ /* 0x100fe200078e0a1d */
[----:B------:R-:W-:Y:S01]  /*74b0*/  ISETP.GT.U32.AND P0, PT, R29, R25, PT ;  /* 0x000000191d00720c */ /* 0x000fe20003f04070 */
[----:B------:R-:W-:Y:S01]  /*74c0*/  @!P5 IMAD.IADD R23, R23, 0x1, -R29 ;  /* 0x000000011717d824 */ /* 0x000fe200078e0a1d */
[C---:B------:R-:W-:Y:S02]  /*74d0*/  ISETP.GT.U32.AND P5, PT, R29.reuse, R22, PT ;  /* 0x000000161d00720c */ /* 0x040fe40003fa4070 */
[----:B------:R-:W-:-:S07]  /*74e0*/  ISETP.GT.U32.AND P1, PT, R29, R11, PT ;  /* 0x0000000b1d00720c */ /* 0x000fce0003f24070 */
[--C-:B------:R-:W-:Y:S01]  /*74f0*/  @!P2 IMAD.IADD R24, R24, 0x1, -R29.reuse ;  /* 0x000000011818a824 */ /* 0x100fe200078e0a1d */
[----:B------:R-:W-:Y:S01]  /*7500*/  ISETP.GT.U32.AND P2, PT, R29, R27, PT ;  /* 0x0000001b1d00720c */ /* 0x000fe20003f44070 */
[--C-:B------:R-:W-:Y:S01]  /*7510*/  @!P0 IMAD.IADD R25, R25, 0x1, -R29.reuse ;  /* 0x0000000119198824 */ /* 0x100fe200078e0a1d */
[C---:B------:R-:W-:Y:S01]  /*7520*/  ISETP.GT.U32.AND P0, PT, R29.reuse, R10, PT ;  /* 0x0000000a1d00720c */ /* 0x040fe20003f04070 */
[--C-:B------:R-:W-:Y:S01]  /*7530*/  @!P5 IMAD.IADD R22, R22, 0x1, -R29.reuse ;  /* 0x000000011616d824 */ /* 0x100fe200078e0a1d */
[C---:B------:R-:W-:Y:S02]  /*7540*/  ISETP.GT.U32.AND P3, PT, R29.reuse, R12, PT ;  /* 0x0000000c1d00720c */ /* 0x040fe40003f64070 */
[----:B------:R-:W-:Y:S01]  /*7550*/  ISETP.GT.U32.AND P6, PT, R29, R25, PT ;  /* 0x000000191d00720c */ /* 0x000fe20003fc4070 */
[--C-:B------:R-:W-:Y:S01]  /*7560*/  @!P1 IMAD.IADD R11, R11, 0x1, -R29.reuse ;  /* 0x000000010b0b9824 */ /* 0x100fe200078e0a1d */
[----:B------:R0:W-:Y:S04]  /*7570*/  STL [R1+0x168], R22 ;  /* 0x0001681601007387 */ /* 0x0001e80000100800 */
[----:B------:R-:W2:Y:S01]  /*7580*/  LDL.LU R20, [R1+0x120] ;  /* 0x0001200001147983 */ /* 0x000ea20000300800 */
[----:B------:R-:W-:-:S02]  /*7590*/  @!P2 IMAD.IADD R27, R27, 0x1, -R29 ;  /* 0x000000011b1ba824 */ /* 0x000fc400078e0a1d */
[----:B------:R-:W-:Y:S01]  /*75a0*/  @!P0 IMAD.IADD R10, R10, 0x1, -R29 ;  /* 0x000000010a0a8824 */ /* 0x000fe200078e0a1d */
[----:B0-----:R-:W2:Y:S01]  /*75b0*/  LDL.LU R22, [R1+0x118] ;  /* 0x0001180001167983 */ /* 0x001ea20000300800 */
[----:B---3--:R-:W-:-:S03]  /*75c0*/  ISETP.GT.U32.AND P0, PT, R29, R26, PT ;  /* 0x0000001a1d00720c */ /* 0x008fc60003f04070 */
[----:B------:R0:W-:Y:S01]  /*75d0*/  STL [R1+0x188], R27 ;  /* 0x0001881b01007387 */ /* 0x0001e20000100800 */
[----:B----4-:R-:W-:Y:S01]  /*75e0*/  ISETP.GT.U32.AND P1, PT, R29, R13, PT ;  /* 0x0000000d1d00720c */ /* 0x010fe20003f24070 */
[--C-:B------:R-:W-:Y:S02]  /*75f0*/  @!P6 IMAD.IADD R25, R25, 0x1, -R29.reuse ;  /* 0x000000011919e824 */ /* 0x100fe400078e0a1d */
[----:B0-----:R-:W3:Y:S01]  /*7600*/  LDL.LU R27, [R1+0x18] ;  /* 0x00001800011b7983 */ /* 0x001ee20000300800 */
[----:B------:R-:W-:Y:S01]  /*7610*/  @!P3 IMAD.IADD R12, R12, 0x1, -R29 ;  /* 0x000000010c0cb824 */ /* 0x000fe200078e0a1d */
[----:B------:R-:W-:-:S04]  /*7620*/  ISETP.GT.U32.AND P4, PT, R29, R21, PT ;  /* 0x000000151d00720c */ /* 0x000fc80003f84070 */
[--C-:B------:R-:W-:Y:S01]  /*7630*/  @!P0 IMAD.IADD R26, R26, 0x1, -R29.reuse ;  /* 0x000000011a1a8824 */ /* 0x100fe200078e0a1d */
[C---:B-----5:R-:W-:Y:S02]  /*7640*/  ISETP.GT.U32.AND P3, PT, R29.reuse, R14, PT ;  /* 0x0000000e1d00720c */ /* 0x060fe40003f64070 */
[----:B------:R-:W-:Y:S01]  /*7650*/  ISETP.GT.U32.AND P5, PT, R29, R23, PT ;  /* 0x000000171d00720c */ /* 0x000fe20003fa4070 */
[--C-:B------:R-:W-:Y:S01]  /*7660*/  @!P1 IMAD.IADD R13, R13, 0x1, -R29.reuse ;  /* 0x000000010d0d9824 */ /* 0x100fe200078e0a1d */
[----:B------:R-:W-:Y:S01]  /*7670*/  ISETP.GT.U32.AND P2, PT, R29, R24, PT ;  /* 0x000000181d00720c */ /* 0x000fe20003f44070 */
[----:B------:R-:W-:Y:S03]  /*7680*/  STL [R1+0x170], R10 ;  /* 0x0001700a01007387 */ /* 0x000fe60000100800 */
[----:B------:R-:W-:-:S05]  /*7690*/  @!P4 IMAD.IADD R21, R21, 0x1, -R29 ;  /* 0x000000011515c824 */ /* 0x000fca00078e0a1d */
[--C-:B------:R-:W-:Y:S02]  /*76a0*/  @!P3 IMAD.IADD R14, R14, 0x1, -R29.reuse ;  /* 0x000000010e0eb824 */ /* 0x100fe400078e0a1d */
[--C-:B------:R-:W-:Y:S01]  /*76b0*/  @!P5 IMAD.IADD R23, R23, 0x1, -R29.reuse ;  /* 0x000000011717d824 */ /* 0x100fe200078e0a1d */
[----:B------:R-:W-:Y:S01]  /*76c0*/  STL [R1+0x178], R11 ;  /* 0x0001780b01007387 */ /* 0x000fe20000100800 */
[----:B------:R-:W-:-:S03]  /*76d0*/  @!P2 IMAD.IADD R24, R24, 0x1, -R29 ;  /* 0x000000011818a824 */ /* 0x000fc600078e0a1d */
[----:B------:R-:W-:Y:S04]  /*76e0*/  STL [R1+0x174], R12 ;  /* 0x0001740c01007387 */ /* 0x000fe80000100800 */
[----:B------:R-:W-:Y:S04]  /*76f0*/  STL [R1+0x16c], R21 ;  /* 0x00016c1501007387 */ /* 0x000fe80000100800 */
[----:B------:R-:W-:Y:S04]  /*7700*/  STL [R1+0x1c], R23 ;  /* 0x00001c1701007387 */ /* 0x000fe80000100800 */
[----:B------:R0:W-:Y:S04]  /*7710*/  STL [R1+0x154], R24 ;  /* 0x0001541801007387 */ /* 0x0001e80000100800 */
[----:B0-----:R-:W4:Y:S04]  /*7720*/  LDL.LU R24, [R1+0xfc] ;  /* 0x0000fc0001187983 */ /* 0x001f280000300800 */
[----:B------:R-:W5:Y:S04]  /*7730*/  LDL.LU R10, [R1+0x104] ;  /* 0x00010400010a7983 */ /* 0x000f680000300800 */
[----:B------:R-:W5:Y:S04]  /*7740*/  LDL.LU R21, [R1+0x100] ;  /* 0x0001000001157983 */ /* 0x000f680000300800 */
[----:B------:R0:W-:Y:S04]  /*7750*/  STL [R1+0x164], R25 ;  /* 0x0001641901007387 */ /* 0x0001e80000100800 */
[----:B------:R-:W5:Y:S04]  /*7760*/  LDL.LU R23, [R1+0xf8] ;  /* 0x0000f80001177983 */ /* 0x000f680000300800 */
[----:B0-----:R-:W5:Y:S01]  /*7770*/  LDL.LU R25, [R1+0xdc] ;  /* 0x0000dc0001197983 */ /* 0x001f620000300800 */
[----:B--2---:R-:W-:-:S02]  /*7780*/  ISETP.GT.U32.AND P6, PT, R29, R8, PT ;  /* 0x000000081d00720c */ /* 0x004fc40003fc4070 */
[C---:B------:R-:W-:Y:S02]  /*7790*/  ISETP.GT.U32.AND P0, PT, R29.reuse, R9, PT ;  /* 0x000000091d00720c */ /* 0x040fe40003f04070 */
[----:B------:R-:W-:-:S09]  /*77a0*/  ISETP.GT.U32.AND P1, PT, R29, R18, PT ;  /* 0x000000121d00720c */ /* 0x000fd20003f24070 */
[--C-:B------:R-:W-:Y:S01]  /*77b0*/  @!P6 IMAD.IADD R8, R8, 0x1, -R29.reuse ;  /* 0x000000010808e824 */ /* 0x100fe200078e0a1d */
[----:B------:R-:W-:Y:S01]  /*77c0*/  ISETP.GT.U32.AND P6, PT, R29, R26, PT ;  /* 0x0000001a1d00720c */ /* 0x000fe20003fc4070 */
[--C-:B------:R-:W-:Y:S01]  /*77d0*/  @!P0 IMAD.IADD R9, R9, 0x1, -R29.reuse ;  /* 0x0000000109098824 */ /* 0x100fe200078e0a1d */
[C---:B------:R-:W-:Y:S01]  /*77e0*/  ISETP.GT.U32.AND P0, PT, R29.reuse, R13, PT ;  /* 0x0000000d1d00720c */ /* 0x040fe20003f04070 */
[----:B------:R-:W-:Y:S01]  /*77f0*/  @!P1 IMAD.IADD R18, R18, 0x1, -R29 ;  /* 0x0000000112129824 */ /* 0x000fe200078e0a1d */
[----:B------:R-:W-:-:S09]  /*7800*/  ISETP.GT.U32.AND P1, PT, R29, R14, PT ;  /* 0x0000000e1d00720c */ /* 0x000fd20003f24070 */
[--C-:B------:R-:W-:Y:S02]  /*7810*/  @!P6 IMAD.IADD R26, R26, 0x1, -R29.reuse ;  /* 0x000000011a1ae824 */ /* 0x100fe400078e0a1d */
[----:B------:R-:W-:-:S03]  /*7820*/  @!P0 IMAD.IADD R13, R13, 0x1, -R29 ;  /* 0x000000010d0d8824 */ /* 0x000fc600078e0a1d */
[----:B------:R0:W-:Y:S01]  /*7830*/  STL [R1+0x15c], R26 ;  /* 0x00015c1a01007387 */ /* 0x0001e20000100800 */
[----:B------:R-:W-:-:S03]  /*7840*/  @!P1 IMAD.IADD R14, R14, 0x1, -R29 ;  /* 0x000000010e0e9824 */ /* 0x000fc600078e0a1d */
[----:B0-----:R-:W2:Y:S04]  /*7850*/  LDL.LU R26, [R1+0xe8] ;  /* 0x0000e800011a7983 */ /* 0x001ea80000300800 */
[----:B------:R-:W2:Y:S04]  /*7860*/  LDL.LU R11, [R1+0xf4] ;  /* 0x0000f400010b7983 */ /* 0x000ea80000300800 */
[----:B------:R0:W-:Y:S04]  /*7870*/  STL [R1+0x130], R13 ;  /* 0x0001300d01007387 */ /* 0x0001e80000100800 */
[----:B------:R-:W2:Y:S04]  /*7880*/  LDL.LU R12, [R1+0xf0] ;  /* 0x0000f000010c7983 */ /* 0x000ea80000300800 */
[----:B------:R1:W-:Y:S04]  /*7890*/  STL [R1+0x150], R14 ;  /* 0x0001500e01007387 */ /* 0x0003e80000100800 */
[----:B0-----:R-:W2:Y:S04]  /*78a0*/  LDL.LU R13, [R1+0xe0] ;  /* 0x0000e000010d7983 */ /* 0x001ea80000300800 */
[----:B-1----:R-:W2:Y:S01]  /*78b0*/  LDL.LU R14, [R1+0xbc] ;  /* 0x0000bc00010e7983 */ /* 0x002ea20000300800 */
[----:B------:R-:W-:-:S02]  /*78c0*/  ISETP.GT.U32.AND P4, PT, R29, R15, PT ;  /* 0x0000000f1d00720c */ /* 0x000fc40003f84070 */
[C---:B------:R-:W-:Y:S02]  /*78d0*/  ISETP.GT.U32.AND P5, PT, R29.reuse, R16, PT ;  /* 0x000000101d00720c */ /* 0x040fe40003fa4070 */
[C---:B------:R-:W-:Y:S02]  /*78e0*/  ISETP.GT.U32.AND P2, PT, R29.reuse, R17, PT ;  /* 0x000000111d00720c */ /* 0x040fe40003f44070 */
[----:B------:R-:W-:-:S07]  /*78f0*/  ISETP.GT.U32.AND P3, PT, R29, R19, PT ;  /* 0x000000131d00720c */ /* 0x000fce0003f64070 */
[--C-:B------:R-:W-:Y:S01]  /*7900*/  @!P4 IMAD.IADD R15, R15, 0x1, -R29.reuse ;  /* 0x000000010f0fc824 */ /* 0x100fe200078e0a1d */
[C---:B------:R-:W-:Y:S01]  /*7910*/  ISETP.GT.U32.AND P4, PT, R29.reuse, R20, PT ;  /* 0x000000141d00720c */ /* 0x040fe20003f84070 */
[--C-:B------:R-:W-:Y:S01]  /*7920*/  @!P5 IMAD.IADD R16, R16, 0x1, -R29.reuse ;  /* 0x000000011010d824 */ /* 0x100fe200078e0a1d */
[----:B------:R-:W-:Y:S01]  /*7930*/  ISETP.GT.U32.AND P5, PT, R29, R22, PT ;  /* 0x000000161d00720c */ /* 0x000fe20003fa4070 */
[--C-:B------:R-:W-:Y:S01]  /*7940*/  @!P2 IMAD.IADD R17, R17, 0x1, -R29.reuse ;  /* 0x000000011111a824 */ /* 0x100fe200078e0a1d */
[----:B---3--:R-:W-:Y:S01]  /*7950*/  ISETP.GT.U32.AND P2, PT, R29, R27, PT ;  /* 0x0000001b1d00720c */ /* 0x008fe20003f44070 */
[----:B------:R-:W-:Y:S01]  /*7960*/  @!P3 IMAD.IADD R19, R19, 0x1, -R29 ;  /* 0x000000011313b824 */ /* 0x000fe200078e0a1d */
[C---:B------:R-:W-:Y:S02]  /*7970*/  ISETP.GT.U32.AND P3, PT, R29.reuse, R15, PT ;  /* 0x0000000f1d00720c */ /* 0x040fe40003f64070 */
[----:B------:R-:W-:-:S05]  /*7980*/  ISETP.GT.U32.AND P0, PT, R29, R9, PT ;  /* 0x000000091d00720c */ /* 0x000fca0003f04070 */
[--C-:B------:R-:W-:Y:S01]  /*7990*/  @!P4 IMAD.IADD R20, R20, 0x1, -R29.reuse ;  /* 0x000000011414c824 */ /* 0x100fe200078e0a1d */
[C---:B------:R-:W-:Y:S01]  /*79a0*/  ISETP.GT.U32.AND P4, PT, R29.reuse, R16, PT ;  /* 0x000000101d00720c */ /* 0x040fe20003f84070 */
[--C-:B------:R-:W-:Y:S01]  /*79b0*/  @!P5 IMAD.IADD R22, R22, 0x1, -R29.reuse ;  /* 0x000000011616d824 */ /* 0x100fe200078e0a1d */
[----:B------:R-:W-:Y:S01]  /*79c0*/  ISETP.GT.U32.AND P5, PT, R29, R17, PT ;  /* 0x000000111d00720c */ /* 0x000fe20003fa4070 */
[--C-:B------:R-:W-:Y:S01]  /*79d0*/  @!P2 IMAD.IADD R27, R27, 0x1, -R29.reuse ;  /* 0x000000011b1ba824 */ /* 0x100fe200078e0a1d */
[----:B------:R-:W-:Y:S01]  /*79e0*/  ISETP.GT.U32.AND P2, PT, R29, R8, PT ;  /* 0x000000081d00720c */ /* 0x000fe20003f44070 */
[--C-:B------:R-:W-:Y:S01]  /*79f0*/  @!P3 IMAD.IADD R15, R15, 0x1, -R29.reuse ;  /* 0x000000010f0fb824 */ /* 0x100fe200078e0a1d */
[C---:B------:R-:W-:Y:S02]  /*7a00*/  ISETP.GT.U32.AND P1, PT, R29.reuse, R18, PT ;  /* 0x000000121d00720c */ /* 0x040fe40003f24070 */
[----:B------:R-:W-:Y:S01]  /*7a10*/  ISETP.GT.U32.AND P6, PT, R29, R27, PT ;  /* 0x0000001b1d00720c */ /* 0x000fe20003fc4070 */
[--C-:B------:R-:W-:Y:S01]  /*7a20*/  @!P0 IMAD.IADD R9, R9, 0x1, -R29.reuse ;  /* 0x0000000109098824 */ /* 0x100fe200078e0a1d */
[----:B------:R0:W-:Y:S03]  /*7a30*/  STL [R1+0x138], R15 ;  /* 0x0001380f01007387 */ /* 0x0001e60000100800 */
[----:B------:R-:W-:-:S02]  /*7a40*/  @!P4 IMAD.IADD R16, R16, 0x1, -R29 ;  /* 0x000000011010c824 */ /* 0x000fc400078e0a1d */
[--C-:B------:R-:W-:Y:S02]  /*7a50*/  @!P5 IMAD.IADD R17, R17, 0x1, -R29.reuse ;  /* 0x000000011111d824 */ /* 0x100fe400078e0a1d */
[----:B------:R-:W-:Y:S01]  /*7a60*/  @!P2 IMAD.IADD R8, R8, 0x1, -R29 ;  /* 0x000000010808a824 */ /* 0x000fe200078e0a1d */
[----:B0-----:R-:W3:Y:S01]  /*7a70*/  LDL.LU R15, [R1+0xc4] ;  /* 0x0000c400010f7983 */ /* 0x001ee20000300800 */
[----:B----4-:R-:W-:-:S03]  /*7a80*/  ISETP.GT.U32.AND P2, PT, R29, R24, PT ;  /* 0x000000181d00720c */ /* 0x010fc60003f44070 */
[----:B------:R0:W-:Y:S01]  /*7a90*/  STL [R1+0x14c], R16 ;  /* 0x00014c1001007387 */ /* 0x0001e20000100800 */
[C---:B-----5:R-:W-:Y:S02]  /*7aa0*/  ISETP.GT.U32.AND P0, PT, R29.reuse, R10, PT ;  /* 0x0000000a1d00720c */ /* 0x060fe40003f04070 */
[----:B------:R-:W-:Y:S01]  /*7ab0*/  ISETP.GT.U32.AND P3, PT, R29, R19, PT ;  /* 0x000000131d00720c */ /* 0x000fe20003f64070 */
[----:B0-----:R-:W4:Y:S04]  /*7ac0*/  LDL.LU R16, [R1+0xd8] ;  /* 0x0000d80001107983 */ /* 0x001f280000300800 */
[----:B------:R0:W-:Y:S01]  /*7ad0*/  STL [R1+0x13c], R17 ;  /* 0x00013c1101007387 */ /* 0x0001e20000100800 */
[--C-:B------:R-:W-:Y:S01]  /*7ae0*/  @!P6 IMAD.IADD R27, R27, 0x1, -R29.reuse ;  /* 0x000000011b1be824 */ /* 0x100fe200078e0a1d */
[C---:B------:R-:W-:Y:S01]  /*7af0*/  ISETP.GT.U32.AND P4, PT, R29.reuse, R20, PT ;  /* 0x000000141d00720c */ /* 0x040fe20003f84070 */
[--C-:B------:R-:W-:Y:S01]  /*7b00*/  @!P1 IMAD.IADD R18, R18, 0x1, -R29.reuse ;  /* 0x0000000112129824 */ /* 0x100fe200078e0a1d */
[----:B0-----:R-:W5:Y:S01]  /*7b10*/  LDL.LU R17, [R1+0xc8] ;  /* 0x0000c80001117983 */ /* 0x001f620000300800 */
[C---:B------:R-:W-:Y:S01]  /*7b20*/  ISETP.GT.U32.AND P1, PT, R29.reuse, R21, PT ;  /* 0x000000151d00720c */ /* 0x040fe20003f24070 */
[--C-:B------:R-:W-:Y:S01]  /*7b30*/  @!P2 IMAD.IADD R24, R24, 0x1, -R29.reuse ;  /* 0x000000011818a824 */ /* 0x100fe200078e0a1d */
[----:B------:R-:W-:Y:S01]  /*7b40*/  ISETP.GT.U32.AND P5, PT, R29, R22, PT ;  /* 0x000000161d00720c */ /* 0x000fe20003fa4070 */
[----:B------:R-:W-:-:S02]  /*7b50*/  @!P0 IMAD.IADD R10, R10, 0x1, -R29 ;  /* 0x000000010a0a8824 */ /* 0x000fc400078e0a1d */
[----:B------:R-:W-:Y:S01]  /*7b60*/  @!P3 IMAD.IADD R19, R19, 0x1, -R29 ;  /* 0x000000011313b824 */ /* 0x000fe200078e0a1d */
[----:B------:R-:W-:-:S04]  /*7b70*/  ISETP.GT.U32.AND P3, PT, R29, R23, PT ;  /* 0x000000171d00720c */ /* 0x000fc80003f64070 */
[--C-:B------:R-:W-:Y:S01]  /*7b80*/  @!P4 IMAD.IADD R20, R20, 0x1, -R29.reuse ;  /* 0x000000011414c824 */ /* 0x100fe200078e0a1d */
[----:B------:R-:W-:Y:S04]  /*7b90*/  STL [R1+0x134], R8 ;  /* 0x0001340801007387 */ /* 0x000fe80000100800 */
[----:B------:R-:W-:Y:S01]  /*7ba0*/  STL [R1+0x108], R9 ;  /* 0x0001080901007387 */ /* 0x000fe20000100800 */
[--C-:B------:R-:W-:Y:S02]  /*7bb0*/  @!P1 IMAD.IADD R21, R21, 0x1, -R29.reuse ;  /* 0x0000000115159824 */ /* 0x100fe400078e0a1d */
[--C-:B------:R-:W-:Y:S01]  /*7bc0*/  @!P5 IMAD.IADD R22, R22, 0x1, -R29.reuse ;  /* 0x000000011616d824 */ /* 0x100fe200078e0a1d */
[----:B------:R-:W-:Y:S04]  /*7bd0*/  STL [R1+0x11c], R18 ;  /* 0x00011c1201007387 */ /* 0x000fe80000100800 */
[----:B------:R-:W-:Y:S04]  /*7be0*/  STL [R1+0x12c], R19 ;  /* 0x00012c1301007387 */ /* 0x000fe80000100800 */
[----:B------:R-:W-:Y:S04]  /*7bf0*/  STL [R1+0x120], R20 ;  /* 0x0001201401007387 */ /* 0x000fe80000100800 */
[----:B------:R-:W4:Y:S04]  /*7c00*/  LDL R7, [R1+0x2f54] ;  /* 0x002f540001077983 */ /* 0x000f280000100800 */
[----:B------:R-:W-:Y:S01]  /*7c10*/  STL [R1+0x118], R22 ;  /* 0x0001181601007387 */ /* 0x000fe20000100800 */
[----:B------:R-:W-:-:S03]  /*7c20*/  @!P3 IMAD.IADD R23, R23, 0x1, -R29 ;  /* 0x000000011717b824 */ /* 0x000fc600078e0a1d */
[----:B------:R0:W-:Y:S04]  /*7c30*/  STL [R1+0x18], R27 ;  /* 0x0000181b01007387 */ /* 0x0001e80000100800 */
[----:B0-----:R-:W4:Y:S04]  /*7c40*/  LDL.LU R27, [R1+0xc0] ;  /* 0x0000c000011b7983 */ /* 0x001f280000300800 */
[----:B------:R-:W4:Y:S04]  /*7c50*/  LDL.LU R18, [R1+0x14] ;  /* 0x0000140001127983 */ /* 0x000f280000300800 */
[----:B------:R-:W4:Y:S04]  /*7c60*/  LDL.LU R19, [R1+0xb0] ;  /* 0x0000b00001137983 */ /* 0x000f280000300800 */
[----:B------:R-:W4:Y:S04]  /*7c70*/  LDL.LU R20, [R1+0xb4] ;  /* 0x0000b40001147983 */ /* 0x000f280000300800 */
[----:B------:R-:W4:Y:S01]  /*7c80*/  LDL.LU R22, [R1+0xb8] ;  /* 0x0000b80001167983 */ /* 0x000f220000300800 */
[----:B--2---:R-:W-:-:S02]  /*7c90*/  ISETP.GT.U32.AND P6, PT, R29, R11, PT ;  /* 0x0000000b1d00720c */ /* 0x004fc40003fc4070 */
[C---:B------:R-:W-:Y:S02]  /*7ca0*/  ISETP.GT.U32.AND P2, PT, R29.reuse, R12, PT ;  /* 0x0000000c1d00720c */ /* 0x040fe40003f44070 */
[----:B------:R-:W-:-:S09]  /*7cb0*/  ISETP.GT.U32.AND P0, PT, R29, R13, PT ;  /* 0x0000000d1d00720c */ /* 0x000fd20003f04070 */
[--C-:B------:R-:W-:Y:S01]  /*7cc0*/  @!P6 IMAD.IADD R11, R11, 0x1, -R29.reuse ;  /* 0x000000010b0be824 */ /* 0x100fe200078e0a1d */
[C---:B------:R-:W-:Y:S01]  /*7cd0*/  ISETP.GT.U32.AND P6, PT, R29.reuse, R24, PT ;  /* 0x000000181d00720c */ /* 0x040fe20003fc4070 */
[--C-:B------:R-:W-:Y:S01]  /*7ce0*/  @!P2 IMAD.IADD R12, R12, 0x1, -R29.reuse ;  /* 0x000000010c0ca824 */ /* 0x100fe200078e0a1d */
[C---:B------:R-:W-:Y:S02]  /*7cf0*/  ISETP.GT.U32.AND P1, PT, R29.reuse, R14, PT ;  /* 0x0000000e1d00720c */ /* 0x040fe40003f24070 */
[----:B------:R-:W-:Y:S01]  /*7d00*/  ISETP.GT.U32.AND P2, PT, R29, R10, PT ;  /* 0x0000000a1d00720c */ /* 0x000fe20003f44070 */
[----:B------:R-:W-:Y:S01]  /*7d10*/  @!P0 IMAD.IADD R13, R13, 0x1, -R29 ;  /* 0x000000010d0d8824 */ /* 0x000fe200078e0a1d */
[----:B------:R-:W-:-:S07]  /*7d20*/  ISETP.GT.U32.AND P0, PT, R29, R21, PT ;  /* 0x000000151d00720c */ /* 0x000fce0003f04070 */
[--C-:B------:R-:W-:Y:S02]  /*7d30*/  @!P6 IMAD.IADD R24, R24, 0x1, -R29.reuse ;  /* 0x000000011818e824 */ /* 0x100fe400078e0a1d */
[--C-:B------:R-:W-:Y:S01]  /*7d40*/  @!P1 IMAD.IADD R14, R14, 0x1, -R29.reuse ;  /* 0x000000010e0e9824 */ /* 0x100fe200078e0a1d */
[----:B------:R-:W-:Y:S01]  /*7d50*/  ISETP.GT.U32.AND P1, PT, R29, R23, PT ;  /* 0x000000171d00720c */ /* 0x000fe20003f24070 */
[--C-:B------:R-:W-:Y:S01]  /*7d60*/  @!P2 IMAD.IADD R10, R10, 0x1, -R29.reuse ;  /* 0x000000010a0aa824 */ /* 0x100fe200078e0a1d */
[----:B------:R0:W-:Y:S01]  /*7d70*/  STL [R1+0xfc], R24 ;  /* 0x0000fc1801007387 */ /* 0x0001e20000100800 */
[----:B------:R-:W-:-:S03]  /*7d80*/  @!P0 IMAD.IADD R21, R21, 0x1, -R29 ;  /* 0x0000000115158824 */ /* 0x000fc600078e0a1d */
[----:B0-----:R-:W2:Y:S04]  /*7d90*/  LDL.LU R24, [R1+0x98] ;  /* 0x0000980001187983 */ /* 0x001ea80000300800 */
[----:B------:R-:W2:Y:S04]  /*7da0*/  LDL.LU R8, [R1+0xac] ;  /* 0x0000ac0001087983 */ /* 0x000ea80000300800 */
[----:B------:R0:W-:Y:S04]  /*7db0*/  STL [R1+0x104], R10 ;  /* 0x0001040a01007387 */ /* 0x0001e80000100800 */
[----:B------:R-:W2:Y:S04]  /*7dc0*/  LDL.LU R9, [R1+0xa0] ;  /* 0x0000a00001097983 */ /* 0x000ea80000300800 */
[----:B------:R1:W-:Y:S04]  /*7dd0*/  STL [R1+0x100], R21 ;  /* 0x0001001501007387 */ /* 0x0003e80000100800 */
[----:B0-----:R-:W2:Y:S01]  /*7de0*/  LDL.LU R10, [R1+0xa8] ;  /* 0x0000a800010a7983 */ /* 0x001ea20000300800 */
[----:B------:R-:W-:-:S03]  /*7df0*/  @!P1 IMAD.IADD R23, R23, 0x1, -R29 ;  /* 0x0000000117179824 */ /* 0x000fc600078e0a1d */
[----:B-1----:R-:W2:Y:S04]  /*7e00*/  LDL.LU R21, [R1+0xa4] ;  /* 0x0000a40001157983 */ /* 0x002ea80000300800 */
[----:B------:R0:W-:Y:S04]  /*7e10*/  STL [R1+0xf8], R23 ;  /* 0x0000f81701007387 */ /* 0x0001e80000100800 */
[----:B0-----:R-:W2:Y:S01]  /*7e20*/  LDL.LU R23, [R1+0x9c] ;  /* 0x00009c0001177983 */ /* 0x001ea20000300800 */
[C---:B------:R-:W-:Y:S02]  /*7e30*/  ISETP.GT.U32.AND P5, PT, R29.reuse, R26, PT ;  /* 0x0000001a1d00720c */ /* 0x040fe40003fa4070 */
[----:B------:R-:W-:-:S02]  /*7e40*/  ISETP.GT.U32.AND P4, PT, R29, R25, PT ;  /* 0x000000191d00720c */ /* 0x000fc40003f84070 */
[----:B---3--:R-:W-:-:S09]  /*7e50*/  ISETP.GT.U32.AND P3, PT, R29, R15, PT ;  /* 0x0000000f1d00720c */ /* 0x008fd20003f64070 */
[--C-:B------:R-:W-:Y:S01]  /*7e60*/  @!P5 IMAD.IADD R26, R26, 0x1, -R29.reuse ;  /* 0x000000011a1ad824 */ /* 0x100fe200078e0a1d */
[----:B-----5:R-:W-:Y:S01]  /*7e70*/  ISETP.GT.U32.AND P5, PT, R29, R17, PT ;  /* 0x000000111d00720c */ /* 0x020fe20003fa4070 */
[--C-:B------:R-:W-:Y:S01]  /*7e80*/  @!P4 IMAD.IADD R25, R25, 0x1, -R29.reuse ;  /* 0x000000011919c824 */ /* 0x100fe200078e0a1d */
[----:B----4-:R-:W-:Y:S01]  /*7e90*/  ISETP.GT.U32.AND P4, PT, R29, R16, PT ;  /* 0x000000101d00720c */ /* 0x010fe20003f84070 */
[----:B------:R-:W-:Y:S01]  /*7ea0*/  @!P3 IMAD.IADD R15, R15, 0x1, -R29 ;  /* 0x000000010f0fb824 */ /* 0x000fe200078e0a1d */
[C---:B------:R-:W-:Y:S02]  /*7eb0*/  ISETP.GT.U32.AND P2, PT, R29.reuse, R12, PT ;  /* 0x0000000c1d00720c */ /* 0x040fe40003f44070 */
[C---:B------:R-:W-:Y:S02]  /*7ec0*/  ISETP.GT.U32.AND P3, PT, R29.reuse, R25, PT ;  /* 0x000000191d00720c */ /* 0x040fe40003f64070 */
[----:B------:R-:W-:-:S05]  /*7ed0*/  ISETP.GT.U32.AND P0, PT, R29, R13, PT ;  /* 0x0000000d1d00720c */ /* 0x000fca0003f04070 */
[--C-:B------:R-:W-:Y:S01]  /*7ee0*/  @!P5 IMAD.IADD R17, R17, 0x1, -R29.reuse ;  /* 0x000000011111d824 */ /* 0x100fe200078e0a1d */
[C---:B------:R-:W-:Y:S01]  /*7ef0*/  ISETP.GT.U32.AND P5, PT, R29.reuse, R11, PT ;  /* 0x0000000b1d00720c */ /* 0x040fe20003fa4070 */
[--C-:B------:R-:W-:Y:S01]  /*7f00*/  @!P4 IMAD.IADD R16, R16, 0x1, -R29.reuse ;  /* 0x000000011010c824 */ /* 0x100fe200078e0a1d */
[C---:B------:R-:W-:Y:S02]  /*7f10*/  ISETP.GT.U32.AND P4, PT, R29.reuse, R26, PT ;  /* 0x0000001a1d00720c */ /* 0x040fe40003f84070 */
[C---:B------:R-:W-:Y:S02]  /*7f20*/  ISETP.GT.U32.AND P1, PT, R29.reuse, R14, PT ;  /* 0x0000000e1d00720c */ /* 0x040fe40003f24070 */
[----:B------:R-:W-:Y:S01]  /*7f30*/  ISETP.GT.U32.AND P6, PT, R29, R17, PT ;  /* 0x000000111d00720c */ /* 0x000fe20003fc4070 */
[--C-:B------:R-:W-:Y:S02]  /*7f40*/  @!P3 IMAD.IADD R25, R25, 0x1, -R29.reuse ;  /* 0x000000011919b824 */ /* 0x100fe400078e0a1d */
[----:B------:R-:W-:-:S04]  /*7f50*/  @!P2 IMAD.IADD R12, R12, 0x1, -R29 ;  /* 0x000000010c0ca824 */ /* 0x000fc800078e0a1d */
[--C-:B------:R-:W-:Y:S02]  /*7f60*/  @!P5 IMAD.IADD R11, R11, 0x1, -R29.reuse ;  /* 0x000000010b0bd824 */ /* 0x100fe400078e0a1d */
[--C-:B------:R-:W-:Y:S02]  /*7f70*/  @!P4 IMAD.IADD R26, R26, 0x1, -R29.reuse ;  /* 0x000000011a1ac824 */ /* 0x100fe400078e0a1d */
[--C-:B------:R-:W-:Y:S01]  /*7f80*/  @!P0 IMAD.IADD R13, R13, 0x1, -R29.reuse ;  /* 0x000000010d0d8824 */ /* 0x100fe200078e0a1d */
[----:B------:R0:W-:Y:S01]  /*7f90*/  STL [R1+0xdc], R25 ;  /* 0x0000dc1901007387 */ /* 0x0001e20000100800 */
[----:B------:R-:W-:Y:S01]  /*7fa0*/  ISETP.GT.U32.AND P3, PT, R29, R15, PT ;  /* 0x0000000f1d00720c */ /* 0x000fe20003f64070 */
[--C-:B------:R-:W-:Y:S02]  /*7fb0*/  @!P1 IMAD.IADD R14, R14, 0x1, -R29.reuse ;  /* 0x000000010e0e9824 */ /* 0x100fe400078e0a1d */
[----:B------:R-:W-:Y:S01]  /*7fc0*/  @!P6 IMAD.IADD R17, R17, 0x1, -R29 ;  /* 0x000000011111e824 */ /* 0x000fe200078e0a1d */
[----:B0-----:R-:W3:Y:S01]  /*7fd0*/  LDL.LU R25, [R1+0x84] ;  /* 0x0000840001197983 */ /* 0x001ee20000300800 */
[----:B------:R-:W-:-:S02]  /*7fe0*/  ISETP.GT.U32.AND P5, PT, R29, R27, PT ;  /* 0x0000001b1d00720c */ /* 0x000fc40003fa4070 */
[C---:B------:R-:W-:Y:S01]  /*7ff0*/  ISETP.GT.U32.AND P2, PT, R29.reuse, R18, PT ;  /* 0x000000121d00720c */ /* 0x040fe20003f44070 */
[----:B------:R0:W-:Y:S01]  /*8000*/  STL [R1+0xe8], R26 ;  /* 0x0000e81a01007387 */ /* 0x0001e20000100800 */
[----:B------:R-:W-:-:S03]  /*8010*/  ISETP.GT.U32.AND P0, PT, R29, R19, PT ;  /* 0x000000131d00720c */ /* 0x000fc60003f04070 */
[----:B0-----:R-:W4:Y:S01]  /*8020*/  LDL.LU R26, [R1+0x8c] ;  /* 0x00008c00011a7983 */ /* 0x001f220000300800 */
[----:B------:R-:W-:-:S05]  /*8030*/  ISETP.GT.U32.AND P1, PT, R29, R20, PT ;  /* 0x000000141d00720c */ /* 0x000fca0003f24070 */
[--C-:B------:R-:W-:Y:S02]  /*8040*/  @!P5 IMAD.IADD R27, R27, 0x1, -R29.reuse ;  /* 0x000000011b1bd824 */ /* 0x100fe400078e0a1d */
[--C-:B------:R-:W-:Y:S01]  /*8050*/  @!P2 IMAD.IADD R18, R18, 0x1, -R29.reuse ;  /* 0x000000011212a824 */ /* 0x100fe200078e0a1d */
[----:B------:R-:W-:Y:S01]  /*8060*/  ISETP.GT.U32.AND P4, PT, R29, R16, PT ;  /* 0x000000101d00720c */ /* 0x000fe20003f84070 */
[--C-:B------:R-:W-:Y:S02]  /*8070*/  @!P0 IMAD.IADD R19, R19, 0x1, -R29.reuse ;  /* 0x0000000113138824 */ /* 0x100fe400078e0a1d */
[--C-:B------:R-:W-:Y:S01]  /*8080*/  @!P3 IMAD.IADD R15, R15, 0x1, -R29.reuse ;  /* 0x000000010f0fb824 */ /* 0x100fe200078e0a1d */
[----:B------:R-:W-:Y:S01]  /*8090*/  ISETP.GT.U32.AND P3, PT, R29, R22, PT ;  /* 0x000000161d00720c */ /* 0x000fe20003f64070 */
[--C-:B------:R-:W-:Y:S01]  /*80a0*/  @!P1 IMAD.IADD R20, R20, 0x1, -R29.reuse ;  /* 0x0000000114149824 */ /* 0x100fe200078e0a1d */
[----:B------:R0:W-:Y:S07]  /*80b0*/  STL [R1+0xf4], R11 ;  /* 0x0000f40b01007387 */ /* 0x0001ee0000100800 */
[--C-:B------:R-:W-:Y:S01]  /*80c0*/  @!P4 IMAD.IADD R16, R16, 0x1, -R29.reuse ;  /* 0x000000011010c824 */ /* 0x100fe200078e0a1d */
[----:B------:R1:W-:Y:S04]  /*80d0*/  STL [R1+0xf0], R12 ;  /* 0x0000f00c01007387 */ /* 0x0003e80000100800 */
[----:B------:R5:W-:Y:S01]  /*80e0*/  STL [R1+0xe0], R13 ;  /* 0x0000e00d01007387 */ /* 0x000be20000100800 */
[----:B------:R-:W-:-:S03]  /*80f0*/  @!P3 IMAD.IADD R22, R22, 0x1, -R29 ;  /* 0x000000011616b824 */ /* 0x000fc600078e0a1d */
[----:B------:R1:W-:Y:S04]  /*8100*/  STL [R1+0xbc], R14 ;  /* 0x0000bc0e01007387 */ /* 0x0003e80000100800 */
[----:B------:R1:W-:Y:S04]  /*8110*/  STL [R1+0xc4], R15 ;  /* 0x0000c40f01007387 */ /* 0x0003e80000100800 */
[----:B0-----:R-:W4:Y:S04]  /*8120*/  LDL.LU R11, [R1+0x94] ;  /* 0x00009400010b7983 */ /* 0x001f280000300800 */
[----:B------:R-:W-:Y:S04]  /*8130*/  STL [R1+0xd8], R16 ;  /* 0x0000d81001007387 */ /* 0x000fe80000100800 */
[----:B-1----:R-:W4:Y:S04]  /*8140*/  LDL.LU R12, [R1+0x90] ;  /* 0x00009000010c7983 */ /* 0x002f280000300800 */
[----:B------:R-:W-:Y:S04]  /*8150*/  STL [R1+0xc8], R17 ;  /* 0x0000c81101007387 */ /* 0x000fe80000100800 */
[----:B-----5:R-:W5:Y:S04]  /*8160*/  LDL.LU R13, [R1+0x88] ;  /* 0x00008800010d7983 */ /* 0x020f680000300800 */
[----:B------:R-:W5:Y:S04]  /*8170*/  LDL.LU R14, [R1+0x70] ;  /* 0x00007000010e7983 */ /* 0x000f680000300800 */
[----:B------:R-:W5:Y:S01]  /*8180*/  LDL.LU R15, [R1+0x78] ;  /* 0x00007800010f7983 */ /* 0x000f620000300800 */
[----:B--2---:R-:W-:-:S02]  /*8190*/  ISETP.GT.U32.AND P6, PT, R29, R8, PT ;  /* 0x000000081d00720c */ /* 0x004fc40003fc4070 */
[C---:B------:R-:W-:Y:S02]  /*81a0*/  ISETP.GT.U32.AND P5, PT, R29.reuse, R9, PT ;  /* 0x000000091d00720c */ /* 0x040fe40003fa4070 */
        /* <DEDUP_REMOVED lines=9> */
[----:B------:R-:W-:Y:S01]  /*8240*/  @!P0 IMAD.IADD R21, R21, 0x1, -R29 ;  /* 0x0000000115158824 */ /* 0x000fe200078e0a1d */
[----:B------:R-:W-:-:S05]  /*8250*/  ISETP.GT.U32.AND P0, PT, R29, R20, PT ;  /* 0x000000141d00720c */ /* 0x000fca0003f04070 */
[--C-:B------:R-:W-:Y:S02]  /*8260*/  @!P6 IMAD.IADD R27, R27, 0x1, -R29.reuse ;  /* 0x000000011b1be824 */ /* 0x100fe400078e0a1d */
[--C-:B------:R-:W-:Y:S02]  /*8270*/  @!P5 IMAD.IADD R18, R18, 0x1, -R29.reuse ;  /* 0x000000011212d824 */ /* 0x100fe400078e0a1d */
[--C-:B------:R-:W-:Y:S01]  /*8280*/  @!P2 IMAD.IADD R19, R19, 0x1, -R29.reuse ;  /* 0x000000011313a824 */ /* 0x100fe200078e0a1d */
[----:B------:R0:W-:Y:S01]  /*8290*/  STL [R1+0xc0], R27 ;  /* 0x0000c01b01007387 */ /* 0x0001e20000100800 */
[--C-:B------:R-:W-:Y:S01]  /*82a0*/  @!P1 IMAD.IADD R23, R23, 0x1, -R29.reuse ;  /* 0x0000000117179824 */ /* 0x100fe200078e0a1d */
[----:B------:R-:W-:Y:S01]  /*82b0*/  ISETP.GT.U32.AND P1, PT, R29, R22, PT ;  /* 0x000000161d00720c */ /* 0x000fe20003f24070 */
[--C-:B------:R-:W-:Y:S01]  /*82c0*/  @!P0 IMAD.IADD R20, R20, 0x1, -R29.reuse ;  /* 0x0000000114148824 */ /* 0x100fe200078e0a1d */
[----:B0-----:R-:W2:Y:S04]  /*82d0*/  LDL.LU R27, [R1+0x80] ;  /* 0x00008000011b7983 */ /* 0x001ea80000300800 */
[----:B------:R0:W-:Y:S04]  /*82e0*/  STL [R1+0x14], R18 ;  /* 0x0000141201007387 */ /* 0x0001e80000100800 */
[----:B------:R-:W2:Y:S04]  /*82f0*/  LDL.LU R16, [R1+0x7c] ;  /* 0x00007c0001107983 */ /* 0x000ea80000300800 */
[----:B------:R1:W-:Y:S04]  /*8300*/  STL [R1+0xb0], R19 ;  /* 0x0000b01301007387 */ /* 0x0003e80000100800 */
[----:B------:R-:W2:Y:S01]  /*8310*/  LDL.LU R17, [R1+0x74] ;  /* 0x0000740001117983 */ /* 0x000ea20000300800 */
[----:B------:R-:W-:-:S03]  /*8320*/  @!P1 IMAD.IADD R22, R22, 0x1, -R29 ;  /* 0x0000000116169824 */ /* 0x000fc600078e0a1d */
[----:B------:R1:W-:Y:S04]  /*8330*/  STL [R1+0xb4], R20 ;  /* 0x0000b41401007387 */ /* 0x0003e80000100800 */
[----:B0-----:R-:W2:Y:S04]  /*8340*/  LDL.LU R18, [R1+0x64] ;  /* 0x0000640001127983 */ /* 0x001ea80000300800 */
[----:B-1----:R-:W2:Y:S04]  /*8350*/  LDL.LU R19, [R1+0x68] ;  /* 0x0000680001137983 */ /* 0x002ea80000300800 */
[----:B------:R0:W-:Y:S04]  /*8360*/  STL [R1+0xb8], R22 ;  /* 0x0000b81601007387 */ /* 0x0001e80000100800 */
[----:B------:R-:W2:Y:S04]  /*8370*/  LDL.LU R20, [R1+0x6c] ;  /* 0x00006c0001147983 */ /* 0x000ea80000300800 */
[----:B0-----:R-:W2:Y:S01]  /*8380*/  LDL.LU R22, [R1+0x1bc] ;  /* 0x0001bc0001167983 */ /* 0x001ea20000300800 */
[----:B------:R-:W-:-:S02]  /*8390*/  ISETP.GT.U32.AND P4, PT, R29, R24, PT ;  /* 0x000000181d00720c */ /* 0x000fc40003f84070 */
[----:B---3--:R-:W-:-:S11]  /*83a0*/  ISETP.GT.U32.AND P3, PT, R29, R25, PT ;  /* 0x000000191d00720c */ /* 0x008fd60003f64070 */
[--C-:B------:R-:W-:Y:S01]  /*83b0*/  @!P4 IMAD.IADD R24, R24, 0x1, -R29.reuse ;  /* 0x000000011818c824 */ /* 0x100fe200078e0a1d */
[----:B----4-:R-:W-:Y:S01]  /*83c0*/  ISETP.GT.U32.AND P4, PT, R29, R26, PT ;  /* 0x0000001a1d00720c */ /* 0x010fe20003f84070 */
[----:B------:R-:W-:Y:S01]  /*83d0*/  @!P3 IMAD.IADD R25, R25, 0x1, -R29 ;  /* 0x000000011919b824 */ /* 0x000fe200078e0a1d */
[C---:B------:R-:W-:Y:S02]  /*83e0*/  ISETP.GT.U32.AND P5, PT, R29.reuse, R9, PT ;  /* 0x000000091d00720c */ /* 0x040fe40003fa4070 */
[C---:B------:R-:W-:Y:S02]  /*83f0*/  ISETP.GT.U32.AND P3, PT, R29.reuse, R24, PT ;  /* 0x000000181d00720c */ /* 0x040fe40003f64070 */
[----:B------:R-:W-:-:S07]  /*8400*/  ISETP.GT.U32.AND P2, PT, R29, R10, PT ;  /* 0x0000000a1d00720c */ /* 0x000fce0003f44070 */
[--C-:B------:R-:W-:Y:S01]  /*8410*/  @!P4 IMAD.IADD R26, R26, 0x1, -R29.reuse ;  /* 0x000000011a1ac824 */ /* 0x100fe200078e0a1d */
[C---:B------:R-:W-:Y:S02]  /*8420*/  ISETP.GT.U32.AND P4, PT, R29.reuse, R8, PT ;  /* 0x000000081d00720c */ /* 0x040fe40003f84070 */
[C---:B------:R-:W-:Y:S02]  /*8430*/  ISETP.GT.U32.AND P0, PT, R29.reuse, R21, PT ;  /* 0x000000151d00720c */ /* 0x040fe40003f04070 */
[C---:B------:R-:W-:Y:S01]  /*8440*/  ISETP.GT.U32.AND P6, PT, R29.reuse, R26, PT ;  /* 0x0000001a1d00720c */ /* 0x040fe20003fc4070 */
[--C-:B------:R-:W-:Y:S01]  /*8450*/  @!P3 IMAD.IADD R24, R24, 0x1, -R29.reuse ;  /* 0x000000011818b824 */ /* 0x100fe200078e0a1d */
[----:B------:R-:W-:Y:S01]  /*8460*/  ISETP.GT.U32.AND P1, PT, R29, R23, PT ;  /* 0x000000171d00720c */ /* 0x000fe20003f24070 */
[----:B------:R-:W-:-:S06]  /*8470*/  @!P5 IMAD.IADD R9, R9, 0x1, -R29 ;  /* 0x000000010909d824 */ /* 0x000fcc00078e0a1d */
[--C-:B------:R-:W-:Y:S01]  /*8480*/  @!P4 IMAD.IADD R8, R8, 0x1, -R29.reuse ;  /* 0x000000010808c824 */ /* 0x100fe200078e0a1d */
[----:B------:R0:W-:Y:S01]  /*8490*/  STL [R1+0x98], R24 ;  /* 0x0000981801007387 */ /* 0x0001e20000100800 */
[--C-:B------:R-:W-:Y:S01]  /*84a0*/  @!P2 IMAD.IADD R10, R10, 0x1, -R29.reuse ;  /* 0x000000010a0aa824 */ /* 0x100fe200078e0a1d */
[----:B------:R-:W-:Y:S01]  /*84b0*/  ISETP.GT.U32.AND P4, PT, R29, R11, PT ;  /* 0x0000000b1d00720c */ /* 0x000fe20003f84070 */
[--C-:B------:R-:W-:Y:S01]  /*84c0*/  @!P0 IMAD.IADD R21, R21, 0x1, -R29.reuse ;  /* 0x0000000115158824 */ /* 0x100fe200078e0a1d */
[----:B0-----:R-:W3:Y:S01]  /*84d0*/  LDL.LU R24, [R1+0x1b0] ;  /* 0x0001b00001187983 */ /* 0x001ee20000300800 */
[C---:B------:R-:W-:Y:S02]  /*84e0*/  ISETP.GT.U32.AND P5, PT, R29.reuse, R12, PT ;  /* 0x0000000c1d00720c */ /* 0x040fe40003fa4070 */
[C---:B------:R-:W-:Y:S01]  /*84f0*/  ISETP.GT.U32.AND P3, PT, R29.reuse, R25, PT ;  /* 0x000000191d00720c */ /* 0x040fe20003f64070 */
[--C-:B------:R-:W-:Y:S01]  /*8500*/  @!P6 IMAD.IADD R26, R26, 0x1, -R29.reuse ;  /* 0x000000011a1ae824 */ /* 0x100fe200078e0a1d */
[----:B-----5:R-:W-:Y:S01]  /*8510*/  ISETP.GT.U32.AND P2, PT, R29, R13, PT ;  /* 0x0000000d1d00720c */ /* 0x020fe20003f44070 */
[----:B------:R-:W-:Y:S01]  /*8520*/  @!P1 IMAD.IADD R23, R23, 0x1, -R29 ;  /* 0x0000000117179824 */ /* 0x000fe200078e0a1d */
[----:B------:R-:W-:-:S04]  /*8530*/  ISETP.GT.U32.AND P0, PT, R29, R14, PT ;  /* 0x0000000e1d00720c */ /* 0x000fc80003f04070 */
[----:B------:R-:W-:-:S03]  /*8540*/  @!P4 IMAD.IADD R11, R11, 0x1, -R29 ;  /* 0x000000010b0bc824 */ /* 0x000fc600078e0a1d */
[--C-:B------:R-:W-:Y:S01]  /*8550*/  @!P5 IMAD.IADD R12, R12, 0x1, -R29.reuse ;  /* 0x000000010c0cd824 */ /* 0x100fe200078e0a1d */
[----:B------:R-:W-:Y:S01]  /*8560*/  ISETP.GT.U32.AND P1, PT, R29, R15, PT ;  /* 0x0000000f1d00720c */ /* 0x000fe20003f24070 */
[--C-:B------:R-:W-:Y:S02]  /*8570*/  @!P3 IMAD.IADD R25, R25, 0x1, -R29.reuse ;  /* 0x000000011919b824 */ /* 0x100fe400078e0a1d */
[--C-:B------:R-:W-:Y:S02]  /*8580*/  @!P2 IMAD.IADD R13, R13, 0x1, -R29.reuse ;  /* 0x000000010d0da824 */ /* 0x100fe400078e0a1d */
[--C-:B------:R-:W-:Y:S01]  /*8590*/  @!P0 IMAD.IADD R14, R14, 0x1, -R29.reuse ;  /* 0x000000010e0e8824 */ /* 0x100fe200078e0a1d */
[----:B------:R-:W-:Y:S07]  /*85a0*/  STL [R1+0xac], R8 ;  /* 0x0000ac0801007387 */ /* 0x000fee0000100800 */
[----:B------:R-:W-:Y:S01]  /*85b0*/  @!P1 IMAD.IADD R15, R15, 0x1, -R29 ;  /* 0x000000010f0f9824 */ /* 0x000fe200078e0a1d */
[----:B------:R-:W-:Y:S01]  /*85c0*/  STL [R1+0xa0], R9 ;  /* 0x0000a00901007387 */ /* 0x000fe20000100800 */
[----:B------:R-:W-:-:S03]  /*85d0*/  IMAD.HI.U32 R3, R28, R0, RZ ;  /* 0x000000001c037227 */ /* 0x000fc600078e00ff */
[----:B------:R-:W-:Y:S04]  /*85e0*/  STL [R1+0xa8], R10 ;  /* 0x0000a80a01007387 */ /* 0x000fe80000100800 */
[----:B------:R-:W-:Y:S04]  /*85f0*/  STL [R1+0xa4], R21 ;  /* 0x0000a41501007387 */ /* 0x000fe80000100800 */
[----:B------:R-:W-:Y:S04]  /*8600*/  STL [R1+0x9c], R23 ;  /* 0x00009c1701007387 */ /* 0x000fe80000100800 */
[----:B------:R0:W-:Y:S01]  /*8610*/  STL [R1+0x8c], R26 ;  /* 0x00008c1a01007387 */ /* 0x0001e20000100800 */
[----:B------:R-:W-:-:S03]  /*8620*/  IMAD.MOV R3, RZ, RZ, -R3 ;  /* 0x000000ffff037224 */ /* 0x000fc600078e0a03 */
[----:B------:R1:W-:Y:S04]  /*8630*/  STL [R1+0x84], R25 ;  /* 0x0000841901007387 */ /* 0x0003e80000100800 */
[----:B0-----:R-:W4:Y:S01]  /*8640*/  LDL.LU R26, [R1+0x17c] ;  /* 0x00017c00011a7983 */ /* 0x001f220000300800 */
[----:B------:R-:W-:-:S03]  /*8650*/  IMAD R0, R29, R3, R0 ;  /* 0x000000031d007224 */ /* 0x000fc600078e0200 */
[----:B-1----:R-:W5:Y:S01]  /*8660*/  LDL.LU R25, [R1+0x184] ;  /* 0x0001840001197983 */ /* 0x002f620000300800 */
[----:B------:R-:W-:-:S03]  /*8670*/  IABS R3, R7 ;  /* 0x0000000700037213 */ /* 0x000fc60000000000 */
[----:B------:R-:W5:Y:S04]  /*8680*/  LDL.LU R23, [R1+0x194] ;  /* 0x0001940001177983 */ /* 0x000f680000300800 */
[----:B------:R-:W5:Y:S04]  /*8690*/  LDL.LU R21, [R1+0x18c] ;  /* 0x00018c0001157983 */ /* 0x000f680000300800 */
[----:B------:R-:W5:Y:S04]  /*86a0*/  LDL.LU R7, [R1+0x180] ;  /* 0x0001800001077983 */ /* 0x000f680000300800 */
[----:B------:R-:W5:Y:S01]  /*86b0*/  LDL.LU R8, [R1+0x140] ;  /* 0x0001400001087983 */ /* 0x000f620000300800 */
[----:B--2---:R-:W-:-:S02]  /*86c0*/  ISETP.GT.U32.AND P6, PT, R29, R16, PT ;  /* 0x000000101d00720c */ /* 0x004fc40003fc4070 */
[C---:B------:R-:W-:Y:S02]  /*86d0*/  ISETP.GT.U32.AND P4, PT, R29.reuse, R17, PT ;  /* 0x000000111d00720c */ /* 0x040fe40003f84070 */
[C---:B------:R-:W-:Y:S02]  /*86e0*/  ISETP.GT.U32.AND P5, PT, R29.reuse, R18, PT ;  /* 0x000000121d00720c */ /* 0x040fe40003fa4070 */
[C---:B------:R-:W-:Y:S02]  /*86f0*/  ISETP.GT.U32.AND P2, PT, R29.reuse, R19, PT ;  /* 0x000000131d00720c */ /* 0x040fe40003f44070 */
[----:B------:R-:W-:-:S05]  /*8700*/  ISETP.GT.U32.AND P3, PT, R29, R27, PT ;  /* 0x0000001b1d00720c */ /* 0x000fca0003f64070 */
[--C-:B------:R-:W-:Y:S01]  /*8710*/  @!P6 IMAD.IADD R16, R16, 0x1, -R29.reuse ;  /* 0x000000011010e824 */ /* 0x100fe200078e0a1d */
[C---:B------:R-:W-:Y:S02]  /*8720*/  ISETP.GT.U32.AND P6, PT, R29.reuse, R11, PT ;  /* 0x0000000b1d00720c */ /* 0x040fe40003fc4070 */
[----:B------:R-:W-:Y:S01]  /*8730*/  ISETP.GT.U32.AND P0, PT, R29, R20, PT ;  /* 0x000000141d00720c */ /* 0x000fe20003f04070 */
[--C-:B------:R-:W-:Y:S01]  /*8740*/  @!P4 IMAD.IADD R17, R17, 0x1, -R29.reuse ;  /* 0x000000011111c824 */ /* 0x100fe200078e0a1d */
[C---:B------:R-:W-:Y:S01]  /*8750*/  ISETP.GT.U32.AND P4, PT, R29.reuse, R12, PT ;  /* 0x0000000c1d00720c */ /* 0x040fe20003f84070 */
[--C-:B------:R-:W-:Y:S01]  /*8760*/  @!P5 IMAD.IADD R18, R18, 0x1, -R29.reuse ;  /* 0x000000011212d824 */ /* 0x100fe200078e0a1d */
[C---:B------:R-:W-:Y:S02]  /*8770*/  ISETP.GT.U32.AND P5, PT, R29.reuse, R13, PT ;  /* 0x0000000d1d00720c */ /* 0x040fe40003fa4070 */
[----:B------:R-:W-:Y:S01]  /*8780*/  ISETP.GT.U32.AND P1, PT, R29, R22, PT ;  /* 0x000000161d00720c */ /* 0x000fe20003f24070 */
[--C-:B------:R-:W-:Y:S01]  /*8790*/  @!P2 IMAD.IADD R19, R19, 0x1, -R29.reuse ;  /* 0x000000011313a824 */ /* 0x100fe200078e0a1d */
[----:B------:R-:W-:Y:S01]  /*87a0*/  ISETP.GT.U32.AND P2, PT, R29, R14, PT ;  /* 0x0000000e1d00720c */ /* 0x000fe20003f44070 */
[----:B------:R-:W-:-:S04]  /*87b0*/  @!P3 IMAD.IADD R27, R27, 0x1, -R29 ;  /* 0x000000011b1bb824 */ /* 0x000fc800078e0a1d */
[--C-:B------:R-:W-:Y:S01]  /*87c0*/  @!P0 IMAD.IADD R20, R20, 0x1, -R29.reuse ;  /* 0x0000000114148824 */ /* 0x100fe200078e0a1d */
[----:B------:R-:W-:Y:S01]  /*87d0*/  ISETP.GT.U32.AND P0, PT, R29, R15, PT ;  /* 0x0000000f1d00720c */ /* 0x000fe20003f04070 */
[--C-:B------:R-:W-:Y:S02]  /*87e0*/  @!P6 IMAD.IADD R11, R11, 0x1, -R29.reuse ;  /* 0x000000010b0be824 */ /* 0x100fe400078e0a1d */
[--C-:B------:R-:W-:Y:S02]  /*87f0*/  @!P4 IMAD.IADD R12, R12, 0x1, -R29.reuse ;  /* 0x000000010c0cc824 */ /* 0x100fe400078e0a1d */
[--C-:B------:R-:W-:Y:S01]  /*8800*/  @!P1 IMAD.IADD R22, R22, 0x1, -R29.reuse ;  /* 0x0000000116169824 */ /* 0x100fe200078e0a1d */
[----:B------:R-:W-:Y:S01]  /*8810*/  ISETP.GT.U32.AND P1, PT, R29, R27, PT ;  /* 0x0000001b1d00720c */ /* 0x000fe20003f24070 */
[--C-:B------:R-:W-:Y:S01]  /*8820*/  @!P5 IMAD.IADD R13, R13, 0x1, -R29.reuse ;  /* 0x000000010d0dd824 */ /* 0x100fe200078e0a1d */
[----:B------:R0:W-:Y:S01]  /*8830*/  STL [R1+0x94], R11 ;  /* 0x0000940b01007387 */ /* 0x0001e20000100800 */
[----:B------:R-:W-:-:S03]  /*8840*/  @!P2 IMAD.IADD R14, R14, 0x1, -R29 ;  /* 0x000000010e0ea824 */ /* 0x000fc600078e0a1d */
[----:B------:R-:W2:Y:S04]  /*8850*/  LDL.LU R9, [R1+0x148] ;  /* 0x0001480001097983 */ /* 0x000ea80000300800 */
[----:B------:R1:W-:Y:S01]  /*8860*/  STL [R1+0x90], R12 ;  /* 0x0000900c01007387 */ /* 0x0003e20000100800 */
[----:B------:R-:W-:-:S03]  /*8870*/  @!P0 IMAD.IADD R15, R15, 0x1, -R29 ;  /* 0x000000010f0f8824 */ /* 0x000fc600078e0a1d */
[----:B------:R1:W-:Y:S04]  /*8880*/  STL [R1+0x88], R13 ;  /* 0x0000880d01007387 */ /* 0x0003e80000100800 */
[----:B------:R-:W2:Y:S01]  /*8890*/  LDL.LU R10, [R1+0x160] ;  /* 0x00016000010a7983 */ /* 0x000ea20000300800 */
[----:B------:R-:W-:-:S03]  /*88a0*/  @!P1 IMAD.IADD R27, R27, 0x1, -R29 ;  /* 0x000000011b1b9824 */ /* 0x000fc600078e0a1d */
[----:B0-----:R-:W2:Y:S04]  /*88b0*/  LDL.LU R11, [R1+0x158] ;  /* 0x00015800010b7983 */ /* 0x001ea80000300800 */
[----:B------:R0:W-:Y:S04]  /*88c0*/  STL [R1+0x70], R14 ;  /* 0x0000700e01007387 */ /* 0x0001e80000100800 */
[----:B-1----:R-:W2:Y:S04]  /*88d0*/  LDL.LU R12, [R1+0x144] ;  /* 0x00014400010c7983 */ /* 0x002ea80000300800 */
[----:B------:R-:W2:Y:S04]  /*88e0*/  LDL.LU R13, [R1+0x10c] ;  /* 0x00010c00010d7983 */ /* 0x000ea80000300800 */
[----:B------:R-:W-:Y:S04]  /*88f0*/  STL [R1+0x78], R15 ;  /* 0x0000780f01007387 */ /* 0x000fe80000100800 */
[----:B0-----:R-:W2:Y:S04]  /*8900*/  LDL.LU R14, [R1+0x114] ;  /* 0x00011400010e7983 */ /* 0x001ea80000300800 */
[----:B------:R0:W-:Y:S04]  /*8910*/  STL [R1+0x80], R27 ;  /* 0x0000801b01007387 */ /* 0x0001e80000100800 */
[----:B0-----:R-:W2:Y:S01]  /*8920*/  LDL.LU R27, [R1+0x128] ;  /* 0x00012800011b7983 */ /* 0x001ea20000300800 */
[----:B---3--:R-:W-:-:S02]  /*8930*/  ISETP.GT.U32.AND P3, PT, R29, R24, PT ;  /* 0x000000181d00720c */ /* 0x008fc40003f64070 */
[C---:B------:R-:W-:Y:S02]  /*8940*/  ISETP.GT.U32.AND P4, PT, R29.reuse, R17, PT ;  /* 0x000000111d00720c */ /* 0x040fe40003f84070 */
[----:B------:R-:W-:-:S09]  /*8950*/  ISETP.GT.U32.AND P5, PT, R29, R18, PT ;  /* 0x000000121d00720c */ /* 0x000fd20003fa4070 */
[--C-:B------:R-:W-:Y:S01]  /*8960*/  @!P3 IMAD.IADD R24, R24, 0x1, -R29.reuse ;  /* 0x000000011818b824 */ /* 0x100fe200078e0a1d */
[C---:B------:R-:W-:Y:S02]  /*8970*/  ISETP.GT.U32.AND P3, PT, R29.reuse, R16, PT ;  /* 0x000000101d00720c */ /* 0x040fe40003f64070 */
[C---:B------:R-:W-:Y:S02]  /*8980*/  ISETP.GT.U32.AND P6, PT, R29.reuse, R19, PT ;  /* 0x000000131d00720c */ /* 0x040fe40003fc4070 */
[C---:B------:R-:W-:Y:S02]  /*8990*/  ISETP.GT.U32.AND P0, PT, R29.reuse, R20, PT ;  /* 0x000000141d00720c */ /* 0x040fe40003f04070 */
[C---:B------:R-:W-:Y:S02]  /*89a0*/  ISETP.GT.U32.AND P1, PT, R29.reuse, R22, PT ;  /* 0x000000161d00720c */ /* 0x040fe40003f24070 */
[----:B------:R-:W-:Y:S01]  /*89b0*/  ISETP.GT.U32.AND P2, PT, R29, R24, PT ;  /* 0x000000181d00720c */ /* 0x000fe20003f44070 */
[----:B------:R-:W-:-:S04]  /*89c0*/  @!P4 IMAD.IADD R17, R17, 0x1, -R29 ;  /* 0x000000011111c824 */ /* 0x000fc800078e0a1d */
[--C-:B------:R-:W-:Y:S02]  /*89d0*/  @!P3 IMAD.IADD R16, R16, 0x1, -R29.reuse ;  /* 0x000000011010b824 */ /* 0x100fe400078e0a1d */
[--C-:B------:R-:W-:Y:S02]  /*89e0*/  @!P5 IMAD.IADD R18, R18, 0x1, -R29.reuse ;  /* 0x000000011212d824 */ /* 0x100fe400078e0a1d */
[--C-:B------:R-:W-:Y:S02]  /*89f0*/  @!P6 IMAD.IADD R19, R19, 0x1, -R29.reuse ;  /* 0x000000011313e824 */ /* 0x100fe400078e0a1d */
[--C-:B------:R-:W-:Y:S01]  /*8a00*/  @!P0 IMAD.IADD R20, R20, 0x1, -R29.reuse ;  /* 0x0000000114148824 */ /* 0x100fe200078e0a1d */
[C---:B----4-:R-:W-:Y:S02]  /*8a10*/  ISETP.GT.U32.AND P3, PT, R29.reuse, R26, PT ;  /* 0x0000001a1d00720c */ /* 0x050fe40003f64070 */
[C---:B-----5:R-:W-:Y:S02]  /*8a20*/  ISETP.GT.U32.AND P4, PT, R29.reuse, R25, PT ;  /* 0x000000191d00720c */ /* 0x060fe40003f84070 */
[C---:B------:R-:W-:Y:S01]  /*8a30*/  ISETP.GT.U32.AND P5, PT, R29.reuse, R23, PT ;  /* 0x000000171d00720c */ /* 0x040fe20003fa4070 */
[--C-:B------:R-:W-:Y:S01]  /*8a40*/  @!P1 IMAD.IADD R22, R22, 0x1, -R29.reuse ;  /* 0x0000000116169824 */ /* 0x100fe200078e0a1d */
[C---:B------:R-:W-:Y:S01]  /*8a50*/  ISETP.GT.U32.AND P6, PT, R29.reuse, R21, PT ;  /* 0x000000151d00720c */ /* 0x040fe20003fc4070 */
[----:B------:R-:W-:Y:S01]  /*8a60*/  @!P2 IMAD.IADD R24, R24, 0x1, -R29 ;  /* 0x000000011818a824 */ /* 0x000fe200078e0a1d */
[----:B------:R-:W-:-:S05]  /*8a70*/  ISETP.GT.U32.AND P0, PT, R29, R7, PT ;  /* 0x000000071d00720c */ /* 0x000fca0003f04070 */
[--C-:B------:R-:W-:Y:S01]  /*8a80*/  @!P3 IMAD.IADD R26, R26, 0x1, -R29.reuse ;  /* 0x000000011a1ab824 */ /* 0x100fe200078e0a1d */
[----:B------:R-:W-:Y:S01]  /*8a90*/  ISETP.GT.U32.AND P1, PT, R29, R8, PT ;  /* 0x000000081d00720c */ /* 0x000fe20003f24070 */
[--C-:B------:R-:W-:Y:S02]  /*8aa0*/  @!P4 IMAD.IADD R25, R25, 0x1, -R29.reuse ;  /* 0x000000011919c824 */ /* 0x100fe400078e0a1d */
[--C-:B------:R-:W-:Y:S02]  /*8ab0*/  @!P5 IMAD.IADD R23, R23, 0x1, -R29.reuse ;  /* 0x000000011717d824 */ /* 0x100fe400078e0a1d */
[--C-:B------:R-:W-:Y:S02]  /*8ac0*/  @!P6 IMAD.IADD R21, R21, 0x1, -R29.reuse ;  /* 0x000000011515e824 */ /* 0x100fe400078e0a1d */
[----:B------:R-:W-:-:S06]  /*8ad0*/  @!P0 IMAD.IADD R7, R7, 0x1, -R29 ;  /* 0x0000000107078824 */ /* 0x000fcc00078e0a1d */
[----:B------:R-:W-:Y:S01]  /*8ae0*/  @!P1 IMAD.IADD R8, R8, 0x1, -R29 ;  /* 0x0000000108089824 */ /* 0x000fe200078e0a1d */
[----:B------:R0:W-:Y:S04]  /*8af0*/  STL [R1+0x7c], R16 ;  /* 0x00007c1001007387 */ /* 0x0001e80000100800 */
[----:B------:R1:W-:Y:S04]  /*8b00*/  STL [R1+0x74], R17 ;  /* 0x0000741101007387 */ /* 0x0003e80000100800 */
[----:B------:R3:W-:Y:S04]  /*8b10*/  STL [R1+0x64], R18 ;  /* 0x0000641201007387 */ /* 0x0007e80000100800 */
[----:B------:R4:W-:Y:S04]  /*8b20*/  STL [R1+0x68], R19 ;  /* 0x0000681301007387 */ /* 0x0009e80000100800 */
[----:B------:R5:W-:Y:S04]  /*8b30*/  STL [R1+0x6c], R20 ;  /* 0x00006c1401007387 */ /* 0x000be80000100800 */
[----:B------:R-:W2:Y:S04]  /*8b40*/  LDL.LU R15, [R1+0x124] ;  /* 0x00012400010f7983 */ /* 0x000ea80000300800 */
[----:B------:R-:W-:Y:S04]  /*8b50*/  STL [R1+0x1bc], R22 ;  /* 0x0001bc1601007387 */ /* 0x000fe80000100800 */
[----:B0-----:R-:W2:Y:S04]  /*8b60*/  LDL.LU R16, [R1+0x110] ;  /* 0x0001100001107983 */ /* 0x001ea80000300800 */
[----:B-1----:R-:W2:Y:S04]  /*8b70*/  LDL.LU R17, [R1+0xcc] ;  /* 0x0000cc0001117983 */ /* 0x002ea80000300800 */
[----:B------:R-:W-:Y:S04]  /*8b80*/  STL [R1+0x1b0], R24 ;  /* 0x0001b01801007387 */ /* 0x000fe80000100800 */
[----:B---3--:R-:W3:Y:S04]  /*8b90*/  LDL.LU R18, [R1+0xd4] ;  /* 0x0000d40001127983 */ /* 0x008ee80000300800 */
[----:B----4-:R-:W4:Y:S04]  /*8ba0*/  LDL.LU R19, [R1+0xec] ;  /* 0x0000ec0001137983 */ /* 0x010f280000300800 */
[----:B-----5:R-:W5:Y:S01]  /*8bb0*/  LDL.LU R20, [R1+0xe4] ;  /* 0x0000e40001147983 */ /* 0x020f620000300800 */
[----:B--2---:R-:W-:-:S02]  /*8bc0*/  ISETP.GT.U32.AND P2, PT, R29, R9, PT ;  /* 0x000000091d00720c */ /* 0x004fc40003f44070 */
[C---:B------:R-:W-:Y:S02]  /*8bd0*/  ISETP.GT.U32.AND P3, PT, R29.reuse, R10, PT ;  /* 0x0000000a1d00720c */ /* 0x040fe40003f64070 */
[----:B------:R-:W-:-:S09]  /*8be0*/  ISETP.GT.U32.AND P4, PT, R29, R11, PT ;  /* 0x0000000b1d00720c */ /* 0x000fd20003f84070 */
[--C-:B------:R-:W-:Y:S01]  /*8bf0*/  @!P2 IMAD.IADD R9, R9, 0x1, -R29.reuse ;  /* 0x000000010909a824 */ /* 0x100fe200078e0a1d */
[C---:B------:R-:W-:Y:S02]  /*8c00*/  ISETP.GT.U32.AND P2, PT, R29.reuse, R26, PT ;  /* 0x0000001a1d00720c */ /* 0x040fe40003f44070 */
[C---:B------:R-:W-:Y:S02]  /*8c10*/  ISETP.GT.U32.AND P5, PT, R29.reuse, R12, PT ;  /* 0x0000000c1d00720c */ /* 0x040fe40003fa4070 */
[C---:B------:R-:W-:Y:S01]  /*8c20*/  ISETP.GT.U32.AND P6, PT, R29.reuse, R13, PT ;  /* 0x0000000d1d00720c */ /* 0x040fe20003fc4070 */
[--C-:B------:R-:W-:Y:S01]  /*8c30*/  @!P3 IMAD.IADD R10, R10, 0x1, -R29.reuse ;  /* 0x000000010a0ab824 */ /* 0x100fe200078e0a1d */
[C---:B------:R-:W-:Y:S02]  /*8c40*/  ISETP.GT.U32.AND P3, PT, R29.reuse, R25, PT ;  /* 0x000000191d00720c */ /* 0x040fe40003f64070 */
[----:B------:R-:W-:Y:S01]  /*8c50*/  ISETP.GT.U32.AND P0, PT, R29, R14, PT ;  /* 0x0000000e1d00720c */ /* 0x000fe20003f04070 */
[----:B------:R-:W-:Y:S01]  /*8c60*/  @!P4 IMAD.IADD R11, R11, 0x1, -R29 ;  /* 0x000000010b0bc824 */ /* 0x000fe200078e0a1d */
[----:B------:R-:W-:-:S05]  /*8c70*/  ISETP.GT.U32.AND P4, PT, R29, R23, PT ;  /* 0x000000171d00720c */ /* 0x000fca0003f84070 */
[--C-:B------:R-:W-:Y:S01]  /*8c80*/  @!P5 IMAD.IADD R12, R12, 0x1, -R29.reuse ;  /* 0x000000010c0cd824 */ /* 0x100fe200078e0a1d */
[----:B------:R-:W-:Y:S01]  /*8c90*/  ISETP.GT.U32.AND P5, PT, R29, R21, PT ;  /* 0x000000151d00720c */ /* 0x000fe20003fa4070 */
[----:B------:R-:W-:Y:S01]  /*8ca0*/  @!P6 IMAD.IADD R13, R13, 0x1, -R29 ;  /* 0x000000010d0de824 */ /* 0x000fe200078e0a1d */
[----:B------:R-:W-:-:S03]  /*8cb0*/  ISETP.GT.U32.AND P1, PT, R29, R27, PT ;  /* 0x0000001b1d00720c */ /* 0x000fc60003f24070 */
[--C-:B------:R-:W-:Y:S01]  /*8cc0*/  @!P0 IMAD.IADD R14, R14, 0x1, -R29.reuse ;  /* 0x000000010e0e8824 */ /* 0x100fe200078e0a1d */
[C---:B------:R-:W-:Y:S02]  /*8cd0*/  ISETP.GT.U32.AND P6, PT, R29.reuse, R7, PT ;  /* 0x000000071d00720c */ /* 0x040fe40003fc4070 */
[C---:B------:R-:W-:Y:S01]  /*8ce0*/  ISETP.GT.U32.AND P0, PT, R29.reuse, R8, PT ;  /* 0x000000081d00720c */ /* 0x040fe20003f04070 */
[--C-:B------:R-:W-:Y:S01]  /*8cf0*/  @!P2 IMAD.IADD R26, R26, 0x1, -R29.reuse ;  /* 0x000000011a1aa824 */ /* 0x100fe200078e0a1d */
[----:B------:R-:W-:Y:S01]  /*8d00*/  ISETP.GT.U32.AND P2, PT, R29, R10, PT ;  /* 0x0000000a1d00720c */ /* 0x000fe20003f44070 */
[----:B------:R-:W-:Y:S01]  /*8d10*/  @!P3 IMAD.IADD R25, R25, 0x1, -R29 ;  /* 0x000000011919b824 */ /* 0x000fe200078e0a1d */
[----:B------:R-:W-:-:S03]  /*8d20*/  ISETP.GT.U32.AND P3, PT, R29, R11, PT ;  /* 0x0000000b1d00720c */ /* 0x000fc60003f64070 */
[--C-:B------:R-:W-:Y:S01]  /*8d30*/  @!P1 IMAD.IADD R27, R27, 0x1, -R29.reuse ;  /* 0x000000011b1b9824 */ /* 0x100fe200078e0a1d */
[----:B------:R-:W-:Y:S01]  /*8d40*/  ISETP.GT.U32.AND P1, PT, R29, R9, PT ;  /* 0x000000091d00720c */ /* 0x000fe20003f24070 */
[----:B------:R0:W-:Y:S01]  /*8d50*/  STL [R1+0x17c], R26 ;  /* 0x00017c1a01007387 */ /* 0x0001e20000100800 */
[--C-:B------:R-:W-:Y:S01]  /*8d60*/  @!P4 IMAD.IADD R23, R23, 0x1, -R29.reuse ;  /* 0x000000011717c824 */ /* 0x100fe200078e0a1d */
[----:B------:R-:W-:Y:S01]  /*8d70*/  ISETP.GT.U32.AND P4, PT, R29, R12, PT ;  /* 0x0000000c1d00720c */ /* 0x000fe20003f84070 */
[--C-:B------:R-:W-:Y:S01]  /*8d80*/  @!P5 IMAD.IADD R21, R21, 0x1, -R29.reuse ;  /* 0x000000011515d824 */ /* 0x100fe200078e0a1d */
[----:B------:R-:W-:Y:S01]  /*8d90*/  ISETP.GT.U32.AND P5, PT, R29, R13, PT ;  /* 0x0000000d1d00720c */ /* 0x000fe20003fa4070 */
[--C-:B------:R-:W-:Y:S01]  /*8da0*/  @!P6 IMAD.IADD R7, R7, 0x1, -R29.reuse ;  /* 0x000000010707e824 */ /* 0x100fe200078e0a1d */
[----:B0-----:R-:W2:Y:S01]  /*8db0*/  LDL.LU R26, [R1+0xd0] ;  /* 0x0000d000011a7983 */ /* 0x001ea20000300800 */
[----:B------:R-:W-:-:S03]  /*8dc0*/  @!P0 IMAD.IADD R8, R8, 0x1, -R29 ;  /* 0x0000000108088824 */ /* 0x000fc600078e0a1d */
[----:B------:R0:W-:Y:S01]  /*8dd0*/  STL [R1+0x184], R25 ;  /* 0x0001841901007387 */ /* 0x0001e20000100800 */
[----:B------:R-:W-:Y:S01]  /*8de0*/  ISETP.GT.U32.AND P0, PT, R29, R14, PT ;  /* 0x0000000e1d00720c */ /* 0x000fe20003f04070 */
[--C-:B------:R-:W-:Y:S01]  /*8df0*/  @!P1 IMAD.IADD R9, R9, 0x1, -R29.reuse ;  /* 0x0000000109099824 */ /* 0x100fe200078e0a1d */
[----:B------:R-:W-:Y:S01]  /*8e00*/  ISETP.GT.U32.AND P6, PT, R29, R27, PT ;  /* 0x0000001b1d00720c */ /* 0x000fe20003fc4070 */
[----:B0-----:R-:W2:Y:S04]  /*8e10*/  LDL.LU R25, [R1+0x10] ;  /* 0x0000100001197983 */ /* 0x001ea80000300800 */
[----:B------:R-:W2:Y:S04]  /*8e20*/  LDL.LU R24, [R1+0xc] ;  /* 0x00000c0001187983 */ /* 0x000ea80000300800 */
[----:B------:R0:W-:Y:S01]  /*8e30*/  STL [R1+0x194], R23 ;  /* 0x0001941701007387 */ /* 0x0001e20000100800 */
[----:B------:R-:W-:-:S02]  /*8e40*/  @!P2 IMAD.IADD R10, R10, 0x1, -R29 ;  /* 0x000000010a0aa824 */ /* 0x000fc400078e0a1d */
[--C-:B------:R-:W-:Y:S01]  /*8e50*/  @!P3 IMAD.IADD R11, R11, 0x1, -R29.reuse ;  /* 0x000000010b0bb824 */ /* 0x100fe200078e0a1d */
[----:B0-----:R-:W2:Y:S04]  /*8e60*/  LDL.LU R23, [R1+0x8] ;  /* 0x0000080001177983 */ /* 0x001ea80000300800 */
[----:B------:R-:W2:Y:S04]  /*8e70*/  LDL.LU R22, [R1+0x4] ;  /* 0x0000040001167983 */ /* 0x000ea80000300800 */
[----:B------:R0:W-:Y:S01]  /*8e80*/  STL [R1+0x18c], R21 ;  /* 0x00018c1501007387 */ /* 0x0001e20000100800 */
[----:B------:R-:W-:-:S03]  /*8e90*/  @!P4 IMAD.IADD R12, R12, 0x1, -R29 ;  /* 0x000000010c0cc824 */ /* 0x000fc600078e0a1d */
[----:B0-----:R-:W2:Y:S04]  /*8ea0*/  LDL.LU R21, [R1] ;  /* 0x0000000001157983 */ /* 0x001ea80000300800 */
[----:B------:R0:W-:Y:S01]  /*8eb0*/  STL [R1+0x180], R7 ;  /* 0x0001800701007387 */ /* 0x0001e20000100800 */
[----:B------:R-:W-:-:S03]  /*8ec0*/  @!P5 IMAD.IADD R13, R13, 0x1, -R29 ;  /* 0x000000010d0dd824 */ /* 0x000fc600078e0a1d */
[----:B0-----:R-:W2:Y:S04]  /*8ed0*/  LDL.LU R7, [R1+0x3308] ;  /* 0x0033080001077983 */ /* 0x001ea80000300800 */
[----:B------:R0:W-:Y:S01]  /*8ee0*/  STL [R1+0x140], R8 ;  /* 0x0001400801007387 */ /* 0x0001e20000100800 */
[----:B------:R-:W-:-:S03]  /*8ef0*/  @!P0 IMAD.IADD R14, R14, 0x1, -R29 ;  /* 0x000000010e0e8824 */ /* 0x000fc600078e0a1d */
[----:B0-----:R-:W2:Y:S04]  /*8f00*/  LDL.LU R8, [R1+0x3304] ;  /* 0x0033040001087983 */ /* 0x001ea80000300800 */
[----:B------:R0:W-:Y:S01]  /*8f10*/  STL [R1+0x148], R9 ;  /* 0x0001480901007387 */ /* 0x0001e20000100800 */
[----:B------:R-:W-:-:S03]  /*8f20*/  @!P6 IMAD.IADD R27, R27, 0x1, -R29 ;  /* 0x000000011b1be824 */ /* 0x000fc600078e0a1d */
[----:B0-----:R-:W2:Y:S04]  /*8f30*/  LDL.LU R9, [R1+0x3300] ;  /* 0x0033000001097983 */ /* 0x001ea80000300800 */
[----:B------:R0:W-:Y:S04]  /*8f40*/  STL [R1+0x160], R10 ;  /* 0x0001600a01007387 */ /* 0x0001e80000100800 */
        /* <DEDUP_REMOVED lines=10> */
[----:B0-----:R-:W2:Y:S01]  /*8ff0*/  LDL.LU R27, [R1+0x32e8] ;  /* 0x0032e800011b7983 */ /* 0x001ea20000300800 */
[----:B------:R-:W-:-:S02]  /*9000*/  ISETP.GT.U32.AND P1, PT, R29, R15, PT ;  /* 0x0000000f1d00720c */ /* 0x000fc40003f24070 */
[C---:B------:R-:W-:Y:S02]  /*9010*/  ISETP.GT.U32.AND P2, PT, R29.reuse, R16, PT ;  /* 0x000000101d00720c */ /* 0x040fe40003f44070 */
[C---:B------:R-:W-:Y:S02]  /*9020*/  ISETP.GT.U32.AND P3, PT, R29.reuse, R17, PT ;  /* 0x000000111d00720c */ /* 0x040fe40003f64070 */
[C---:B---3--:R-:W-:Y:S02]  /*9030*/  ISETP.GT.U32.AND P4, PT, R29.reuse, R18, PT ;  /* 0x000000121d00720c */ /* 0x048fe40003f84070 */
[C---:B----4-:R-:W-:Y:S02]  /*9040*/  ISETP.GT.U32.AND P5, PT, R29.reuse, R19, PT ;  /* 0x000000131d00720c */ /* 0x050fe40003fa4070 */
[----:B-----5:R-:W-:-:S03]  /*9050*/  ISETP.GT.U32.AND P0, PT, R29, R20, PT ;  /* 0x000000141d00720c */ /* 0x020fc60003f04070 */
[--C-:B------:R-:W-:Y:S02]  /*9060*/  @!P1 IMAD.IADD R15, R15, 0x1, -R29.reuse ;  /* 0x000000010f0f9824 */ /* 0x100fe400078e0a1d */
[--C-:B------:R-:W-:Y:S02]  /*9070*/  @!P2 IMAD.IADD R16, R16, 0x1, -R29.reuse ;  /* 0x000000011010a824 */ /* 0x100fe400078e0a1d */
[--C-:B------:R-:W-:Y:S02]  /*9080*/  @!P3 IMAD.IADD R17, R17, 0x1, -R29.reuse ;  /* 0x000000011111b824 */ /* 0x100fe400078e0a1d */
[--C-:B------:R-:W-:Y:S02]  /*9090*/  @!P4 IMAD.IADD R18, R18, 0x1, -R29.reuse ;  /* 0x000000011212c824 */ /* 0x100fe400078e0a1d */
[--C-:B------:R-:W-:Y:S02]  /*90a0*/  @!P5 IMAD.IADD R19, R19, 0x1, -R29.reuse ;  /* 0x000000011313d824 */ /* 0x100fe400078e0a1d */
[----:B------:R-:W-:Y:S01]  /*90b0*/  @!P0 IMAD.IADD R20, R20, 0x1, -R29 ;  /* 0x0000000114148824 */ /* 0x000fe200078e0a1d */
[----:B--2---:R-:W-:-:S02]  /*90c0*/  ISETP.GT.U32.AND P6, PT, R29, R26, PT ;  /* 0x0000001a1d00720c */ /* 0x004fc40003fc4070 */
[C---:B------:R-:W-:Y:S02]  /*90d0*/  ISETP.GT.U32.AND P1, PT, R29.reuse, R25, PT ;  /* 0x000000191d00720c */ /* 0x040fe40003f24070 */
[----:B------:R-:W-:-:S09]  /*90e0*/  ISETP.GT.U32.AND P2, PT, R29, R24, PT ;  /* 0x000000181d00720c */ /* 0x000fd20003f44070 */
[--C-:B------:R-:W-:Y:S01]  /*90f0*/  @!P6 IMAD.IADD R26, R26, 0x1, -R29.reuse ;  /* 0x000000011a1ae824 */ /* 0x100fe200078e0a1d */
[C---:B------:R-:W-:Y:S02]  /*9100*/  ISETP.GT.U32.AND P6, PT, R29.reuse, R15, PT ;  /* 0x0000000f1d00720c */ /* 0x040fe40003fc4070 */
[C---:B------:R-:W-:Y:S02]  /*9110*/  ISETP.GT.U32.AND P3, PT, R29.reuse, R23, PT ;  /* 0x000000171d00720c */ /* 0x040fe40003f64070 */
[----:B------:R-:W-:Y:S01]  /*9120*/  ISETP.GT.U32.AND P4, PT, R29, R22, PT ;  /* 0x000000161d00720c */ /* 0x000fe20003f84070 */
[--C-:B------:R-:W-:Y:S01]  /*9130*/  @!P1 IMAD.IADD R25, R25, 0x1, -R29.reuse ;  /* 0x0000000119199824 */ /* 0x100fe200078e0a1d */
[C---:B------:R-:W-:Y:S01]  /*9140*/  ISETP.GT.U32.AND P1, PT, R29.reuse, R16, PT ;  /* 0x000000101d00720c */ /* 0x040fe20003f24070 */
[----:B------:R-:W-:Y:S01]  /*9150*/  @!P2 IMAD.IADD R24, R24, 0x1, -R29 ;  /* 0x000000011818a824 */ /* 0x000fe200078e0a1d */
[C---:B------:R-:W-:Y:S02]  /*9160*/  ISETP.GT.U32.AND P2, PT, R29.reuse, R17, PT ;  /* 0x000000111d00720c */ /* 0x040fe40003f44070 */
[----:B------:R-:W-:-:S05]  /*9170*/  ISETP.GT.U32.AND P5, PT, R29, R21, PT ;  /* 0x000000151d00720c */ /* 0x000fca0003fa4070 */
[--C-:B------:R-:W-:Y:S01]  /*9180*/  @!P3 IMAD.IADD R23, R23, 0x1, -R29.reuse ;  /* 0x000000011717b824 */ /* 0x100fe200078e0a1d */
[C---:B------:R-:W-:Y:S01]  /*9190*/  ISETP.GT.U32.AND P3, PT, R29.reuse, R18, PT ;  /* 0x000000121d00720c */ /* 0x040fe20003f64070 */
[--C-:B------:R-:W-:Y:S01]  /*91a0*/  @!P4 IMAD.IADD R22, R22, 0x1, -R29.reuse ;  /* 0x000000011616c824 */ /* 0x100fe200078e0a1d */
[----:B------:R-:W-:Y:S01]  /*91b0*/  ISETP.GT.U32.AND P4, PT, R29, R19, PT ;  /* 0x000000131d00720c */ /* 0x000fe20003f84070 */
[--C-:B------:R-:W-:Y:S02]  /*91c0*/  @!P6 IMAD.IADD R15, R15, 0x1, -R29.reuse ;  /* 0x000000010f0fe824 */ /* 0x100fe400078e0a1d */
[--C-:B------:R-:W-:Y:S01]  /*91d0*/  @!P1 IMAD.IADD R16, R16, 0x1, -R29.reuse ;  /* 0x0000000110109824 */ /* 0x100fe200078e0a1d */
[----:B------:R-:W-:Y:S01]  /*91e0*/  ISETP.GT.U32.AND P1, PT, R29, R25, PT ;  /* 0x000000191d00720c */ /* 0x000fe20003f24070 */
[--C-:B------:R-:W-:Y:S01]  /*91f0*/  @!P5 IMAD.IADD R21, R21, 0x1, -R29.reuse ;  /* 0x000000011515d824 */ /* 0x100fe200078e0a1d */
[----:B------:R-:W-:Y:S01]  /*9200*/  ISETP.GT.U32.AND P5, PT, R29, R20, PT ;  /* 0x000000141d00720c */ /* 0x000fe20003fa4070 */
[----:B------:R-:W-:Y:S01]  /*9210*/  @!P2 IMAD.IADD R17, R17, 0x1, -R29 ;  /* 0x000000011111a824 */ /* 0x000fe200078e0a1d */
[----:B------:R-:W-:-:S03]  /*9220*/  ISETP.GT.U32.AND P2, PT, R29, R24, PT ;  /* 0x000000181d00720c */ /* 0x000fc60003f44070 */
[--C-:B------:R-:W-:Y:S01]  /*9230*/  @!P3 IMAD.IADD R18, R18, 0x1, -R29.reuse ;  /* 0x000000011212b824 */ /* 0x100fe200078e0a1d */
[----:B------:R0:W-:Y:S01]  /*9240*/  STL [R1+0x124], R15 ;  /* 0x0001240f01007387 */ /* 0x0001e20000100800 */
[----:B------:R-:W-:Y:S01]  /*9250*/  ISETP.GT.U32.AND P3, PT, R29, R23, PT ;  /* 0x000000171d00720c */ /* 0x000fe20003f64070 */
[--C-:B------:R-:W-:Y:S01]  /*9260*/  @!P4 IMAD.IADD R19, R19, 0x1, -R29.reuse ;  /* 0x000000011313c824 */ /* 0x100fe200078e0a1d */
[----:B------:R-:W-:Y:S01]  /*9270*/  ISETP.GT.U32.AND P4, PT, R29, R22, PT ;  /* 0x000000161d00720c */ /* 0x000fe20003f84070 */
[----:B0-----:R-:W2:Y:S03]  /*9280*/  LDL.LU R15, [R1+0x32e4] ;  /* 0x0032e400010f7983 */ /* 0x001ea60000300800 */
[--C-:B------:R-:W-:Y:S01]  /*9290*/  @!P5 IMAD.IADD R20, R20, 0x1, -R29.reuse ;  /* 0x000000011414d824 */ /* 0x100fe200078e0a1d */
[----:B------:R0:W-:Y:S01]  /*92a0*/  STL [R1+0x110], R16 ;  /* 0x0001101001007387 */ /* 0x0001e20000100800 */
[----:B------:R-:W-:-:S03]  /*92b0*/  @!P1 IMAD.IADD R25, R25, 0x1, -R29 ;  /* 0x0000000119199824 */ /* 0x000fc600078e0a1d */
[----:B0-----:R-:W3:Y:S04]  /*92c0*/  LDL.LU R16, [R1+0x32e0] ;  /* 0x0032e00001107983 */ /* 0x001ee80000300800 */
[----:B------:R0:W-:Y:S01]  /*92d0*/  STL [R1+0xcc], R17 ;  /* 0x0000cc1101007387 */ /* 0x0001e20000100800 */
[--C-:B------:R-:W-:Y:S01]  /*92e0*/  @!P2 IMAD.IADD R24, R24, 0x1, -R29.reuse ;  /* 0x000000011818a824 */ /* 0x100fe200078e0a1d */
[----:B------:R-:W-:Y:S02]  /*92f0*/  ISETP.GT.U32.AND P5, PT, R29, R21, PT ;  /* 0x000000151d00720c */ /* 0x000fe40003fa4070 */
[----:B0-----:R-:W4:Y:S04]  /*9300*/  LDL.LU R17, [R1+0x32dc] ;  /* 0x0032dc0001117983 */ /* 0x001f280000300800 */
[----:B------:R0:W-:Y:S01]  /*9310*/  STL [R1+0xd4], R18 ;  /* 0x0000d41201007387 */ /* 0x0001e20000100800 */
[----:B------:R-:W-:-:S03]  /*9320*/  @!P3 IMAD.IADD R23, R23, 0x1, -R29 ;  /* 0x000000011717b824 */ /* 0x000fc600078e0a1d */
[----:B0-----:R-:W5:Y:S04]  /*9330*/  LDL.LU R18, [R1+0x32d8] ;  /* 0x0032d80001127983 */ /* 0x001f680000300800 */
[----:B------:R0:W-:Y:S01]  /*9340*/  STL [R1+0xec], R19 ;  /* 0x0000ec1301007387 */ /* 0x0001e20000100800 */
[----:B------:R-:W-:-:S03]  /*9350*/  @!P4 IMAD.IADD R22, R22, 0x1, -R29 ;  /* 0x000000011616c824 */ /* 0x000fc600078e0a1d */
[----:B0-----:R-:W2:Y:S04]  /*9360*/  LDL.LU R19, [R1+0x32d4] ;  /* 0x0032d40001137983 */ /* 0x001ea80000300800 */
[----:B------:R0:W-:Y:S04]  /*9370*/  STL [R1+0xe4], R20 ;  /* 0x0000e41401007387 */ /* 0x0001e80000100800 */
[----:B0-----:R-:W2:Y:S01]  /*9380*/  LDL.LU R20, [R1+0x32d0] ;  /* 0x0032d00001147983 */ /* 0x001ea20000300800 */
[----:B------:R-:W-:-:S13]  /*9390*/  ISETP.GT.U32.AND P0, PT, R29, R27, PT ;  /* 0x0000001b1d00720c */ /* 0x000fda0003f04070 */
[----:B------:R-:W-:Y:S01]  /*93a0*/  @!P0 IMAD.IADD R27, R27, 0x1, -R29 ;  /* 0x000000011b1b8824 */ /* 0x000fe200078e0a1d */
[----:B------:R-:W-:-:S13]  /*93b0*/  ISETP.GT.U32.AND P0, PT, R29, R26, PT ;  /* 0x0000001a1d00720c */ /* 0x000fda0003f04070 */
[----:B------:R-:W-:-:S05]  /*93c0*/  @!P0 IMAD.IADD R26, R26, 0x1, -R29 ;  /* 0x000000011a1a8824 */ /* 0x000fca00078e0a1d */
[----:B------:R0:W-:Y:S04]  /*93d0*/  STL [R1+0xd0], R26 ;  /* 0x0000d01a01007387 */ /* 0x0001e80000100800 */
[----:B0-----:R-:W3:Y:S04]  /*93e0*/  LDL.LU R26, [R1+0x32cc] ;  /* 0x0032cc00011a7983 */ /* 0x001ee80000300800 */
[----:B------:R0:W-:Y:S04]  /*93f0*/  STL [R1+0x10], R25 ;  /* 0x0000101901007387 */ /* 0x0001e80000100800 */
[----:B0-----:R-:W4:Y:S04]  /*9400*/  LDL.LU R25, [R1+0x32c8] ;  /* 0x0032c80001197983 */ /* 0x001f280000300800 */
[----:B------:R0:W-:Y:S01]  /*9410*/  STL [R1+0xc], R24 ;  /* 0x00000c1801007387 */ /* 0x0001e20000100800 */
[----:B------:R-:W-:-:S03]  /*9420*/  @!P5 IMAD.IADD R21, R21, 0x1, -R29 ;  /* 0x000000011515d824 */ /* 0x000fc600078e0a1d */
[----:B0-----:R-:W5:Y:S04]  /*9430*/  LDL.LU R24, [R1+0x32c4] ;  /* 0x0032c40001187983 */ /* 0x001f680000300800 */
[----:B------:R0:W-:Y:S04]  /*9440*/  STL [R1+0x8], R23 ;  /* 0x0000081701007387 */ /* 0x0001e80000100800 */
[----:B0-----:R-:W5:Y:S04]  /*9450*/  LDL.LU R23, [R1+0x32c0] ;  /* 0x0032c00001177983 */ /* 0x001f680000300800 */
[----:B------:R0:W-:Y:S04]  /*9460*/  STL [R1+0x4], R22 ;  /* 0x0000041601007387 */ /* 0x0001e80000100800 */
[----:B0-----:R-:W5:Y:S04]  /*9470*/  LDL.LU R22, [R1+0x32bc] ;  /* 0x0032bc0001167983 */ /* 0x001f680000300800 */
[----:B------:R0:W-:Y:S04]  /*9480*/  STL [R1], R21 ;  /* 0x0000001501007387 */ /* 0x0001e80000100800 */
[----:B0-----:R-:W5:Y:S01]  /*9490*/  LDL.LU R21, [R1+0x32b8] ;  /* 0x0032b80001157983 */ /* 0x001f620000300800 */
[----:B------:R-:W-:-:S13]  /*94a0*/  ISETP.GT.U32.AND P6, PT, R29, R27, PT ;  /* 0x0000001b1d00720c */ /* 0x000fda0003fc4070 */
[----:B------:R-:W-:-:S05]  /*94b0*/  @!P6 IMAD.IADD R27, R27, 0x1, -R29 ;  /* 0x000000011b1be824 */ /* 0x000fca00078e0a1d */
[----:B------:R-:W-:Y:S01]  /*94c0*/  STL [R1+0x3288], R27 ;  /* 0x0032881b01007387 */ /* 0x000fe20000100800 */
[----:B--2---:R-:W-:-:S13]  /*94d0*/  ISETP.GT.U32.AND P6, PT, R29, R20, PT ;  /* 0x000000141d00720c */ /* 0x004fda0003fc4070 */
[----:B------:R-:W-:Y:S01]  /*94e0*/  @!P6 IMAD.IADD R20, R20, 0x1, -R29 ;  /* 0x000000011414e824 */ /* 0x000fe200078e0a1d */
[C---:B---3--:R-:W-:Y:S02]  /*94f0*/  ISETP.GT.U32.AND P0, PT, R29.reuse, R26, PT ;  /* 0x0000001a1d00720c */ /* 0x048fe40003f04070 */
[----:B----4-:R-:W-:-:S11]  /*9500*/  ISETP.GT.U32.AND P1, PT, R29, R25, PT ;  /* 0x000000191d00720c */ /* 0x010fd60003f24070 */
[--C-:B------:R-:W-:Y:S01]  /*9510*/  @!P0 IMAD.IADD R26, R26, 0x1, -R29.reuse ;  /* 0x000000011a1a8824 */ /* 0x100fe200078e0a1d */
[C---:B------:R-:W-:Y:S02]  /*9520*/  ISETP.GT.U32.AND P0, PT, R29.reuse, R19, PT ;  /* 0x000000131d00720c */ /* 0x040fe40003f04070 */
[----:B-----5:R-:W-:Y:S01]  /*9530*/  ISETP.GT.U32.AND P2, PT, R29, R24, PT ;  /* 0x000000181d00720c */ /* 0x020fe20003f44070 */
[----:B------:R-:W-:Y:S01]  /*9540*/  @!P1 IMAD.IADD R25, R25, 0x1, -R29 ;  /* 0x0000000119199824 */ /* 0x000fe200078e0a1d */
[C---:B------:R-:W-:Y:S02]  /*9550*/  ISETP.GT.U32.AND P1, PT, R29.reuse, R18, PT ;  /* 0x000000121d00720c */ /* 0x040fe40003f24070 */
[----:B------:R-:W-:-:S09]  /*9560*/  ISETP.GT.U32.AND P3, PT, R29, R23, PT ;  /* 0x000000171d00720c */ /* 0x000fd20003f64070 */
[--C-:B------:R-:W-:Y:S01]  /*9570*/  @!P2 IMAD.IADD R24, R24, 0x1, -R29.reuse ;  /* 0x000000011818a824 */ /* 0x100fe200078e0a1d */
[C---:B------:R-:W-:Y:S02]  /*9580*/  ISETP.GT.U32.AND P2, PT, R29.reuse, R17, PT ;  /* 0x000000111d00720c */ /* 0x040fe40003f44070 */
[----:B------:R-:W-:Y:S01]  /*9590*/  ISETP.GT.U32.AND P4, PT, R29, R22, PT ;  /* 0x000000161d00720c */ /* 0x000fe20003f84070 */
[----:B------:R-:W-:Y:S01]  /*95a0*/  @!P3 IMAD.IADD R23, R23, 0x1, -R29 ;  /* 0x000000011717b824 */ /* 0x000fe200078e0a1d */
[C---:B------:R-:W-:Y:S02]  /*95b0*/  ISETP.GT.U32.AND P3, PT, R29.reuse, R16, PT ;  /* 0x000000101d00720c */ /* 0x040fe40003f64070 */
[----:B------:R-:W-:-:S09]  /*95c0*/  ISETP.GT.U32.AND P5, PT, R29, R21, PT ;  /* 0x000000151d00720c */ /* 0x000fd20003fa4070 */
[--C-:B------:R-:W-:Y:S01]  /*95d0*/  @!P4 IMAD.IADD R22, R22, 0x1, -R29.reuse ;  /* 0x000000011616c824 */ /* 0x100fe200078e0a1d */
[----:B------:R-:W-:Y:S01]  /*95e0*/  ISETP.GT.U32.AND P4, PT, R29, R15, PT ;  /* 0x0000000f1d00720c */ /* 0x000fe20003f84070 */
[--C-:B------:R-:W-:Y:S01]  /*95f0*/  @!P0 IMAD.IADD R19, R19, 0x1, -R29.reuse ;  /* 0x0000000113138824 */ /* 0x100fe200078e0a1d */
[C---:B------:R-:W-:Y:S01]  /*9600*/  ISETP.GT.U32.AND P6, PT, R29.reuse, R26, PT ;  /* 0x0000001a1d00720c */ /* 0x040fe20003fc4070 */
[--C-:B------:R-:W-:Y:S01]  /*9610*/  @!P1 IMAD.IADD R18, R18, 0x1, -R29.reuse ;  /* 0x0000000112129824 */ /* 0x100fe200078e0a1d */
[----:B------:R-:W-:Y:S01]  /*9620*/  ISETP.GT.U32.AND P0, PT, R29, R25, PT ;  /* 0x000000191d00720c */ /* 0x000fe20003f04070 */
[--C-:B------:R-:W-:Y:S01]  /*9630*/  @!P2 IMAD.IADD R17, R17, 0x1, -R29.reuse ;  /* 0x000000011111a824 */ /* 0x100fe200078e0a1d */
[C---:B------:R-:W-:Y:S01]  /*9640*/  ISETP.GT.U32.AND P1, PT, R29.reuse, R24, PT ;  /* 0x000000181d00720c */ /* 0x040fe20003f24070 */
[--C-:B------:R-:W-:Y:S01]  /*9650*/  @!P3 IMAD.IADD R16, R16, 0x1, -R29.reuse ;  /* 0x000000011010b824 */ /* 0x100fe200078e0a1d */
[----:B------:R-:W-:Y:S01]  /*9660*/  ISETP.GT.U32.AND P2, PT, R29, R23, PT ;  /* 0x000000171d00720c */ /* 0x000fe20003f44070 */
[----:B------:R-:W-:Y:S01]  /*9670*/  @!P5 IMAD.IADD R21, R21, 0x1, -R29 ;  /* 0x000000011515d824 */ /* 0x000fe200078e0a1d */
[----:B------:R-:W-:-:S03]  /*9680*/  ISETP.GT.U32.AND P3, PT, R29, R22, PT ;  /* 0x000000161d00720c */ /* 0x000fc60003f64070 */
[--C-:B------:R-:W-:Y:S01]  /*9690*/  @!P4 IMAD.IADD R15, R15, 0x1, -R29.reuse ;  /* 0x000000010f0fc824 */ /* 0x100fe200078e0a1d */
[----:B------:R-:W-:Y:S01]  /*96a0*/  ISETP.GT.U32.AND P4, PT, R29, R21, PT ;  /* 0x000000151d00720c */ /* 0x000fe20003f84070 */
[--C-:B------:R-:W-:Y:S02]  /*96b0*/  @!P6 IMAD.IADD R26, R26, 0x1, -R29.reuse ;  /* 0x000000011a1ae824 */ /* 0x100fe400078e0a1d */
[--C-:B------:R-:W-:Y:S02]  /*96c0*/  @!P0 IMAD.IADD R25, R25, 0x1, -R29.reuse ;  /* 0x0000000119198824 */ /* 0x100fe400078e0a1d */
[--C-:B------:R-:W-:Y:S02]  /*96d0*/  @!P1 IMAD.IADD R24, R24, 0x1, -R29.reuse ;  /* 0x0000000118189824 */ /* 0x100fe400078e0a1d */
[--C-:B------:R-:W-:Y:S01]  /*96e0*/  @!P2 IMAD.IADD R23, R23, 0x1, -R29.reuse ;  /* 0x000000011717a824 */ /* 0x100fe200078e0a1d */
[----:B------:R-:W-:Y:S01]  /*96f0*/  STL [R1+0x3284], R26 ;  /* 0x0032841a01007387 */ /* 0x000fe20000100800 */
[----:B------:R-:W-:-:S03]  /*9700*/  @!P3 IMAD.IADD R22, R22, 0x1, -R29 ;  /* 0x000000011616b824 */ /* 0x000fc600078e0a1d */
[----:B------:R-:W-:Y:S01]  /*9710*/  STL [R1+0x3280], R25 ;  /* 0x0032801901007387 */ /* 0x000fe20000100800 */
[----:B------:R-:W-:-:S03]  /*9720*/  @!P4 IMAD.IADD R21, R21, 0x1, -R29 ;  /* 0x000000011515c824 */ /* 0x000fc600078e0a1d */
[----:B------:R-:W-:Y:S04]  /*9730*/  STL [R1+0x328c], R24 ;  /* 0x00328c1801007387 */ /* 0x000fe80000100800 */
[----:B------:R-:W-:Y:S04]  /*9740*/  STL [R1+0x3290], R23 ;  /* 0x0032901701007387 */ /* 0x000fe80000100800 */
[----:B------:R-:W-:Y:S04]  /*9750*/  STL [R1+0x3294], R22 ;  /* 0x0032941601007387 */ /* 0x000fe80000100800 */
[----:B------:R0:W-:Y:S04]  /*9760*/  STL [R1+0x3298], R21 ;  /* 0x0032981501007387 */ /* 0x0001e80000100800 */
[----:B0-----:R-:W2:Y:S01]  /*9770*/  LDL R21, [R1+0x1b4c] ;  /* 0x001b4c0001157983 */ /* 0x001ea20000100800 */
[----:B------:R-:W-:-:S02]  /*9780*/  ISETP.GT.U32.AND P5, PT, R29, R14, PT ;  /* 0x0000000e1d00720c */ /* 0x000fc40003fa4070 */
[----:B------:R-:W-:-:S11]  /*9790*/  ISETP.GT.U32.AND P0, PT, R29, R19, PT ;  /* 0x000000131d00720c */ /* 0x000fd60003f04070 */
[----:B------:R-:W-:Y:S01]  /*97a0*/  @!P5 IMAD.IADD R14, R14, 0x1, -R29 ;  /* 0x000000010e0ed824 */ /* 0x000fe200078e0a1d */
[C---:B------:R-:W-:Y:S02]  /*97b0*/  ISETP.GT.U32.AND P5, PT, R29.reuse, R20, PT ;  /* 0x000000141d00720c */ /* 0x040fe40003fa4070 */
[C---:B------:R-:W-:Y:S01]  /*97c0*/  ISETP.GT.U32.AND P1, PT, R29.reuse, R18, PT ;  /* 0x000000121d00720c */ /* 0x040fe20003f24070 */
[----:B------:R-:W-:Y:S01]  /*97d0*/  IMAD.HI.U32 R28, R28, R3, RZ ;  /* 0x000000031c1c7227 */ /* 0x000fe200078e00ff */
[----:B------:R-:W-:-:S09]  /*97e0*/  ISETP.GT.U32.AND P2, PT, R29, R17, PT ;  /* 0x000000111d00720c */ /* 0x000fd20003f44070 */
[--C-:B------:R-:W-:Y:S01]  /*97f0*/  @!P5 IMAD.IADD R20, R20, 0x1, -R29.reuse ;  /* 0x000000011414d824 */ /* 0x100fe200078e0a1d */
[----:B------:R-:W-:Y:S01]  /*9800*/  ISETP.GT.U32.AND P5, PT, R29, R13, PT ;  /* 0x0000000d1d00720c */ /* 0x000fe20003fa4070 */
[----:B------:R-:W-:Y:S01]  /*9810*/  @!P0 IMAD.IADD R19, R19, 0x1, -R29 ;  /* 0x0000000113138824 */ /* 0x000fe200078e0a1d */
[C---:B------:R-:W-:Y:S01]  /*9820*/  ISETP.GT.U32.AND P0, PT, R29.reuse, R12, PT ;  /* 0x0000000c1d00720c */ /* 0x040fe20003f04070 */
[----:B------:R-:W-:Y:S01]  /*9830*/  IMAD.MOV R28, RZ, RZ, -R28 ;  /* 0x000000ffff1c7224 */ /* 0x000fe200078e0a1c */
[----:B------:R-:W0:Y:S03]  /*9840*/  S2R R27, SR_TID.X ;  /* 0x00000000001b7919 */ /* 0x000e260000002100 */
[----:B------:R-:W-:Y:S02]  /*9850*/  IMAD R28, R29, R28, R3 ;  /* 0x0000001c1d1c7224 */ /* 0x000fe400078e0203 */
[----:B------:R-:W1:Y:S04]  /*9860*/  S2R R3, SR_TID.X ;  /* 0x0000000000037919 */ /* 0x000e680000002100 */
[--C-:B------:R-:W-:Y:S01]  /*9870*/  @!P5 IMAD.IADD R13, R13, 0x1, -R29.reuse ;  /* 0x000000010d0dd824 */ /* 0x100fe200078e0a1d */
[C---:B------:R-:W-:Y:S01]  /*9880*/  ISETP.GT.U32.AND P5, PT, R29.reuse, R6, PT ;  /* 0x000000061d00720c */ /* 0x040fe20003fa4070 */
[--C-:B------:R-:W-:Y:S01]  /*9890*/  @!P1 IMAD.IADD R18, R18, 0x1, -R29.reuse ;  /* 0x0000000112129824 */ /* 0x100fe200078e0a1d */
[----:B------:R-:W-:Y:S01]  /*98a0*/  ISETP.GT.U32.AND P3, PT, R29, R16, PT ;  /* 0x000000101d00720c */ /* 0x000fe20003f64070 */
[--C-:B------:R-:W-:Y:S01]  /*98b0*/  @!P2 IMAD.IADD R17, R17, 0x1, -R29.reuse ;  /* 0x000000011111a824 */ /* 0x100fe200078e0a1d */
[----:B------:R-:W-:Y:S01]  /*98c0*/  ISETP.GT.U32.AND P4, PT, R29, R15, PT ;  /* 0x0000000f1d00720c */ /* 0x000fe20003f84070 */
[----:B------:R-:W-:Y:S01]  /*98d0*/  STL [R1+0x329c], R20 ;  /* 0x00329c1401007387 */ /* 0x000fe20000100800 */
[----:B------:R-:W-:-:S03]  /*98e0*/  @!P0 IMAD.IADD R12, R12, 0x1, -R29 ;  /* 0x000000010c0c8824 */ /* 0x000fc600078e0a1d */
[----:B------:R3:W-:Y:S04]  /*98f0*/  STL [R1+0x32a0], R19 ;  /* 0x0032a01301007387 */ /* 0x0007e80000100800 */
[--C-:B------:R-:W-:Y:S01]  /*9900*/  @!P5 IMAD.IADD R6, R6, 0x1, -R29.reuse ;  /* 0x000000010606d824 */ /* 0x100fe200078e0a1d */
[----:B---3--:R-:W3:Y:S04]  /*9910*/  LDL R19, [R1+0x1b48] ;  /* 0x001b480001137983 */ /* 0x008ee80000100800 */
[----:B------:R-:W-:Y:S04]  /*9920*/  STL [R1+0x32a4], R18 ;  /* 0x0032a41201007387 */ /* 0x000fe80000100800 */
[----:B------:R4:W-:Y:S01]  /*9930*/  STL [R1+0x32ac], R17 ;  /* 0x0032ac1101007387 */ /* 0x0009e20000100800 */
[----:B------:R-:W-:Y:S01]  /*9940*/  ISETP.GT.U32.AND P5, PT, R29, R12, PT ;  /* 0x0000000c1d00720c */ /* 0x000fe20003fa4070 */
[----:B------:R-:W-:-:S02]  /*9950*/  @!P3 IMAD.IADD R16, R16, 0x1, -R29 ;  /* 0x000000011010b824 */ /* 0x000fc400078e0a1d */
[----:B----4-:R-:W4:Y:S01]  /*9960*/  S2R R17, SR_TID.X ;  /* 0x0000000000117919 */ /* 0x010f220000002100 */
[----:B------:R-:W-:-:S03]  /*9970*/  @!P4 IMAD.IADD R15, R15, 0x1, -R29 ;  /* 0x000000010f0fc824 */ /* 0x000fc600078e0a1d */
[----:B------:R-:W-:Y:S01]  /*9980*/  STL [R1+0x32b0], R16 ;  /* 0x0032b01001007387 */ /* 0x000fe20000100800 */
[----:B-1----:R-:W-:-:S03]  /*9990*/  IMAD.SHL.U32 R3, R3, 0x2, RZ ;  /* 0x0000000203037824 */ /* 0x002fc600078e00ff */
[----:B------:R1:W-:Y:S01]  /*99a0*/  STL [R1+0x32b4], R15 ;  /* 0x0032b40f01007387 */ /* 0x0003e20000100800 */
[----:B0-----:R-:W-:Y:S01]  /*99b0*/  LOP3.LUT R27, R27, 0x7, RZ, 0xc0, !PT ;  /* 0x000000071b1b7812 */ /* 0x001fe200078ec0ff */
[----:B------:R-:W-:Y:S01]  /*99c0*/  @!P5 IMAD.IADD R12, R12, 0x1, -R29 ;  /* 0x000000010c0cd824 */ /* 0x000fe200078e0a1d */
[----:B------:R-:W-:Y:S01]  /*99d0*/  ISETP.GT.U32.AND P5, PT, R29, R6, PT ;  /* 0x000000061d00720c */ /* 0x000fe20003fa4070 */
[----:B------:R-:W5:Y:S01]  /*99e0*/  LDL R20, [R1+0x1b50] ;  /* 0x001b500001147983 */ /* 0x000f620000100800 */
[----:B-1----:R-:W-:Y:S01]  /*99f0*/  IMAD.MOV.U32 R15, RZ, RZ, 0x3f ;  /* 0x0000003fff0f7424 */ /* 0x002fe200078e00ff */
[----:B------:R-:W-:Y:S01]  /*9a00*/  LOP3.LUT R3, R3, 0x10, RZ, 0xc0, !PT ;  /* 0x0000001003037812 */ /* 0x000fe200078ec0ff */
[----:B------:R-:W-:Y:S01]  /*9a10*/  IMAD R26, R27, 0x90, RZ ;  /* 0x000000901b1a7824 */ /* 0x000fe200078e02ff */
[----:B------:R-:W5:Y:S02]  /*9a20*/  LDL R22, [R1+0x1b54] ;  /* 0x001b540001167983 */ /* 0x000f640000100800 */
[----:B------:R-:W-:Y:S01]  /*9a30*/  IADD3 R15, R15, c[0x0][0x180], RZ ;  /* 0x000060000f0f7a10 */ /* 0x000fe20007ffe0ff */
[----:B------:R-:W-:Y:S01]  /*9a40*/  IMAD R27, R27, 0x410, RZ ;  /* 0x000004101b1b7824 */ /* 0x000fe200078e02ff */
[----:B----4-:R-:W-:Y:S01]  /*9a50*/  LOP3.LUT R18, R3, 0x20, R17, 0xf8, !PT ;  /* 0x0000002003127812 */ /* 0x010fe200078ef811 */
[----:B------:R-:W4:Y:S01]  /*9a60*/  LDL R23, [R1+0x1b58] ;  /* 0x001b580001177983 */ /* 0x000f220000100800 */
[----:B------:R-:W-:Y:S01]  /*9a70*/  SHF.R.S32.HI R16, RZ, 0x1f, R15 ;  /* 0x0000001fff107819 */ /* 0x000fe2000001140f */
[----:B------:R-:W-:-:S02]  /*9a80*/  IMAD.SHL.U32 R17, R17, 0x2, RZ ;  /* 0x0000000211117824 */ /* 0x000fc400078e00ff */
[----:B------:R-:W-:Y:S01]  /*9a90*/  @!P5 IMAD.IADD R6, R6, 0x1, -R29 ;  /* 0x000000010606d824 */ /* 0x000fe200078e0a1d */
[----:B------:R-:W-:Y:S01]  /*9aa0*/  LEA.HI R15, R16, R15, RZ, 0x6 ;  /* 0x0000000f100f7211 */ /* 0x000fe200078f30ff */
[----:B------:R-:W5:Y:S01]  /*9ab0*/  LDL R24, [R1+0x1b5c] ;  /* 0x001b5c0001187983 */ /* 0x000f620000100800 */
[----:B------:R-:W-:Y:S02]  /*9ac0*/  LOP3.LUT R15, R27, R18, RZ, 0x3c, !PT ;  /* 0x000000121b0f7212 */ /* 0x000fe400078e3cff */
[----:B------:R-:W-:Y:S01]  /*9ad0*/  LOP3.LUT R16, R26, 0x30, R17, 0x78, !PT ;  /* 0x000000301a107812 */ /* 0x000fe200078e7811 */
[----:B------:R-:W5:Y:S04]  /*9ae0*/  LDL R25, [R1+0x1b60] ;  /* 0x001b600001197983 */ /* 0x000f680000100800 */
[----:B------:R-:W5:Y:S04]  /*9af0*/  LDL R3, [R1+0x1b64] ;  /* 0x001b640001037983 */ /* 0x000f680000100800 */
[----:B------:R-:W5:Y:S04]  /*9b00*/  LDL R26, [R1+0x1af4] ;  /* 0x001af400011a7983 */ /* 0x000f680000100800 */
[----:B------:R-:W5:Y:S01]  /*9b10*/  LDL R27, [R1+0x314c] ;  /* 0x00314c00011b7983 */ /* 0x000f620000100800 */
[----:B--2---:R-:W-:-:S03]  /*9b20*/  ISETP.GE.AND P5, PT, R21, RZ, PT ;  /* 0x000000ff1500720c */ /* 0x004fc60003fa6270 */
[----:B------:R-:W2:Y:S04]  /*9b30*/  LDL R21, [R1+0x3148] ;  /* 0x0031480001157983 */ /* 0x000ea80000100800 */
[----:B------:R-:W2:Y:S04]  /*9b40*/  LDL.LU R15, [R1+0x58] ;  /* 0x00005800010f7983 */ /* 0x000ea80000300800 */
[----:B------:R-:W5:Y:S01]  /*9b50*/  LDL.LU R16, [R1+0x54] ;  /* 0x0000540001107983 */ /* 0x000f620000300800 */
[C---:B------:R-:W-:Y:S02]  /*9b60*/  ISETP.GT.U32.AND P6, PT, R29.reuse, R14, PT ;  /* 0x0000000e1d00720c */ /* 0x040fe40003fc4070 */
[----:B------:R-:W-:-:S02]  /*9b70*/  ISETP.GT.U32.AND P4, PT, R29, R8, PT ;  /* 0x000000081d00720c */ /* 0x000fc40003f84070 */
[C---:B------:R-:W-:Y:S02]  /*9b80*/  ISETP.GT.U32.AND P1, PT, R29.reuse, R11, PT ;  /* 0x0000000b1d00720c */ /* 0x040fe40003f24070 */
[----:B------:R-:W-:-:S07]  /*9b90*/  ISETP.GT.U32.AND P2, PT, R29, R10, PT ;  /* 0x0000000a1d00720c */ /* 0x000fce0003f44070 */
[--C-:B------:R-:W-:Y:S01]  /*9ba0*/  @!P6 IMAD.IADD R14, R14, 0x1, -R29.reuse ;  /* 0x000000010e0ee824 */ /* 0x100fe200078e0a1d */
[C---:B------:R-:W-:Y:S01]  /*9bb0*/  ISETP.GT.U32.AND P6, PT, R29.reuse, R7, PT ;  /* 0x000000071d00720c */ /* 0x040fe20003fc4070 */
[--C-:B------:R-:W-:Y:S01]  /*9bc0*/  @!P4 IMAD.IADD R8, R8, 0x1, -R29.reuse ;  /* 0x000000010808c824 */ /* 0x100fe200078e0a1d */
[----:B------:R-:W-:Y:S01]  /*9bd0*/  ISETP.GT.U32.AND P4, PT, R29, R28, PT ;  /* 0x0000001c1d00720c */ /* 0x000fe20003f84070 */
[--C-:B------:R-:W-:Y:S01]  /*9be0*/  @!P1 IMAD.IADD R11, R11, 0x1, -R29.reuse ;  /* 0x000000010b0b9824 */ /* 0x100fe200078e0a1d */
[----:B------:R-:W-:Y:S01]  /*9bf0*/  ISETP.GT.U32.AND P1, PT, R29, R4, PT ;  /* 0x000000041d00720c */ /* 0x000fe20003f24070 */
[----:B------:R-:W-:-:S08]  /*9c00*/  @!P2 IMAD.IADD R10, R10, 0x1, -R29 ;  /* 0x000000010a0aa824 */ /* 0x000fd000078e0a1d */
[--C-:B------:R-:W-:Y:S02]  /*9c10*/  @!P6 IMAD.IADD R7, R7, 0x1, -R29.reuse ;  /* 0x000000010707e824 */ /* 0x100fe400078e0a1d */
[----:B------:R-:W-:-:S03]  /*9c20*/  @!P4 IMAD.IADD R28, R28, 0x1, -R29 ;  /* 0x000000011c1cc824 */ /* 0x000fc600078e0a1d */
[C---:B------:R-:W-:Y:S01]  /*9c30*/  ISETP.GT.U32.AND P4, PT, R29.reuse, R7, PT ;  /* 0x000000071d00720c */ /* 0x040fe20003f84070 */
[----:B------:R-:W-:Y:S01]  /*9c40*/  @!P1 IMAD.IADD R4, R4, 0x1, -R29 ;  /* 0x0000000104049824 */ /* 0x000fe200078e0a1d */
[----:B------:R-:W-:-:S11]  /*9c50*/  ISETP.GT.U32.AND P1, PT, R29, R10, PT ;  /* 0x0000000a1d00720c */ /* 0x000fd60003f24070 */
[--C-:B------:R-:W-:Y:S02]  /*9c60*/  @!P4 IMAD.IADD R7, R7, 0x1, -R29.reuse ;  /* 0x000000010707c824 */ /* 0x100fe400078e0a1d */
[----:B------:R-:W-:Y:S01]  /*9c70*/  @!P1 IMAD.IADD R10, R10, 0x1, -R29 ;  /* 0x000000010a0a9824 */ /* 0x000fe200078e0a1d */
[----:B---3--:R-:W-:Y:S02]  /*9c80*/  ISETP.GE.AND P4, PT, R19, RZ, PT ;  /* 0x000000ff1300720c */ /* 0x008fe40003f86270 */
[----:B------:R-:W-:-:S13]  /*9c90*/  ISETP.GT.U32.AND P1, PT, R29, R4, PT ;  /* 0x000000041d00720c */ /* 0x000fda0003f24070 */
[----:B------:R-:W-:Y:S01]  /*9ca0*/  @!P1 IMAD.IADD R4, R4, 0x1, -R29 ;  /* 0x0000000104049824 */ /* 0x000fe200078e0a1d */
[----:B----4-:R-:W-:Y:S01]  /*9cb0*/  ISETP.GE.AND P1, PT, R23, RZ, PT ;  /* 0x000000ff1700720c */ /* 0x010fe20003f26270 */
[----:B--2---:R-:W-:Y:S01]  /*9cc0*/  @!P4 IMAD.MOV R15, RZ, RZ, -R15 ;  /* 0x000000ffff0fc224 */ /* 0x004fe200078e0a0f */
[----:B-----5:R-:W-:Y:S02]  /*9cd0*/  ISETP.GE.AND P4, PT, R25, RZ, PT ;  /* 0x000000ff1900720c */ /* 0x020fe40003f86270 */
[----:B------:R-:W2:Y:S01]  /*9ce0*/  LDL.LU R25, [R1+0x50] ;  /* 0x0000500001197983 */ /* 0x000ea20000300800 */
[----:B------:R-:W-:-:S03]  /*9cf0*/  @!P5 IMAD.MOV R16, RZ, RZ, -R16 ;  /* 0x000000ffff10d224 */ /* 0x000fc600078e0a10 */
[----:B------:R-:W3:Y:S01]  /*9d00*/  LDL.LU R17, [R1+0x4c] ;  /* 0x00004c0001117983 */ /* 0x000ee20000300800 */
[----:B------:R-:W-:-:S03]  /*9d10*/  ISETP.GE.AND P5, PT, R3, RZ, PT ;  /* 0x000000ff0300720c */ /* 0x000fc60003fa6270 */
[----:B------:R-:W4:Y:S04]  /*9d20*/  LDL R23, [R1+0x3140] ;  /* 0x0031400001177983 */ /* 0x000f280000100800 */
[----:B------:R-:W5:Y:S01]  /*9d30*/  LDL.LU R3, [R1+0x48] ;  /* 0x0000480001037983 */ /* 0x000f620000300800 */
[C---:B------:R-:W-:Y:S02]  /*9d40*/  ISETP.GT.U32.AND P3, PT, R29.reuse, R9, PT ;  /* 0x000000091d00720c */ /* 0x040fe40003f64070 */
[C---:B------:R-:W-:Y:S02]  /*9d50*/  ISETP.GT.U32.AND P2, PT, R29.reuse, R2, PT ;  /* 0x000000021d00720c */ /* 0x040fe40003f44070 */
[----:B------:R-:W-:-:S09]  /*9d60*/  ISETP.GT.U32.AND P0, PT, R29, R5, PT ;  /* 0x000000051d00720c */ /* 0x000fd20003f04070 */
[--C-:B------:R-:W-:Y:S02]  /*9d70*/  @!P3 IMAD.IADD R9, R9, 0x1, -R29.reuse ;  /* 0x000000010909b824 */ /* 0x100fe400078e0a1d */
[----:B------:R-:W-:-:S03]  /*9d80*/  @!P2 IMAD.IADD R2, R2, 0x1, -R29 ;  /* 0x000000010202a824 */ /* 0x000fc600078e0a1d */
[C---:B------:R-:W-:Y:S02]  /*9d90*/  ISETP.GT.U32.AND P2, PT, R29.reuse, R9, PT ;  /* 0x000000091d00720c */ /* 0x040fe40003f44070 */
[----:B------:R-:W-:Y:S01]  /*9da0*/  ISETP.GT.U32.AND P3, PT, R29, R0, PT ;  /* 0x000000001d00720c */ /* 0x000fe20003f64070 */
[----:B------:R-:W-:Y:S01]  /*9db0*/  @!P0 IMAD.IADD R5, R5, 0x1, -R29 ;  /* 0x0000000105058824 */ /* 0x000fe200078e0a1d */
        /* <DEDUP_REMOVED lines=8> */
[--C-:B------:R-:W-:Y:S01]  /*9e40*/  @!P2 IMAD.IADD R2, R2, 0x1, -R29.reuse ;  /* 0x000000010202a824 */ /* 0x100fe200078e0a1d */
[----:B------:R-:W-:Y:S01]  /*9e50*/  ISETP.GE.AND P2, PT, R22, RZ, PT ;  /* 0x000000ff1600720c */ /* 0x000fe20003f46270 */
[--C-:B------:R-:W-:Y:S01]  /*9e60*/  @!P6 IMAD.IADD R13, R13, 0x1, -R29.reuse ;  /* 0x000000010d0de824 */ /* 0x100fe200078e0a1d */
[C---:B------:R-:W-:Y:S01]  /*9e70*/  ISETP.GT.U32.AND P6, PT, R29.reuse, R0, PT ;  /* 0x000000001d00720c */ /* 0x040fe20003fc4070 */
[--C-:B------:R-:W-:Y:S01]  /*9e80*/  @!P3 IMAD.IADD R8, R8, 0x1, -R29.reuse ;  /* 0x000000010808b824 */ /* 0x100fe200078e0a1d */
[----:B------:R-:W-:Y:S01]  /*9e90*/  ISETP.GT.U32.AND P3, PT, R29, R28, PT ;  /* 0x0000001c1d00720c */ /* 0x000fe20003f64070 */
[--C-:B------:R-:W-:Y:S01]  /*9ea0*/  @!P0 IMAD.IADD R5, R5, 0x1, -R29.reuse ;  /* 0x0000000105058824 */ /* 0x100fe200078e0a1d */
[----:B------:R-:W-:Y:S02]  /*9eb0*/  ISETP.GE.AND P0, PT, R24, RZ, PT ;  /* 0x000000ff1800720c */ /* 0x000fe40003f06270 */
[----:B------:R-:W4:Y:S07]  /*9ec0*/  LDL R24, [R1+0x3144] ;  /* 0x0031440001187983 */ /* 0x000f2e0000100800 */
[----:B------:R-:W-:-:S02]  /*9ed0*/  @!P6 IMAD.IADD R0, R0, 0x1, -R29 ;  /* 0x000000010000e824 */ /* 0x000fc400078e0a1d */
[----:B------:R-:W-:Y:S02]  /*9ee0*/  @!P3 IMAD.IADD R28, R28, 0x1, -R29 ;  /* 0x000000011c1cb824 */ /* 0x000fe400078e0a1d */
[----:B---3--:R-:W-:Y:S01]  /*9ef0*/  @!P2 IMAD.MOV R17, RZ, RZ, -R17 ;  /* 0x000000ffff11a224 */ /* 0x008fe200078e0a11 */
[----:B------:R-:W-:Y:S02]  /*9f00*/  ISETP.GE.AND P2, PT, R26, RZ, PT ;  /* 0x000000ff1a00720c */ /* 0x000fe40003f46270 */
[----:B------:R-:W3:Y:S04]  /*9f10*/  LDL R26, [R1+0x313c] ;  /* 0x00313c00011a7983 */ /* 0x000ee80000100800 */
[----:B------:R-:W3:Y:S01]  /*9f20*/  LDL.LU R22, [R1+0x44] ;  /* 0x0000440001167983 */ /* 0x000ee20000300800 */
[----:B-----5:R-:W-:Y:S01]  /*9f30*/  @!P1 IMAD.MOV R3, RZ, RZ, -R3 ;  /* 0x000000ffff039224 */ /* 0x020fe200078e0a03 */
[----:B------:R-:W-:-:S02]  /*9f40*/  ISETP.GE.AND P1, PT, R27, RZ, PT ;  /* 0x000000ff1b00720c */ /* 0x000fc40003f26270 */
[----:B------:R-:W5:Y:S04]  /*9f50*/  LDL R27, [R1+0x3138] ;  /* 0x00313800011b7983 */ /* 0x000f680000100800 */
[----:B------:R-:W4:Y:S04]  /*9f60*/  LDL.LU R19, [R1+0x40] ;  /* 0x0000400001137983 */ /* 0x000f280000300800 */
[----:B------:R-:W5:Y:S01]  /*9f70*/  LDL.LU R29, [R1+0x3c] ;  /* 0x00003c00011d7983 */ /* 0x000f620000300800 */
[----:B------:R-:W-:Y:S02]  /*9f80*/  ISETP.GE.AND P3, PT, R20, RZ, PT ;  /* 0x000000ff1400720c */ /* 0x000fe40003f66270 */
[----:B------:R-:W-:Y:S01]  /*9f90*/  LOP3.LUT R18, RZ, c[0x0][0x178], RZ, 0x33, !PT ;  /* 0x00005e00ff127a12 */ /* 0x000fe200078e33ff */
[----:B------:R-:W5:Y:S10]  /*9fa0*/  LDL R20, [R1+0x3134] ;  /* 0x0031340001147983 */ /* 0x000f740000100800 */
[----:B--2---:R-:W-:Y:S01]  /*9fb0*/  @!P3 IMAD.MOV R25, RZ, RZ, -R25 ;  /* 0x000000ffff19b224 */ /* 0x004fe200078e0a19 */
[----:B------:R-:W-:-:S04]  /*9fc0*/  ISETP.NE.AND P3, PT, RZ, c[0x0][0x178], PT ;  /* 0x00005e00ff007a0c */ /* 0x000fc80003f65270 */
[C---:B------:R-:W-:Y:S02]  /*9fd0*/  SEL R15, R18.reuse, R15, !P3 ;  /* 0x0000000f120f7207 */ /* 0x040fe40005800000 */
[C---:B------:R-:W-:Y:S02]  /*9fe0*/  SEL R16, R18.reuse, R16, !P3 ;  /* 0x0000001012107207 */ /* 0x040fe40005800000 */
[C---:B------:R-:W-:Y:S02]  /*9ff0*/  SEL R25, R18.reuse, R25, !P3 ;  /* 0x0000001912197207 */ /* 0x040fe40005800000 */
[C---:B------:R-:W-:Y:S02]  /*a000*/  SEL R17, R18.reuse, R17, !P3 ;  /* 0x0000001112117207 */ /* 0x040fe40005800000 */
[----:B------:R-:W-:Y:S01]  /*a010*/  SEL R3, R18, R3, !P3 ;  /* 0x0000000312037207 */ /* 0x000fe20005800000 */
[----:B---3--:R-:W-:Y:S01]  /*a020*/  @!P0 IMAD.MOV R22, RZ, RZ, -R22 ;  /* 0x000000ffff168224 */ /* 0x008fe200078e0a16 */
[----:B------:R-:W-:-:S02]  /*a030*/  ISETP.GE.AND P0, PT, R21, RZ, PT ;  /* 0x000000ff1500720c */ /* 0x000fc40003f06270 */
[----:B------:R-:W2:Y:S04]  /*a040*/  LDL R21, [R1+0x3130] ;  /* 0x0031300001157983 */ /* 0x000ea80000100800 */
[----:B------:R0:W-:Y:S01]  /*a050*/  STL [R1+0x27c], R15 ;  /* 0x00027c0f01007387 */ /* 0x0001e20000100800 */
[----:B----4-:R-:W-:Y:S01]  /*a060*/  @!P4 IMAD.MOV R19, RZ, RZ, -R19 ;  /* 0x000000ffff13c224 */ /* 0x010fe200078e0a13 */
[C---:B------:R-:W-:Y:S01]  /*a070*/  SEL R22, R18.reuse, R22, !P3 ;  /* 0x0000001612167207 */ /* 0x040fe20005800000 */
[----:B-----5:R-:W-:Y:S01]  /*a080*/  @!P5 IMAD.MOV R29, RZ, RZ, -R29 ;  /* 0x000000ffff1dd224 */ /* 0x020fe200078e0a1d */
[----:B0-----:R-:W3:Y:S04]  /*a090*/  LDL.LU R15, [R1+0x32b4] ;  /* 0x0032b400010f7983 */ /* 0x001ee80000300800 */
[----:B------:R0:W-:Y:S01]  /*a0a0*/  STL [R1+0x280], R16 ;  /* 0x0002801001007387 */ /* 0x0001e20000100800 */
[----:B------:R-:W-:-:S02]  /*a0b0*/  SEL R19, R18, R19, !P3 ;  /* 0x0000001312137207 */ /* 0x000fc40005800000 */
[----:B------:R-:W-:Y:S01]  /*a0c0*/  SEL R18, R18, R29, !P3 ;  /* 0x0000001d12127207 */ /* 0x000fe20005800000 */
[----:B0-----:R-:W4:Y:S04]  /*a0d0*/  LDL.LU R16, [R1+0x32b0] ;  /* 0x0032b00001107983 */ /* 0x001f280000300800 */
[----:B------:R0:W-:Y:S01]  /*a0e0*/  STL [R1+0x278], R25 ;  /* 0x0002781901007387 */ /* 0x0001e20000100800 */
[----:B------:R-:W-:-:S03]  /*a0f0*/  ISETP.GE.AND P3, PT, R23, RZ, PT ;  /* 0x000000ff1700720c */ /* 0x000fc60003f66270 */
[----:B0-----:R-:W5:Y:S04]  /*a100*/  LDL R25, [R1+0x312c] ;  /* 0x00312c0001197983 */ /* 0x001f680000100800 */
[----:B------:R0:W-:Y:S01]  /*a110*/  STL [R1+0x274], R17 ;  /* 0x0002741101007387 */ /* 0x0001e20000100800 */
[----:B------:R-:W-:-:S03]  /*a120*/  ISETP.GE.AND P5, PT, R24, RZ, PT ;  /* 0x000000ff1800720c */ /* 0x000fc60003fa6270 */
[----:B0-----:R-:W2:Y:S04]  /*a130*/  LDL.LU R17, [R1+0x32ac] ;  /* 0x0032ac0001117983 */ /* 0x001ea80000300800 */
[----:B------:R0:W-:Y:S04]  /*a140*/  STL [R1+0x270], R3 ;  /* 0x0002700301007387 */ /* 0x0001e80000100800 */
[----:B0-----:R-:W2:Y:S04]  /*a150*/  LDL.LU R3, [R1+0x32a8] ;  /* 0x0032a80001037983 */ /* 0x001ea80000300800 */
[----:B------:R0:W-:Y:S04]  /*a160*/  STL [R1+0x26c], R22 ;  /* 0x00026c1601007387 */ /* 0x0001e80000100800 */
[----:B0-----:R-:W3:Y:S04]  /*a170*/  LDL R22, [R1+0x3128] ;  /* 0x0031280001167983 */ /* 0x001ee80000100800 */
[----:B------:R-:W-:Y:S04]  /*a180*/  STL [R1+0x268], R19 ;  /* 0x0002681301007387 */ /* 0x000fe80000100800 */
[----:B------:R-:W3:Y:S04]  /*a190*/  LDL R23, [R1+0x3124] ;  /* 0x0031240001177983 */ /* 0x000ee80000100800 */
[----:B------:R0:W-:Y:S04]  /*a1a0*/  STL [R1+0x264], R18 ;  /* 0x0002641201007387 */ /* 0x0001e80000100800 */
[----:B------:R-:W3:Y:S04]  /*a1b0*/  LDL R24, [R1+0x3120] ;  /* 0x0031200001187983 */ /* 0x000ee80000100800 */
[----:B0-----:R-:W3:Y:S01]  /*a1c0*/  LDL.LU R18, [R1+0x38] ;  /* 0x0000380001127983 */ /* 0x001ee20000300800 */
[----:B--2---:R-:W-:Y:S01]  /*a1d0*/  @!P2 IMAD.MOV R3, RZ, RZ, -R3 ;  /* 0x000000ffff03a224 */ /* 0x004fe200078e0a03 */
[----:B------:R-:W-:-:S02]  /*a1e0*/  ISETP.GE.AND P2, PT, R26, RZ, PT ;  /* 0x000000ff1a00720c */ /* 0x000fc40003f46270 */
[----:B------:R-:W2:Y:S04]  /*a1f0*/  LDL R26, [R1+0x311c] ;  /* 0x00311c00011a7983 */ /* 0x000ea80000100800 */
[----:B------:R0:W-:Y:S04]  /*a200*/  STL [R1+0x1e8], R3 ;  /* 0x0001e80301007387 */ /* 0x0001e80000100800 */
[----:B0-----:R-:W2:Y:S01]  /*a210*/  LDL.LU R3, [R1+0x34] ;  /* 0x0000340001037983 */ /* 0x001ea20000300800 */
[----:B---3--:R-:W-:Y:S01]  /*a220*/  @!P1 IMAD.MOV R18, RZ, RZ, -R18 ;  /* 0x000000ffff129224 */ /* 0x008fe200078e0a12 */
[----:B------:R-:W-:-:S02]  /*a230*/  ISETP.GE.AND P1, PT, R27, RZ, PT ;  /* 0x000000ff1b00720c */ /* 0x000fc40003f26270 */
[----:B------:R-:W3:Y:S04]  /*a240*/  LDL R27, [R1+0x3118] ;  /* 0x00311800011b7983 */ /* 0x000ee80000100800 */
[----:B------:R0:W-:Y:S04]  /*a250*/  STL [R1+0x1e4], R18 ;  /* 0x0001e41201007387 */ /* 0x0001e80000100800 */
        /* <DEDUP_REMOVED lines=12> */
[----:B-----5:R-:W-:-:S02]  /*a320*/  ISETP.GE.AND P5, PT, R25, RZ, PT ;  /* 0x000000ff1900720c */ /* 0x020fc40003fa6270 */
[----:B------:R-:W2:Y:S04]  /*a330*/  LDL R25, [R1+0x310c] ;  /* 0x00310c0001197983 */ /* 0x000ea80000100800 */
[----:B------:R0:W-:Y:S04]  /*a340*/  STL [R1+0x1d8], R3 ;  /* 0x0001d80301007387 */ /* 0x0001e80000100800 */
[----:B0-----:R-:W5:Y:S01]  /*a350*/  LDL.LU R3, [R1+0x1ac] ;  /* 0x0001ac0001037983 */ /* 0x001f620000300800 */
[----:B---3--:R-:W-:Y:S01]  /*a360*/  @!P2 IMAD.MOV R18, RZ, RZ, -R18 ;  /* 0x000000ffff12a224 */ /* 0x008fe200078e0a12 */
[----:B------:R-:W-:-:S02]  /*a370*/  ISETP.GE.AND P2, PT, R22, RZ, PT ;  /* 0x000000ff1600720c */ /* 0x000fc40003f46270 */
[----:B------:R-:W3:Y:S04]  /*a380*/  LDL R22, [R1+0x3108] ;  /* 0x0031080001167983 */ /* 0x000ee80000100800 */
[----:B------:R0:W-:Y:S04]  /*a390*/  STL [R1+0x1d4], R18 ;  /* 0x0001d41201007387 */ /* 0x0001e80000100800 */
[----:B0-----:R-:W2:Y:S01]  /*a3a0*/  LDL.LU R18, [R1+0x1a0] ;  /* 0x0001a00001127983 */ /* 0x001ea20000300800 */
[----:B-----5:R-:W-:Y:S01]  /*a3b0*/  @!P1 IMAD.MOV R3, RZ, RZ, -R3 ;  /* 0x000000ffff039224 */ /* 0x020fe200078e0a03 */
[----:B------:R-:W-:-:S02]  /*a3c0*/  ISETP.GE.AND P1, PT, R23, RZ, PT ;  /* 0x000000ff1700720c */ /* 0x000fc40003f26270 */
[----:B------:R-:W5:Y:S04]  /*a3d0*/  LDL R23, [R1+0x3104] ;  /* 0x0031040001177983 */ /* 0x000f680000100800 */
        /* <DEDUP_REMOVED lines=38> */
[----:B-----5:R-:W-:-:S02]  /*a640*/  ISETP.GE.AND P5, PT, R23, RZ, PT ;  /* 0x000000ff1700720c */ /* 0x020fc40003fa6270 */
[----:B------:R-:W3:Y:S04]  /*a650*/  LDL R23, [R1+0x30e4] ;  /* 0x0030e40001177983 */ /* 0x000ee80000100800 */
[----:B------:R0:W-:Y:S04]  /*a660*/  STL [R1+0x1a8], R3 ;  /* 0x0001a80301007387 */ /* 0x0001e80000100800 */
[----:B0-----:R-:W5:Y:S01]  /*a670*/  LDL.LU R3, [R1+0x188] ;  /* 0x0001880001037983 */ /* 0x001f620000300800 */
[----:B--2---:R-:W-:Y:S01]  /*a680*/  @!P2 IMAD.MOV R18, RZ, RZ, -R18 ;  /* 0x000000ffff12a224 */ /* 0x004fe200078e0a12 */
[----:B------:R-:W-:-:S02]  /*a690*/  ISETP.GE.AND P2, PT, R24, RZ, PT ;  /* 0x000000ff1800720c */ /* 0x000fc40003f46270 */
[----:B------:R-:W2:Y:S04]  /*a6a0*/  LDL R24, [R1+0x30dc] ;  /* 0x0030dc0001187983 */ /* 0x000ea80000100800 */
        /* <DEDUP_REMOVED lines=323> */
[----:B------:R-:W-:-:S04]  /*bae0*/  ISETP.GE.AND P2, PT, R26, RZ, PT ;  /* 0x000000ff1a00720c */ /* 0x000fc80003f46270 */
[----:B------:R0:W-:Y:S04]  /*baf0*/  STL [R1+0x50], R3 ;  /* 0x0000500301007387 */ /* 0x0001e80000100800 */
[----:B0-----:R-:W3:Y:S04]  /*bb00*/  LDL.LU R3, [R1+0x148] ;  /* 0x0001480001037983 */ /* 0x001ee80000300800 */
[----:B------:R-:W4:Y:S01]  /*bb10*/  LDL R26, [R1+0x2fe0] ;  /* 0x002fe000011a7983 */ /* 0x000f220000100800 */
[----:B--2---:R-:W-:-:S05]  /*bb20*/  @!P1 IMAD.MOV R18, RZ, RZ, -R18 ;  /* 0x000000ffff129224 */ /* 0x004fca00078e0a12 */
[----:B------:R0:W-:Y:S04]  /*bb30*/  STL [R1+0x4c], R18 ;  /* 0x00004c1201007387 */ /* 0x0001e80000100800 */
[----:B0-----:R-:W2:Y:S01]  /*bb40*/  LDL.LU R18, [R1+0x160] ;  /* 0x0001600001127983 */ /* 0x001ea20000300800 */
[----:B------:R-:W-:-:S03]  /*bb50*/  ISETP.GE.AND P1, PT, R27, RZ, PT ;  /* 0x000000ff1b00720c */ /* 0x000fc60003f26270 */
[----:B------:R-:W4:Y:S01]  /*bb60*/  LDL R27, [R1+0x2fdc] ;  /* 0x002fdc00011b7983 */ /* 0x000f220000100800 */
[----:B---3--:R-:W-:-:S05]  /*bb70*/  @!P0 IMAD.MOV R3, RZ, RZ, -R3 ;  /* 0x000000ffff038224 */ /* 0x008fca00078e0a03 */
[----:B------:R0:W-:Y:S04]  /*bb80*/  STL [R1+0x48], R3 ;  /* 0x0000480301007387 */ /* 0x0001e80000100800 */
[----:B0-----:R-:W3:Y:S04]  /*bb90*/  LDL.LU R3, [R1+0x158] ;  /* 0x0001580001037983 */ /* 0x001ee80000300800 */
[----:B------:R-:W4:Y:S01]  /*bba0*/  LDL R19, [R1+0x2fd8] ;  /* 0x002fd80001137983 */ /* 0x000f220000100800 */
[----:B--2---:R-:W-:-:S05]  /*bbb0*/  @!P3 IMAD.MOV R18, RZ, RZ, -R18 ;  /* 0x000000ffff12b224 */ /* 0x004fca00078e0a12 */
[----:B------:R0:W-:Y:S04]  /*bbc0*/  STL [R1+0x44], R18 ;  /* 0x0000441201007387 */ /* 0x0001e80000100800 */
[----:B0-----:R-:W2:Y:S04]  /*bbd0*/  LDL.LU R18, [R1+0x144] ;  /* 0x0001440001127983 */ /* 0x001ea80000300800 */
[----:B------:R-:W4:Y:S01]  /*bbe0*/  LDL R29, [R1+0x2fc4] ;  /* 0x002fc400011d7983 */ /* 0x000f220000100800 */
[----:B---3--:R-:W-:Y:S01]  /*bbf0*/  @!P5 IMAD.MOV R3, RZ, RZ, -R3 ;  /* 0x000000ffff03d224 */ /* 0x008fe200078e0a03 */
[----:B-----5:R-:W-:-:S04]  /*bc00*/  ISETP.GE.AND P5, PT, R25, RZ, PT ;  /* 0x000000ff1900720c */ /* 0x020fc80003fa6270 */
[----:B------:R0:W-:Y:S04]  /*bc10*/  STL [R1+0x40], R3 ;  /* 0x0000400301007387 */ /* 0x0001e80000100800 */
[----:B0-----:R-:W3:Y:S04]  /*bc20*/  LDL.LU R3, [R1+0x10c] ;  /* 0x00010c0001037983 */ /* 0x001ee80000300800 */
[----:B------:R-:W5:Y:S01]  /*bc30*/  LDL R25, [R1+0x2fd0] ;  /* 0x002fd00001197983 */ /* 0x000f620000100800 */
[----:B--2---:R-:W-:-:S05]  /*bc40*/  @!P2 IMAD.MOV R18, RZ, RZ, -R18 ;  /* 0x000000ffff12a224 */ /* 0x004fca00078e0a12 */
[----:B------:R0:W-:Y:S04]  /*bc50*/  STL [R1+0x3c], R18 ;  /* 0x00003c1201007387 */ /* 0x0001e80000100800 */
[----:B0-----:R-:W2:Y:S01]  /*bc60*/  LDL.LU R18, [R1+0x114] ;  /* 0x0001140001127983 */ /* 0x001ea20000300800 */
[----:B------:R-:W-:-:S03]  /*bc70*/  ISETP.GE.AND P0, PT, R20, RZ, PT ;  /* 0x000000ff1400720c */ /* 0x000fc60003f06270 */
[----:B------:R-:W4:Y:S01]  /*bc80*/  LDL R20, [R1+0x2fc8] ;  /* 0x002fc80001147983 */ /* 0x000f220000100800 */
[----:B------:R-:W-:Y:S02]  /*bc90*/  ISETP.GE.AND P3, PT, R21, RZ, PT ;  /* 0x000000ff1500720c */ /* 0x000fe40003f66270 */
[----:B------:R-:W-:Y:S01]  /*bca0*/  ISETP.GE.AND P2, PT, R22, RZ, PT ;  /* 0x000000ff1600720c */ /* 0x000fe20003f46270 */
[----:B---3--:R-:W-:-:S05]  /*bcb0*/  @!P1 IMAD.MOV R3, RZ, RZ, -R3 ;  /* 0x000000ffff039224 */ /* 0x008fca00078e0a03 */
[----:B------:R0:W-:Y:S04]  /*bcc0*/  STL [R1+0x38], R3 ;  /* 0x0000380301007387 */ /* 0x0001e80000100800 */
[----:B0-----:R-:W3:Y:S04]  /*bcd0*/  LDL.LU R3, [R1+0x128] ;  /* 0x0001280001037983 */ /* 0x001ee80000300800 */
[----:B------:R-:W5:Y:S04]  /*bce0*/  LDL R21, [R1+0x2fcc] ;  /* 0x002fcc0001157983 */ /* 0x000f680000100800 */
[----:B------:R-:W5:Y:S01]  /*bcf0*/  LDL R22, [R1+0x2fb0] ;  /* 0x002fb00001167983 */ /* 0x000f620000100800 */
[----:B--2---:R-:W-:-:S05]  /*bd00*/  @!P0 IMAD.MOV R18, RZ, RZ, -R18 ;  /* 0x000000ffff128224 */ /* 0x004fca00078e0a12 */
[----:B------:R0:W-:Y:S04]  /*bd10*/  STL [R1+0x34], R18 ;  /* 0x0000341201007387 */ /* 0x0001e80000100800 */
[----:B0-----:R-:W2:Y:S01]  /*bd20*/  LDL.LU R18, [R1+0x124] ;  /* 0x0001240001127983 */ /* 0x001ea20000300800 */
[----:B------:R-:W-:-:S03]  /*bd30*/  ISETP.GE.AND P1, PT, R23, RZ, PT ;  /* 0x000000ff1700720c */ /* 0x000fc60003f26270 */
[----:B------:R-:W5:Y:S01]  /*bd40*/  LDL R23, [R1+0x2fc0] ;  /* 0x002fc00001177983 */ /* 0x000f620000100800 */
[----:B------:R-:W-:Y:S01]  /*bd50*/  ISETP.GE.AND P0, PT, R24, RZ, PT ;  /* 0x000000ff1800720c */ /* 0x000fe20003f06270 */
[----:B---3--:R-:W-:Y:S01]  /*bd60*/  @!P3 IMAD.MOV R3, RZ, RZ, -R3 ;  /* 0x000000ffff03b224 */ /* 0x008fe200078e0a03 */
[----:B----4-:R-:W-:-:S04]  /*bd70*/  ISETP.GE.AND P3, PT, R26, RZ, PT ;  /* 0x000000ff1a00720c */ /* 0x010fc80003f66270 */
[----:B------:R0:W-:Y:S04]  /*bd80*/  STL [R1+0x30], R3 ;  /* 0x0000300301007387 */ /* 0x0001e80000100800 */
[----:B0-----:R-:W3:Y:S04]  /*bd90*/  LDL.LU R3, [R1+0x110] ;  /* 0x0001100001037983 */ /* 0x001ee80000300800 */
[----:B------:R-:W4:Y:S04]  /*bda0*/  LDL R24, [R1+0x2fb8] ;  /* 0x002fb80001187983 */ /* 0x000f280000100800 */
[----:B------:R-:W4:Y:S01]  /*bdb0*/  LDL R26, [R1+0x2fbc] ;  /* 0x002fbc00011a7983 */ /* 0x000f220000100800 */
[----:B--2---:R-:W-:-:S05]  /*bdc0*/  @!P5 IMAD.MOV R18, RZ, RZ, -R18 ;  /* 0x000000ffff12d224 */ /* 0x004fca00078e0a12 */
[----:B------:R0:W-:Y:S04]  /*bdd0*/  STL [R1+0x2c], R18 ;  /* 0x00002c1201007387 */ /* 0x0001e80000100800 */
[----:B0-----:R-:W2:Y:S01]  /*bde0*/  LDL.LU R18, [R1+0xcc] ;  /* 0x0000cc0001127983 */ /* 0x001ea20000300800 */
[----:B------:R-:W-:-:S03]  /*bdf0*/  ISETP.GE.AND P5, PT, R27, RZ, PT ;  /* 0x000000ff1b00720c */ /* 0x000fc60003fa6270 */
[----:B------:R-:W4:Y:S01]  /*be00*/  LDL R27, [R1+0x2fb4] ;  /* 0x002fb400011b7983 */ /* 0x000f220000100800 */
[----:B---3--:R-:W-:Y:S01]  /*be10*/  @!P2 IMAD.MOV R3, RZ, RZ, -R3 ;  /* 0x000000ffff03a224 */ /* 0x008fe200078e0a03 */
[----:B------:R-:W-:Y:S02]  /*be20*/  ISETP.GE.AND P2, PT, R19, RZ, PT ;  /* 0x000000ff1300720c */ /* 0x000fe40003f46270 */
[----:B------:R-:W3:Y:S04]  /*be30*/  LDL.LU R19, [R1+0xd4] ;  /* 0x0000d40001137983 */ /* 0x000ee80000300800 */
[----:B------:R0:W-:Y:S04]  /*be40*/  STL [R1+0x28], R3 ;  /* 0x0000280301007387 */ /* 0x0001e80000100800 */
[----:B0-----:R-:W4:Y:S01]  /*be50*/  LDL R3, [R1+0x2fac] ;  /* 0x002fac0001037983 */ /* 0x001f220000100800 */
[----:B--2---:R-:W-:Y:S01]  /*be60*/  @!P1 IMAD.MOV R18, RZ, RZ, -R18 ;  /* 0x000000ffff129224 */ /* 0x004fe200078e0a12 */
[----:B------:R-:W-:-:S04]  /*be70*/  ISETP.GE.AND P1, PT, R29, RZ, PT ;  /* 0x000000ff1d00720c */ /* 0x000fc80003f26270 */
[----:B------:R0:W-:Y:S04]  /*be80*/  STL [R1+0x24], R18 ;  /* 0x0000241201007387 */ /* 0x0001e80000100800 */
[----:B0-----:R-:W2:Y:S04]  /*be90*/  LDL.LU R18, [R1+0x32a4] ;  /* 0x0032a40001127983 */ /* 0x001ea80000300800 */
[----:B------:R-:W2:Y:S01]  /*bea0*/  LDL.LU R29, [R1+0xec] ;  /* 0x0000ec00011d7983 */ /* 0x000ea20000300800 */
[----:B---3--:R-:W-:Y:S01]  /*beb0*/  @!P0 IMAD.MOV R19, RZ, RZ, -R19 ;  /* 0x000000ffff138224 */ /* 0x008fe200078e0a13 */
[----:B-----5:R-:W-:-:S02]  /*bec0*/  ISETP.GE.AND P0, PT, R25, RZ, PT ;  /* 0x000000ff1900720c */ /* 0x020fc40003f06270 */
[----:B------:R-:W3:Y:S04]  /*bed0*/  LDL R25, [R1+0x2fa4] ;  /* 0x002fa40001197983 */ /* 0x000ee80000100800 */
[----:B------:R0:W-:Y:S04]  /*bee0*/  STL [R1+0x20], R19 ;  /* 0x0000201301007387 */ /* 0x0001e80000100800 */
[----:B0-----:R-:W5:Y:S01]  /*bef0*/  LDL.LU R19, [R1+0xe4] ;  /* 0x0000e40001137983 */ /* 0x001f620000300800 */
[----:B--2---:R-:W-:Y:S01]  /*bf00*/  @!P3 IMAD.MOV R29, RZ, RZ, -R29 ;  /* 0x000000ffff1db224 */ /* 0x004fe200078e0a1d */
[----:B------:R-:W-:-:S02]  /*bf10*/  ISETP.GE.AND P3, PT, R20, RZ, PT ;  /* 0x000000ff1400720c */ /* 0x000fc40003f66270 */
[----:B------:R-:W2:Y:S04]  /*bf20*/  LDL.LU R20, [R1+0xd0] ;  /* 0x0000d00001147983 */ /* 0x000ea80000300800 */
[----:B------:R0:W-:Y:S04]  /*bf30*/  STL [R1+0x1c], R29 ;  /* 0x00001c1d01007387 */ /* 0x0001e80000100800 */
[----:B0-----:R-:W3:Y:S01]  /*bf40*/  LDL R29, [R1+0x2fa8] ;  /* 0x002fa800011d7983 */ /* 0x001ee20000100800 */
[----:B-----5:R-:W-:Y:S01]  /*bf50*/  @!P5 IMAD.MOV R19, RZ, RZ, -R19 ;  /* 0x000000ffff13d224 */ /* 0x020fe200078e0a13 */
[----:B------:R-:W-:-:S04]  /*bf60*/  ISETP.GE.AND P5, PT, R21, RZ, PT ;  /* 0x000000ff1500720c */ /* 0x000fc80003fa6270 */
[----:B------:R0:W-:Y:S04]  /*bf70*/  STL [R1+0x18], R19 ;  /* 0x0000181301007387 */ /* 0x0001e80000100800 */
[----:B0-----:R-:W5:Y:S04]  /*bf80*/  LDL.LU R19, [R1+0x32a0] ;  /* 0x0032a00001137983 */ /* 0x001f680000300800 */
[----:B------:R-:W3:Y:S01]  /*bf90*/  LDL.LU R21, [R1+0x10] ;  /* 0x0000100001157983 */ /* 0x000ee20000300800 */
[----:B--2---:R-:W-:Y:S01]  /*bfa0*/  @!P2 IMAD.MOV R20, RZ, RZ, -R20 ;  /* 0x000000ffff14a224 */ /* 0x004fe200078e0a14 */
[----:B------:R-:W-:-:S04]  /*bfb0*/  ISETP.GE.AND P2, PT, R22, RZ, PT ;  /* 0x000000ff1600720c */ /* 0x000fc80003f46270 */
[----:B------:R0:W-:Y:S04]  /*bfc0*/  STL [R1+0x14], R20 ;  /* 0x0000141401007387 */ /* 0x0001e80000100800 */
[----:B0-----:R-:W2:Y:S04]  /*bfd0*/  LDL.LU R20, [R1+0x329c] ;  /* 0x00329c0001147983 */ /* 0x001ea80000300800 */
[----:B------:R-:W2:Y:S01]  /*bfe0*/  LDL.LU R22, [R1+0xc] ;  /* 0x00000c0001167983 */ /* 0x000ea20000300800 */
[----:B---3--:R-:W-:Y:S01]  /*bff0*/  @!P1 IMAD.MOV R21, RZ, RZ, -R21 ;  /* 0x000000ffff159224 */ /* 0x008fe200078e0a15 */
[----:B------:R-:W-:-:S04]  /*c000*/  ISETP.GE.AND P1, PT, R23, RZ, PT ;  /* 0x000000ff1700720c */ /* 0x000fc80003f26270 */
[----:B------:R0:W-:Y:S04]  /*c010*/  STL [R1+0x10], R21 ;  /* 0x0000101501007387 */ /* 0x0001e80000100800 */
[----:B0-----:R-:W3:Y:S04]  /*c020*/  LDL.LU R21, [R1+0x3298] ;  /* 0x0032980001157983 */ /* 0x001ee80000300800 */
[----:B------:R-:W3:Y:S01]  /*c030*/  LDL.LU R23, [R1+0x8] ;  /* 0x0000080001177983 */ /* 0x000ee20000300800 */
[----:B--2---:R-:W-:Y:S01]  /*c040*/  @!P0 IMAD.MOV R22, RZ, RZ, -R22 ;  /* 0x000000ffff168224 */ /* 0x004fe200078e0a16 */
[----:B----4-:R-:W-:-:S04]  /*c050*/  ISETP.GE.AND P0, PT, R24, RZ, PT ;  /* 0x000000ff1800720c */ /* 0x010fc80003f06270 */
[----:B------:R0:W-:Y:S04]  /*c060*/  STL [R1+0xc], R22 ;  /* 0x00000c1601007387 */ /* 0x0001e80000100800 */
[----:B0-----:R-:W2:Y:S04]  /*c070*/  LDL.LU R22, [R1+0x3294] ;  /* 0x0032940001167983 */ /* 0x001ea80000300800 */
[----:B------:R-:W4:Y:S01]  /*c080*/  LDL.LU R24, [R1+0x4] ;  /* 0x0000040001187983 */ /* 0x000f220000300800 */
[----:B---3--:R-:W-:Y:S01]  /*c090*/  @!P3 IMAD.MOV R23, RZ, RZ, -R23 ;  /* 0x000000ffff17b224 */ /* 0x008fe200078e0a17 */
[----:B------:R-:W-:-:S04]  /*c0a0*/  ISETP.GE.AND P3, PT, R26, RZ, PT ;  /* 0x000000ff1a00720c */ /* 0x000fc80003f66270 */
[----:B------:R0:W-:Y:S04]  /*c0b0*/  STL [R1+0x8], R23 ;  /* 0x0000081701007387 */ /* 0x0001e80000100800 */
[----:B0-----:R-:W3:Y:S04]  /*c0c0*/  LDL.LU R23, [R1+0x3290] ;  /* 0x0032900001177983 */ /* 0x001ee80000300800 */
[----:B------:R-:W2:Y:S01]  /*c0d0*/  LDL.LU R26, [R1] ;  /* 0x00000000011a7983 */ /* 0x000ea20000300800 */
[----:B----4-:R-:W-:Y:S01]  /*c0e0*/  @!P5 IMAD.MOV R24, RZ, RZ, -R24 ;  /* 0x000000ffff18d224 */ /* 0x010fe200078e0a18 */
[----:B------:R-:W-:-:S04]  /*c0f0*/  ISETP.GE.AND P5, PT, R27, RZ, PT ;  /* 0x000000ff1b00720c */ /* 0x000fc80003fa6270 */
[----:B------:R0:W-:Y:S04]  /*c100*/  STL [R1+0x4], R24 ;  /* 0x0000041801007387 */ /* 0x0001e80000100800 */
[----:B0-----:R-:W4:Y:S04]  /*c110*/  LDL.LU R24, [R1+0x328c] ;  /* 0x00328c0001187983 */ /* 0x001f280000300800 */
[----:B------:R-:W3:Y:S01]  /*c120*/  LDL.LU R27, [R1+0x3288] ;  /* 0x00328800011b7983 */ /* 0x000ee20000300800 */
[----:B--2---:R-:W-:Y:S01]  /*c130*/  @!P2 IMAD.MOV R26, RZ, RZ, -R26 ;  /* 0x000000ffff1aa224 */ /* 0x004fe200078e0a1a */
[----:B------:R-:W-:-:S04]  /*c140*/  ISETP.GE.AND P2, PT, R3, RZ, PT ;  /* 0x000000ff0300720c */ /* 0x000fc80003f46270 */
[----:B------:R0:W-:Y:S04]  /*c150*/  STL [R1], R26 ;  /* 0x0000001a01007387 */ /* 0x0001e80000100800 */
[----:B0-----:R-:W2:Y:S04]  /*c160*/  LDL.LU R26, [R1+0x3284] ;  /* 0x00328400011a7983 */ /* 0x001ea80000300800 */
[----:B------:R-:W4:Y:S01]  /*c170*/  LDL R3, [R1+0x2f8c] ;  /* 0x002f8c0001037983 */ /* 0x000f220000100800 */
[----:B---3--:R-:W-:Y:S01]  /*c180*/  @!P1 IMAD.MOV R27, RZ, RZ, -R27 ;  /* 0x000000ffff1b9224 */ /* 0x008fe200078e0a1b */
[----:B------:R-:W-:-:S04]  /*c190*/  ISETP.GE.AND P1, PT, R25, RZ, PT ;  /* 0x000000ff1900720c */ /* 0x000fc80003f26270 */
[----:B------:R0:W-:Y:S04]  /*c1a0*/  STL [R1+0x31f0], R27 ;  /* 0x0031f01b01007387 */ /* 0x0001e80000100800 */
[----:B0-----:R-:W3:Y:S04]  /*c1b0*/  LDL R27, [R1+0x2f9c] ;  /* 0x002f9c00011b7983 */ /* 0x001ee80000100800 */
[----:B------:R-:W3:Y:S01]  /*c1c0*/  LDL.LU R25, [R1+0x3280] ;  /* 0x0032800001197983 */ /* 0x000ee20000300800 */
[----:B--2---:R-:W-:Y:S01]  /*c1d0*/  @!P0 IMAD.MOV R26, RZ, RZ, -R26 ;  /* 0x000000ffff1a8224 */ /* 0x004fe200078e0a1a */
[----:B------:R-:W-:-:S04]  /*c1e0*/  ISETP.GE.AND P0, PT, R29, RZ, PT ;  /* 0x000000ff1d00720c */ /* 0x000fc80003f06270 */
[----:B------:R0:W-:Y:S04]  /*c1f0*/  STL [R1+0x31f4], R26 ;  /* 0x0031f41a01007387 */ /* 0x0001e80000100800 */
[----:B------:R-:W2:Y:S04]  /*c200*/  LDL R29, [R1+0x2f88] ;  /* 0x002f8800011d7983 */ /* 0x000ea80000100800 */
[----:B0-----:R-:W2:Y:S01]  /*c210*/  LDL R26, [R1+0x2fa0] ;  /* 0x002fa000011a7983 */ /* 0x001ea20000100800 */
[----:B---3--:R-:W-:-:S05]  /*c220*/  @!P3 IMAD.MOV R25, RZ, RZ, -R25 ;  /* 0x000000ffff19b224 */ /* 0x008fca00078e0a19 */
[----:B------:R0:W-:Y:S04]  /*c230*/  STL [R1+0x31f8], R25 ;  /* 0x0031f81901007387 */ /* 0x0001e80000100800 */
[----:B0-----:R-:W3:Y:S01]  /*c240*/  LDL R25, [R1+0x2f94] ;  /* 0x002f940001197983 */ /* 0x001ee20000100800 */
[----:B----4-:R-:W-:Y:S02]  /*c250*/  @!P5 IMAD.MOV R24, RZ, RZ, -R24 ;  /* 0x000000ffff18d224 */ /* 0x010fe400078e0a18 */
[----:B------:R-:W-:Y:S01]  /*c260*/  @!P2 IMAD.MOV R23, RZ, RZ, -R23 ;  /* 0x000000ffff17a224 */ /* 0x000fe200078e0a17 */
[----:B--2---:R-:W-:Y:S02]  /*c270*/  ISETP.GE.AND P5, PT, R26, RZ, PT ;  /* 0x000000ff1a00720c */ /* 0x004fe40003fa6270 */
[----:B---3--:R-:W-:-:S02]  /*c280*/  ISETP.GE.AND P3, PT, R25, RZ, PT ;  /* 0x000000ff1900720c */ /* 0x008fc40003f66270 */
[----:B------:R-:W2:Y:S04]  /*c290*/  LDL R25, [R1+0x2f84] ;  /* 0x002f840001197983 */ /* 0x000ea80000100800 */
[----:B------:R0:W-:Y:S04]  /*c2a0*/  STL [R1+0x31fc], R24 ;  /* 0x0031fc1801007387 */ /* 0x0001e80000100800 */
[----:B------:R-:W3:Y:S04]  /*c2b0*/  LDL R26, [R1+0x2f78] ;  /* 0x002f7800011a7983 */ /* 0x000ee80000100800 */
[----:B0-----:R-:W4:Y:S04]  /*c2c0*/  LDL R24, [R1+0x2f90] ;  /* 0x002f900001187983 */ /* 0x001f280000100800 */
[----:B------:R0:W-:Y:S04]  /*c2d0*/  STL [R1+0x3200], R23 ;  /* 0x0032001701007387 */ /* 0x0001e80000100800 */
[----:B0-----:R-:W3:Y:S01]  /*c2e0*/  LDL R23, [R1+0x2f98] ;  /* 0x002f980001177983 */ /* 0x001ee20000100800 */
[----:B------:R-:W-:-:S02]  /*c2f0*/  @!P1 IMAD.MOV R22, RZ, RZ, -R22 ;  /* 0x000000ffff169224 */ /* 0x000fc400078e0a16 */
[----:B------:R-:W-:Y:S01]  /*c300*/  @!P0 IMAD.MOV R21, RZ, RZ, -R21 ;  /* 0x000000ffff158224 */ /* 0x000fe200078e0a15 */
[----:B------:R-:W-:Y:S02]  /*c310*/  ISETP.GE.AND P2, PT, R27, RZ, PT ;  /* 0x000000ff1b00720c */ /* 0x000fe40003f46270 */
[----:B------:R-:W4:Y:S01]  /*c320*/  LDL R27, [R1+0x2f80] ;  /* 0x002f8000011b7983 */ /* 0x000f220000100800 */
[----:B------:R-:W-:-:S03]  /*c330*/  ISETP.GE.AND P0, PT, R3, RZ, PT ;  /* 0x000000ff0300720c */ /* 0x000fc60003f06270 */
[----:B------:R0:W-:Y:S04]  /*c340*/  STL [R1+0x3204], R22 ;  /* 0x0032041601007387 */ /* 0x0001e80000100800 */
[----:B------:R-:W-:Y:S04]  /*c350*/  STL [R1+0x3208], R21 ;  /* 0x0032081501007387 */ /* 0x000fe80000100800 */
[----:B------:R-:W4:Y:S01]  /*c360*/  LDL R3, [R1+0x2f7c] ;  /* 0x002f7c0001037983 */ /* 0x000f220000100800 */
[----:B------:R-:W-:Y:S02]  /*c370*/  @!P3 IMAD.MOV R20, RZ, RZ, -R20 ;  /* 0x000000ffff14b224 */ /* 0x000fe400078e0a14 */
[----:B-----5:R-:W-:Y:S01]  /*c380*/  @!P5 IMAD.MOV R19, RZ, RZ, -R19 ;  /* 0x000000ffff13d224 */ /* 0x020fe200078e0a13 */
[----:B------:R-:W-:-:S02]  /*c390*/  ISETP.GE.AND P5, PT, R29, RZ, PT ;  /* 0x000000ff1d00720c */ /* 0x000fc40003fa6270 */
[----:B------:R1:W-:Y:S04]  /*c3a0*/  STL [R1+0x320c], R20 ;  /* 0x00320c1401007387 */ /* 0x0003e80000100800 */
[----:B0-----:R-:W5:Y:S01]  /*c3b0*/  LDL R22, [R1+0x2f74] ;  /* 0x002f740001167983 */ /* 0x001f620000100800 */
[----:B------:R-:W-:Y:S01]  /*c3c0*/  @!P2 IMAD.MOV R18, RZ, RZ, -R18 ;  /* 0x000000ffff12a224 */ /* 0x000fe200078e0a12 */
[----:B--2---:R-:W-:Y:S02]  /*c3d0*/  ISETP.GE.AND P2, PT, R25, RZ, PT ;  /* 0x000000ff1900720c */ /* 0x004fe40003f46270 */
[----:B---3--:R-:W-:Y:S02]  /*c3e0*/  ISETP.GE.AND P1, PT, R23, RZ, PT ;  /* 0x000000ff1700720c */ /* 0x008fe40003f26270 */
[----:B------:R-:W2:Y:S04]  /*c3f0*/  LDL R23, [R1+0x2f70] ;  /* 0x002f700001177983 */ /* 0x000ea80000100800 */
[----:B------:R-:W-:Y:S04]  /*c400*/  STL [R1+0x3210], R19 ;  /* 0x0032101301007387 */ /* 0x000fe80000100800 */
[----:B------:R-:W3:Y:S03]  /*c410*/  LDL R29, [R1+0x2f6c] ;  /* 0x002f6c00011d7983 */ /* 0x000ee60000100800 */
[----:B------:R-:W-:Y:S01]  /*c420*/  @!P1 IMAD.MOV R17, RZ, RZ, -R17 ;  /* 0x000000ffff119224 */ /* 0x000fe200078e0a11 */
[----:B----4-:R-:W-:Y:S01]  /*c430*/  ISETP.GE.AND P3, PT, R24, RZ, PT ;  /* 0x000000ff1800720c */ /* 0x010fe20003f66270 */
[----:B------:R-:W-:Y:S04]  /*c440*/  STL [R1+0x3214], R18 ;  /* 0x0032141201007387 */ /* 0x000fe80000100800 */
[----:B------:R-:W4:Y:S04]  /*c450*/  LDL R24, [R1+0x2f68] ;  /* 0x002f680001187983 */ /* 0x000f280000100800 */
[----:B------:R-:W-:Y:S04]  /*c460*/  STL [R1+0x3218], R17 ;  /* 0x0032181101007387 */ /* 0x000fe80000100800 */
[----:B------:R-:W4:Y:S01]  /*c470*/  LDL R25, [R1+0x2f64] ;  /* 0x002f640001197983 */ /* 0x000f220000100800 */
[----:B------:R-:W-:-:S02]  /*c480*/  @!P0 IMAD.MOV R16, RZ, RZ, -R16 ;  /* 0x000000ffff108224 */ /* 0x000fc400078e0a10 */
[----:B------:R-:W-:Y:S01]  /*c490*/  @!P3 IMAD.MOV R15, RZ, RZ, -R15 ;  /* 0x000000ffff0fb224 */ /* 0x000fe200078e0a0f */
[----:B------:R-:W-:Y:S02]  /*c4a0*/  ISETP.GE.AND P1, PT, R26, RZ, PT ;  /* 0x000000ff1a00720c */ /* 0x000fe40003f26270 */
[----:B------:R-:W-:Y:S01]  /*c4b0*/  STL [R1+0x321c], R16 ;  /* 0x00321c1001007387 */ /* 0x000fe20000100800 */
[----:B------:R-:W-:Y:S02]  /*c4c0*/  ISETP.GE.AND P0, PT, R27, RZ, PT ;  /* 0x000000ff1b00720c */ /* 0x000fe40003f06270 */
[----:B------:R-:W-:Y:S01]  /*c4d0*/  ISETP.GE.AND P3, PT, R3, RZ, PT ;  /* 0x000000ff0300720c */ /* 0x000fe20003f66270 */
[----:B------:R-:W4:Y:S04]  /*c4e0*/  LDL R26, [R1+0x2f60] ;  /* 0x002f6000011a7983 */ /* 0x000f280000100800 */
[----:B------:R-:W4:Y:S04]  /*c4f0*/  LDL R27, [R1+0x2f5c] ;  /* 0x002f5c00011b7983 */ /* 0x000f280000100800 */
[----:B------:R-:W-:Y:S04]  /*c500*/  STL [R1+0x3220], R15 ;  /* 0x0032200f01007387 */ /* 0x000fe80000100800 */
[----:B------:R-:W4:Y:S01]  /*c510*/  LDL R3, [R1+0x2f58] ;  /* 0x002f580001037983 */ /* 0x000f220000100800 */
[----:B------:R-:W-:Y:S01]  /*c520*/  @!P5 IMAD.MOV R14, RZ, RZ, -R14 ;  /* 0x000000ffff0ed224 */ /* 0x000fe200078e0a0e */
[----:B-----5:R-:W-:Y:S01]  /*c530*/  ISETP.GE.AND P5, PT, R22, RZ, PT ;  /* 0x000000ff1600720c */ /* 0x020fe20003fa6270 */
[----:B------:R-:W-:-:S02]  /*c540*/  @!P2 IMAD.MOV R13, RZ, RZ, -R13 ;  /* 0x000000ffff0da224 */ /* 0x000fc400078e0a0d */
[----:B------:R-:W-:Y:S01]  /*c550*/  @!P1 IMAD.MOV R12, RZ, RZ, -R12 ;  /* 0x000000ffff0c9224 */ /* 0x000fe200078e0a0c */
[----:B------:R-:W-:Y:S04]  /*c560*/  STL [R1+0x3224], R14 ;  /* 0x0032240e01007387 */ /* 0x000fe80000100800 */
[----:B------:R-:W-:Y:S04]  /*c570*/  STL [R1+0x3228], R13 ;  /* 0x0032280d01007387 */ /* 0x000fe80000100800 */
[----:B------:R-:W-:Y:S01]  /*c580*/  STL [R1+0x322c], R12 ;  /* 0x00322c0c01007387 */ /* 0x000fe20000100800 */
[----:B------:R-:W-:-:S02]  /*c590*/  @!P0 IMAD.MOV R11, RZ, RZ, -R11 ;  /* 0x000000ffff0b8224 */ /* 0x000fc400078e0a0b */
[----:B------:R-:W-:Y:S02]  /*c5a0*/  @!P3 IMAD.MOV R10, RZ, RZ, -R10 ;  /* 0x000000ffff0ab224 */ /* 0x000fe400078e0a0a */
[----:B------:R-:W-:Y:S01]  /*c5b0*/  @!P5 IMAD.MOV R9, RZ, RZ, -R9 ;  /* 0x000000ffff09d224 */ /* 0x000fe200078e0a09 */
[----:B--2---:R-:W-:Y:S02]  /*c5c0*/  ISETP.GE.AND P2, PT, R23, RZ, PT ;  /* 0x000000ff1700720c */ /* 0x004fe40003f46270 */
[----:B---3--:R-:W-:Y:S02]  /*c5d0*/  ISETP.GE.AND P1, PT, R29, RZ, PT ;  /* 0x000000ff1d00720c */ /* 0x008fe40003f26270 */
[----:B------:R-:W2:Y:S09]  /*c5e0*/  LDL R29, [R1+0x2f54] ;  /* 0x002f5400011d7983 */ /* 0x000eb20000100800 */
[----:B------:R-:W-:Y:S01]  /*c5f0*/  @!P2 IMAD.MOV R8, RZ, RZ, -R8 ;  /* 0x000000ffff08a224 */ /* 0x000fe200078e0a08 */
[----:B------:R-:W-:Y:S04]  /*c600*/  STL [R1+0x3230], R11 ;  /* 0x0032300b01007387 */ /* 0x000fe80000100800 */
[----:B------:R-:W-:Y:S01]  /*c610*/  STL [R1+0x3234], R10 ;  /* 0x0032340a01007387 */ /* 0x000fe20000100800 */
[----:B------:R-:W-:-:S03]  /*c620*/  @!P1 IMAD.MOV R7, RZ, RZ, -R7 ;  /* 0x000000ffff079224 */ /* 0x000fc600078e0a07 */
[----:B------:R-:W-:Y:S04]  /*c630*/  STL [R1+0x3238], R9 ;  /* 0x0032380901007387 */ /* 0x000fe80000100800 */
[----:B------:R-:W-:Y:S04]  /*c640*/  STL [R1+0x323c], R8 ;  /* 0x00323c0801007387 */ /* 0x000fe80000100800 */
[----:B------:R-:W-:Y:S04]  /*c650*/  STL [R1+0x3240], R7 ;  /* 0x0032400701007387 */ /* 0x000fe80000100800 */
[----:B-1----:R-:W3:Y:S04]  /*c660*/  LDL.LU R20, [R1+0x1e8] ;  /* 0x0001e80001147983 */ /* 0x002ee80000300800 */
[----:B------:R-:W5:Y:S04]  /*c670*/  LDL.LU R21, [R1+0x1e4] ;  /* 0x0001e40001157983 */ /* 0x000f680000300800 */
[----:B------:R-:W5:Y:S01]  /*c680*/  LDL.LU R22, [R1+0x1e0] ;  /* 0x0001e00001167983 */ /* 0x000f620000300800 */
[----:B----4-:R-:W-:-:S02]  /*c690*/  ISETP.GE.AND P0, PT, R24, RZ, PT ;  /* 0x000000ff1800720c */ /* 0x010fc40003f06270 */
[----:B------:R-:W-:Y:S01]  /*c6a0*/  ISETP.GE.AND P3, PT, R25, RZ, PT ;  /* 0x000000ff1900720c */ /* 0x000fe20003f66270 */
[----:B------:R-:W4:Y:S04]  /*c6b0*/  LDL.LU R23, [R1+0x1dc] ;  /* 0x0001dc0001177983 */ /* 0x000f280000300800 */
[----:B------:R-:W4:Y:S04]  /*c6c0*/  LDL.LU R24, [R1+0x1d8] ;  /* 0x0001d80001187983 */ /* 0x000f280000300800 */
[----:B------:R-:W4:Y:S01]  /*c6d0*/  LDL.LU R25, [R1+0x1d4] ;  /* 0x0001d40001197983 */ /* 0x000f220000300800 */
[----:B------:R-:W-:-:S03]  /*c6e0*/  ISETP.GE.AND P1, PT, R3, RZ, PT ;  /* 0x000000ff0300720c */ /* 0x000fc60003f26270 */
[----:B------:R-:W0:Y:S01]  /*c6f0*/  S2R R3, SR_TID.X ;  /* 0x0000000000037919 */ /* 0x000e220000002100 */
[----:B------:R-:W-:Y:S02]  /*c700*/  ISETP.GE.AND P5, PT, R26, RZ, PT ;  /* 0x000000ff1a00720c */ /* 0x000fe40003fa6270 */
[----:B------:R-:W-:Y:S01]  /*c710*/  ISETP.GE.AND P2, PT, R27, RZ, PT ;  /* 0x000000ff1b00720c */ /* 0x000fe20003f46270 */
[----:B------:R-:W-:Y:S01]  /*c720*/  @!P0 IMAD.MOV R6, RZ, RZ, -R6 ;  /* 0x000000ffff068224 */ /* 0x000fe200078e0a06 */
[----:B------:R-:W4:Y:S01]  /*c730*/  LDL.LU R26, [R1+0x1d0] ;  /* 0x0001d000011a7983 */ /* 0x000f220000300800 */
[----:B------:R-:W-:Y:S01]  /*c740*/  @!P3 IMAD.MOV R5, RZ, RZ, -R5 ;  /* 0x000000ffff05b224 */ /* 0x000fe200078e0a05 */
[----:B------:R-:W-:Y:S02]  /*c750*/  ISETP.NE.AND P4, PT, RZ, c[0x0][0x17c], PT ;  /* 0x00005f00ff007a0c */ /* 0x000fe40003f85270 */
[----:B------:R-:W4:Y:S01]  /*c760*/  LDL.LU R27, [R1+0x1cc] ;  /* 0x0001cc00011b7983 */ /* 0x000f220000300800 */
[----:B------:R-:W-:Y:S01]  /*c770*/  @!P1 IMAD.MOV R0, RZ, RZ, -R0 ;  /* 0x000000ffff009224 */ /* 0x000fe200078e0a00 */
[----:B0-----:R-:W-:-:S05]  /*c780*/  LOP3.LUT R3, R3, 0x3f, RZ, 0xc0, !PT ;  /* 0x0000003f03037812 */ /* 0x001fca00078ec0ff */
[----:B------:R-:W-:Y:S02]  /*c790*/  IMAD R3, R3, c[0x0][0x18c], RZ ;  /* 0x0000630003037a24 */ /* 0x000fe400078e02ff */
[----:B------:R-:W-:-:S03]  /*c7a0*/  @!P5 IMAD.MOV R4, RZ, RZ, -R4 ;  /* 0x000000ffff04d224 */ /* 0x000fc600078e0a04 */
[----:B------:R-:W-:Y:S01]  /*c7b0*/  LEA R3, P6, R3, c[0x0][0x168], 0x1 ;  /* 0x00005a0003037a11 */ /* 0x000fe200078c08ff */
[----:B------:R-:W-:Y:S01]  /*c7c0*/  @!P2 IMAD.MOV R2, RZ, RZ, -R2 ;  /* 0x000000ffff02a224 */ /* 0x000fe200078e0a02 */
[----:B------:R-:W-:Y:S04]  /*c7d0*/  STL [R1+0x3244], R6 ;  /* 0x0032440601007387 */ /* 0x000fe80000100800 */
[----:B------:R-:W-:Y:S04]  /*c7e0*/  STL [R1+0x31ac], R3 ;  /* 0x0031ac0301007387 */ /* 0x000fe80000100800 */
[----:B------:R-:W-:Y:S04]  /*c7f0*/  STL [R1+0x3248], R5 ;  /* 0x0032480501007387 */ /* 0x000fe80000100800 */
[----:B------:R-:W-:Y:S04]  /*c800*/  STL [R1+0x324c], R4 ;  /* 0x00324c0401007387 */ /* 0x000fe80000100800 */
[----:B------:R3:W-:Y:S04]  /*c810*/  STL [R1+0x3250], R2 ;  /* 0x0032500201007387 */ /* 0x0007e80000100800 */
[----:B------:R5:W-:Y:S01]  /*c820*/  STL [R1+0x3254], R0 ;  /* 0x0032540001007387 */ /* 0x000be20000100800 */
[----:B--2---:R-:W-:-:S02]  /*c830*/  ISETP.GE.AND P0, PT, R29, RZ, PT ;  /* 0x000000ff1d00720c */ /* 0x004fc40003f06270 */
[----:B------:R-:W-:-:S11]  /*c840*/  LOP3.LUT R29, RZ, c[0x0][0x17c], RZ, 0x33, !PT ;  /* 0x00005f00ff1d7a12 */ /* 0x000fd600078e33ff */
[----:B------:R-:W-:-:S05]  /*c850*/  @!P0 IMAD.MOV R28, RZ, RZ, -R28 ;  /* 0x000000ffff1c8224 */ /* 0x000fca00078e0a1c */
[----:B------:R-:W-:Y:S01]  /*c860*/  STL [R1+0x3258], R28 ;  /* 0x0032581c01007387 */ /* 0x000fe20000100800 */
[C---:B---3--:R-:W-:Y:S02]  /*c870*/  SEL R2, R29.reuse, R20, !P4 ;  /* 0x000000141d027207 */ /* 0x048fe40006000000 */
[----:B-----5:R-:W-:-:S03]  /*c880*/  SEL R0, R29, R21, !P4 ;  /* 0x000000151d007207 */ /* 0x020fc60006000000 */
[----:B------:R4:W-:Y:S01]  /*c890*/  STL [R1+0x260], R2 ;  /* 0x0002600201007387 */ /* 0x0009e20000100800 */
[----:B------:R-:W-:-:S03]  /*c8a0*/  SEL R3, R29, R22, !P4 ;  /* 0x000000161d037207 */ /* 0x000fc60006000000 */
[----:B------:R0:W-:Y:S04]  /*c8b0*/  STL [R1+0x25c], R0 ;  /* 0x00025c0001007387 */ /* 0x0001e80000100800 */
[----:B------:R1:W-:Y:S01]  /*c8c0*/  STL [R1+0x258], R3 ;  /* 0x0002580301007387 */ /* 0x0003e20000100800 */
[C---:B----4-:R-:W-:Y:S02]  /*c8d0*/  SEL R2, R29.reuse, R23, !P4 ;  /* 0x000000171d027207 */ /* 0x050fe40006000000 */
[----:B0-----:R-:W-:-:S03]  /*c8e0*/  SEL R0, R29, R24, !P4 ;  /* 0x000000181d007207 */ /* 0x001fc60006000000 */
[----:B------:R0:W-:Y:S01]  /*c8f0*/  STL [R1+0x254], R2 ;  /* 0x0002540201007387 */ /* 0x0001e20000100800 */
[----:B-1----:R-:W-:-:S03]  /*c900*/  SEL R3, R29, R25, !P4 ;  /* 0x000000191d037207 */ /* 0x002fc60006000000 */
[----:B------:R1:W-:Y:S04]  /*c910*/  STL [R1+0x250], R0 ;  /* 0x0002500001007387 */ /* 0x0003e80000100800 */
[----:B------:R-:W-:Y:S04]  /*c920*/  STL [R1+0x24c], R3 ;  /* 0x00024c0301007387 */ /* 0x000fe80000100800 */
[----:B------:R-:W2:Y:S01]  /*c930*/  LDL.LU R28, [R1+0x1b8] ;  /* 0x0001b800011c7983 */ /* 0x000ea20000300800 */
[C---:B0-----:R-:W-:Y:S02]  /*c940*/  SEL R2, R29.reuse, R26, !P4 ;  /* 0x0000001a1d027207 */ /* 0x041fe40006000000 */
[----:B-1----:R-:W-:-:S03]  /*c950*/  SEL R0, R29, R27, !P4 ;  /* 0x0000001b1d007207 */ /* 0x002fc60006000000 */
[----:B------:R-:W-:Y:S04]  /*c960*/  STL [R1+0x248], R2 ;  /* 0x0002480201007387 */ /* 0x000fe80000100800 */
[----:B--2---:R0:W-:Y:S04]  /*c970*/  STL [R1+0x3274], R28 ;  /* 0x0032741c01007387 */ /* 0x0041e80000100800 */
[----:B------:R-:W-:Y:S04]  /*c980*/  STL [R1+0x244], R0 ;  /* 0x0002440001007387 */ /* 0x000fe80000100800 */
[----:B0-----:R-:W2:Y:S04]  /*c990*/  LDL.LU R28, [R1+0x1c0] ;  /* 0x0001c000011c7983 */ /* 0x001ea80000300800 */
[----:B--2---:R0:W-:Y:S04]  /*c9a0*/  STL [R1+0x3278], R28 ;  /* 0x0032781c01007387 */ /* 0x0041e80000100800 */
[----:B0-----:R-:W2:Y:S04]  /*c9b0*/  LDL.LU R28, [R1+0x1c4] ;  /* 0x0001c400011c7983 */ /* 0x001ea80000300800 */
[----:B--2---:R0:W-:Y:S04]  /*c9c0*/  STL [R1+0x327c], R28 ;  /* 0x00327c1c01007387 */ /* 0x0041e80000100800 */
[----:B0-----:R-:W2:Y:S04]  /*c9d0*/  LDL.LU R28, [R1+0x1c8] ;  /* 0x0001c800011c7983 */ /* 0x001ea80000300800 */
[----:B------:R-:W3:Y:S04]  /*c9e0*/  LDL.LU R0, [R1+0x1b4] ;  /* 0x0001b40001007983 */ /* 0x000ee80000300800 */
[----:B------:R-:W4:Y:S04]  /*c9f0*/  LDL.LU R2, [R1+0x1ac] ;  /* 0x0001ac0001027983 */ /* 0x000f280000300800 */
[----:B------:R-:W5:Y:S04]  /*ca00*/  LDL.LU R4, [R1+0x1a8] ;  /* 0x0001a80001047983 */ /* 0x000f680000300800 */
[----:B------:R-:W3:Y:S04]  /*ca10*/  LDL.LU R5, [R1+0x1a4] ;  /* 0x0001a40001057983 */ /* 0x000ee80000300800 */
        /* <DEDUP_REMOVED lines=22> */
[----:B------:R-:W3:Y:S01]  /*cb80*/  LDL.LU R27, [R1+0x118] ;  /* 0x00011800011b7983 */ /* 0x000ee20000300800 */
[----:B--2---:R-:W-:-:S05]  /*cb90*/  SEL R28, R29, R28, !P4 ;  /* 0x0000001c1d1c7207 */ /* 0x004fca0006000000 */
[----:B------:R0:W-:Y:S04]  /*cba0*/  STL [R1+0x240], R28 ;  /* 0x0002401c01007387 */ /* 0x0001e80000100800 */
[----:B0-----:R-:W2:Y:S02]  /*cbb0*/  LDL.LU R28, [R1+0x327c] ;  /* 0x00327c00011c7983 */ /* 0x001ea40000300800 */
[----:B--2---:R-:W-:-:S05]  /*cbc0*/  SEL R28, R29, R28, !P4 ;  /* 0x0000001c1d1c7207 */ /* 0x004fca0006000000 */
[----:B------:R0:W-:Y:S04]  /*cbd0*/  STL [R1+0x23c], R28 ;  /* 0x00023c1c01007387 */ /* 0x0001e80000100800 */
[----:B0-----:R-:W2:Y:S02]  /*cbe0*/  LDL.LU R28, [R1+0x3278] ;  /* 0x00327800011c7983 */ /* 0x001ea40000300800 */
[----:B--2---:R-:W-:-:S05]  /*cbf0*/  SEL R28, R29, R28, !P4 ;  /* 0x0000001c1d1c7207 */ /* 0x004fca0006000000 */
[----:B------:R0:W-:Y:S04]  /*cc00*/  STL [R1+0x238], R28 ;  /* 0x0002381c01007387 */ /* 0x0001e80000100800 */
[----:B0-----:R-:W2:Y:S01]  /*cc10*/  LDL.LU R28, [R1+0x3274] ;  /* 0x00327400011c7983 */ /* 0x001ea20000300800 */
[C---:B----4-:R-:W-:Y:S02]  /*cc20*/  SEL R2, R29.reuse, R2, !P4 ;  /* 0x000000021d027207 */ /* 0x050fe40006000000 */
[----:B--2---:R-:W-:-:S05]  /*cc30*/  SEL R28, R29, R28, !P4 ;  /* 0x0000001c1d1c7207 */ /* 0x004fca0006000000 */
[----:B------:R3:W-:Y:S02]  /*cc40*/  STL [R1+0x234], R28 ;  /* 0x0002341c01007387 */ /* 0x0007e40000100800 */
[C---:B---3--:R-:W-:Y:S02]  /*cc50*/  SEL R28, R29.reuse, R0, !P4 ;  /* 0x000000001d1c7207 */ /* 0x048fe40006000000 */
[C---:B-----5:R-:W-:Y:S02]  /*cc60*/  SEL R0, R29.reuse, R4, !P4 ;  /* 0x000000041d007207 */ /* 0x060fe40006000000 */
[C---:B------:R-:W-:Y:S01]  /*cc70*/  SEL R4, R29.reuse, R5, !P4 ;  /* 0x000000051d047207 */ /* 0x040fe20006000000 */
[----:B------:R-:W-:Y:S04]  /*cc80*/  STL [R1+0x230], R28 ;  /* 0x0002301c01007387 */ /* 0x000fe80000100800 */
[----:B------:R0:W-:Y:S04]  /*cc90*/  STL [R1+0x22c], R2 ;  /* 0x00022c0201007387 */ /* 0x0001e80000100800 */
[----:B------:R1:W-:Y:S01]  /*cca0*/  STL [R1+0x228], R0 ;  /* 0x0002280001007387 */ /* 0x0003e20000100800 */
[----:B0-----:R-:W-:-:S02]  /*ccb0*/  SEL R2, R29, R3, !P4 ;  /* 0x000000031d027207 */ /* 0x001fc40006000000 */
[C---:B------:R-:W-:Y:S02]  /*ccc0*/  SEL R3, R29.reuse, R7, !P4 ;  /* 0x000000071d037207 */ /* 0x040fe40006000000 */
[C---:B-1----:R-:W-:Y:S01]  /*ccd0*/  SEL R0, R29.reuse, R6, !P4 ;  /* 0x000000061d007207 */ /* 0x042fe20006000000 */
[----:B------:R-:W-:Y:S04]  /*cce0*/  STL [R1+0x224], R4 ;  /* 0x0002240401007387 */ /* 0x000fe80000100800 */
[----:B------:R0:W-:Y:S04]  /*ccf0*/  STL [R1+0x220], R2 ;  /* 0x0002200201007387 */ /* 0x0001e80000100800 */
[----:B------:R1:W-:Y:S04]  /*cd00*/  STL [R1+0x21c], R0 ;  /* 0x00021c0001007387 */ /* 0x0003e80000100800 */
[----:B------:R2:W-:Y:S01]  /*cd10*/  STL [R1+0x218], R3 ;  /* 0x0002180301007387 */ /* 0x0005e20000100800 */
[----:B0-----:R-:W-:-:S02]  /*cd20*/  SEL R2, R29, R8, !P4 ;  /* 0x000000081d027207 */ /* 0x001fc40006000000 */
[----:B-1----:R-:W-:-:S03]  /*cd30*/  SEL R0, R29, R9, !P4 ;  /* 0x000000091d007207 */ /* 0x002fc60006000000 */
[----:B------:R0:W-:Y:S01]  /*cd40*/  STL [R1+0x214], R2 ;  /* 0x0002140201007387 */ /* 0x0001e20000100800 */
[----:B--2---:R-:W-:-:S03]  /*cd50*/  SEL R3, R29, R10, !P4 ;  /* 0x0000000a1d037207 */ /* 0x004fc60006000000 */
[----:B------:R1:W-:Y:S04]  /*cd60*/  STL [R1+0x210], R0 ;  /* 0x0002100001007387 */ /* 0x0003e80000100800 */
[----:B------:R2:W-:Y:S01]  /*cd70*/  STL [R1+0x20c], R3 ;  /* 0x00020c0301007387 */ /* 0x0005e20000100800 */
[C---:B0-----:R-:W-:Y:S02]  /*cd80*/  SEL R2, R29.reuse, R11, !P4 ;  /* 0x0000000b1d027207 */ /* 0x041fe40006000000 */
        /* <DEDUP_REMOVED lines=165> */
[----:B------:R-:W3:Y:S01]  /*d7e0*/  LDL.LU R3, [R1] ;  /* 0x0000000001037983 */ /* 0x000ee20000300800 */
        /* <DEDUP_REMOVED lines=9> */
[C---:B---3--:R-:W-:Y:S02]  /*d880*/  SEL R0, R29.reuse, R0, !P4 ;  /* 0x000000001d007207 */ /* 0x048fe40006000000 */
[C---:B----4-:R-:W-:Y:S02]  /*d890*/  SEL R2, R29.reuse, R2, !P4 ;  /* 0x000000021d027207 */ /* 0x050fe40006000000 */
[C---:B-----5:R-:W-:Y:S02]  /*d8a0*/  SEL R4, R29.reuse, R4, !P4 ;  /* 0x000000041d047207 */ /* 0x060fe40006000000 */
[----:B------:R-:W-:-:S02]  /*d8b0*/  SEL R5, R29, R5, !P4 ;  /* 0x000000051d057207 */ /* 0x000fc40006000000 */
[C---:B------:R-:W-:Y:S02]  /*d8c0*/  SEL R6, R29.reuse, R6, !P4 ;  /* 0x000000061d067207 */ /* 0x040fe40006000000 */
[C---:B------:R-:W-:Y:S02]  /*d8d0*/  SEL R7, R29.reuse, R7, !P4 ;  /* 0x000000071d077207 */ /* 0x040fe40006000000 */
[C---:B------:R-:W-:Y:S02]  /*d8e0*/  SEL R8, R29.reuse, R8, !P4 ;  /* 0x000000081d087207 */ /* 0x040fe40006000000 */
[C---:B------:R-:W-:Y:S02]  /*d8f0*/  SEL R9, R29.reuse, R9, !P4 ;  /* 0x000000091d097207 */ /* 0x040fe40006000000 */
[C---:B------:R-:W-:Y:S02]  /*d900*/  SEL R10, R29.reuse, R10, !P4 ;  /* 0x0000000a1d0a7207 */ /* 0x040fe40006000000 */
        /* <DEDUP_REMOVED lines=17> */
[----:B--2---:R-:W-:-:S05]  /*da20*/  SEL R28, R29, R28, !P4 ;  /* 0x0000001c1d1c7207 */ /* 0x004fca0006000000 */
[----:B------:R0:W-:Y:S04]  /*da30*/  STL [R1+0x13c], R28 ;  /* 0x00013c1c01007387 */ /* 0x0001e80000100800 */
[----:B0-----:R-:W2:Y:S04]  /*da40*/  LDL.LU R28, [R1+0x3258] ;  /* 0x00325800011c7983 */ /* 0x001ea80000300800 */
[----:B------:R0:W-:Y:S04]  /*da50*/  STL [R1+0x138], R0 ;  /* 0x0001380001007387 */ /* 0x0001e80000100800 */
[----:B0-----:R-:W3:Y:S04]  /*da60*/  LDL.LU R0, [R1+0x3254] ;  /* 0x0032540001007983 */ /* 0x001ee80000300800 */
[----:B------:R0:W-:Y:S04]  /*da70*/  STL [R1+0x134], R2 ;  /* 0x0001340201007387 */ /* 0x0001e80000100800 */
[----:B0-----:R-:W4:Y:S04]  /*da80*/  LDL.LU R2, [R1+0x3250] ;  /* 0x0032500001027983 */ /* 0x001f280000300800 */
[----:B------:R0:W-:Y:S04]  /*da90*/  STL [R1+0x130], R4 ;  /* 0x0001300401007387 */ /* 0x0001e80000100800 */
[----:B0-----:R-:W5:Y:S04]  /*daa0*/  LDL.LU R4, [R1+0x324c] ;  /* 0x00324c0001047983 */ /* 0x001f680000300800 */
        /* <DEDUP_REMOVED lines=19> */
[----:B0-----:R-:W3:Y:S04]  /*dbe0*/  LDL.LU R14, [R1+0x3224] ;  /* 0x00322400010e7983 */ /* 0x001ee80000300800 */
[----:B------:R0:W-:Y:S04]  /*dbf0*/  STL [R1+0x104], R15 ;  /* 0x0001040f01007387 */ /* 0x0001e80000100800 */
[----:B0-----:R-:W4:Y:S04]  /*dc00*/  LDL.LU R15, [R1+0x3220] ;  /* 0x00322000010f7983 */ /* 0x001f280000300800 */
[----:B------:R0:W-:Y:S04]  /*dc10*/  STL [R1+0x100], R16 ;  /* 0x0001001001007387 */ /* 0x0001e80000100800 */
[----:B0-----:R-:W4:Y:S04]  /*dc20*/  LDL.LU R16, [R1+0x321c] ;  /* 0x00321c0001107983 */ /* 0x001f280000300800 */
[----:B------:R0:W-:Y:S04]  /*dc30*/  STL [R1+0xfc], R17 ;  /* 0x0000fc1101007387 */ /* 0x0001e80000100800 */
[----:B0-----:R-:W5:Y:S04]  /*dc40*/  LDL.LU R17, [R1+0x3218] ;  /* 0x0032180001117983 */ /* 0x001f680000300800 */
        /* <DEDUP_REMOVED lines=19> */
[----:B0-----:R-:W5:Y:S01]  /*dd80*/  LDL.LU R27, [R1+0x31f0] ;  /* 0x0031f000011b7983 */ /* 0x001f620000300800 */
[----:B------:R-:W-:-:S05]  /*dd90*/  SEL R3, R29, R3, !P4 ;  /* 0x000000031d037207 */ /* 0x000fca0006000000 */
[----:B------:R0:W-:Y:S01]  /*dda0*/  STL [R1+0xd0], R3 ;  /* 0x0000d00301007387 */ /* 0x0001e20000100800 */
[C---:B--2---:R-:W-:Y:S02]  /*ddb0*/  SEL R13, R29.reuse, R13, !P4 ;  /* 0x0000000d1d0d7207 */ /* 0x044fe40006000000 */
[C---:B---3--:R-:W-:Y:S02]  /*ddc0*/  SEL R14, R29.reuse, R14, !P4 ;  /* 0x0000000e1d0e7207 */ /* 0x048fe40006000000 */
[C---:B----4-:R-:W-:Y:S02]  /*ddd0*/  SEL R16, R29.reuse, R16, !P4 ;  /* 0x000000101d107207 */ /* 0x050fe40006000000 */
[C---:B-----5:R-:W-:Y:S02]  /*dde0*/  SEL R17, R29.reuse, R17, !P4 ;  /* 0x000000111d117207 */ /* 0x060fe40006000000 */
[C---:B------:R-:W-:Y:S02]  /*ddf0*/  SEL R19, R29.reuse, R19, !P4 ;  /* 0x000000131d137207 */ /* 0x040fe40006000000 */
[----:B------:R-:W-:-:S02]  /*de00*/  SEL R20, R29, R20, !P4 ;  /* 0x000000141d147207 */ /* 0x000fc40006000000 */
[C---:B------:R-:W-:Y:S02]  /*de10*/  SEL R22, R29.reuse, R22, !P4 ;  /* 0x000000161d167207 */ /* 0x040fe40006000000 */
[C---:B------:R-:W-:Y:S02]  /*de20*/  SEL R23, R29.reuse, R23, !P4 ;  /* 0x000000171d177207 */ /* 0x040fe40006000000 */
[C---:B------:R-:W-:Y:S02]  /*de30*/  SEL R25, R29.reuse, R25, !P4 ;  /* 0x000000191d197207 */ /* 0x040fe40006000000 */
[C---:B------:R-:W-:Y:S02]  /*de40*/  SEL R26, R29.reuse, R26, !P4 ;  /* 0x0000001a1d1a7207 */ /* 0x040fe40006000000 */
[----:B0-----:R-:W-:-:S05]  /*de50*/  SEL R3, R29, R27, !P4 ;  /* 0x0000001b1d037207 */ /* 0x001fca0006000000 */
[----:B------:R0:W-:Y:S04]  /*de60*/  STL [R1+0xc8], R3 ;  /* 0x0000c80301007387 */ /* 0x0001e80000100800 */
[----:B------:R-:W-:Y:S01]  /*de70*/  STL [R1+0xb8], R26 ;  /* 0x0000b81a01007387 */ /* 0x000fe20000100800 */
[----:B0-----:R-:W-:-:S03]  /*de80*/  SEL R3, R29, R24, !P4 ;  /* 0x000000181d037207 */ /* 0x001fc60006000000 */
[----:B------:R-:W-:Y:S04]  /*de90*/  STL [R1+0xa8], R25 ;  /* 0x0000a81901007387 */ /* 0x000fe80000100800 */
        /* <DEDUP_REMOVED lines=13> */
[----:B------:R-:W-:Y:S04]  /*df70*/  STL [R1+0x18], R14 ;  /* 0x0000180e01007387 */ /* 0x000fe80000100800 */
[----:B------:R-:W2:Y:S01]  /*df80*/  LDL.LU R19, [R1+0x26c] ;  /* 0x00026c0001137983 */ /* 0x000ea20000300800 */
[----:B0-----:R-:W-:-:S03]  /*df90*/  SEL R3, R29, R12, !P4 ;  /* 0x0000000c1d037207 */ /* 0x001fc60006000000 */
[----:B------:R-:W-:Y:S04]  /*dfa0*/  STL [R1+0x10], R13 ;  /* 0x0000100d01007387 */ /* 0x000fe80000100800 */
[----:B------:R-:W3:Y:S04]  /*dfb0*/  LDL.LU R20, [R1+0x268] ;  /* 0x0002680001147983 */ /* 0x000ee80000300800 */
[----:B------:R0:W-:Y:S04]  /*dfc0*/  STL [R1+0x4], R3 ;  /* 0x0000040301007387 */ /* 0x0001e80000100800 */
[----:B------:R-:W4:Y:S04]  /*dfd0*/  LDL.LU R21, [R1+0x264] ;  /* 0x0002640001157983 */ /* 0x000f280000300800 */
[----:B------:R-:W5:Y:S04]  /*dfe0*/  LDL.LU R22, [R1+0x260] ;  /* 0x0002600001167983 */ /* 0x000f680000300800 */
[----:B------:R-:W5:Y:S04]  /*dff0*/  LDL.LU R23, [R1+0x25c] ;  /* 0x00025c0001177983 */ /* 0x000f680000300800 */
[----:B------:R-:W5:Y:S04]  /*e000*/  LDL.LU R24, [R1+0x258] ;  /* 0x0002580001187983 */ /* 0x000f680000300800 */
[----:B------:R-:W5:Y:S04]  /*e010*/  LDL.LU R25, [R1+0x254] ;  /* 0x0002540001197983 */ /* 0x000f680000300800 */
[----:B------:R-:W5:Y:S04]  /*e020*/  LDL.LU R26, [R1+0x250] ;  /* 0x00025000011a7983 */ /* 0x000f680000300800 */
[----:B------:R-:W5:Y:S04]  /*e030*/  LDL.LU R27, [R1+0x24c] ;  /* 0x00024c00011b7983 */ /* 0x000f680000300800 */
[----:B------:R-:W1:Y:S01]  /*e040*/  S2R R18, SR_TID.X ;  /* 0x0000000000127919 */ /* 0x000e620000002100 */
[----:B0-----:R-:W-:-:S02]  /*e050*/  SEL R3, R29, R11, !P4 ;  /* 0x0000000b1d037207 */ /* 0x001fc40006000000 */
[C---:B------:R-:W-:Y:S01]  /*e060*/  SEL R10, R29.reuse, R10, !P4 ;  /* 0x0000000a1d0a7207 */ /* 0x040fe20006000000 */
[----:B------:R-:W5:Y:S01]  /*e070*/  LDL.LU R16, [R1+0x248] ;  /* 0x0002480001107983 */ /* 0x000f620000300800 */
[C---:B------:R-:W-:Y:S02]  /*e080*/  SEL R9, R29.reuse, R9, !P4 ;  /* 0x000000091d097207 */ /* 0x040fe40006000000 */
[C---:B------:R-:W-:Y:S01]  /*e090*/  SEL R8, R29.reuse, R8, !P4 ;  /* 0x000000081d087207 */ /* 0x040fe20006000000 */
[----:B------:R-:W-:Y:S01]  /*e0a0*/  STL [R1+0x31b0], R3 ;  /* 0x0031b00301007387 */ /* 0x000fe20000100800 */
[C---:B------:R-:W-:Y:S02]  /*e0b0*/  SEL R7, R29.reuse, R7, !P4 ;  /* 0x000000071d077207 */ /* 0x040fe40006000000 */
[C---:B------:R-:W-:Y:S01]  /*e0c0*/  SEL R6, R29.reuse, R6, !P4 ;  /* 0x000000061d067207 */ /* 0x040fe20006000000 */
[----:B------:R-:W-:Y:S01]  /*e0d0*/  STL [R1+0x31b4], R10 ;  /* 0x0031b40a01007387 */ /* 0x000fe20000100800 */
[----:B------:R-:W-:-:S02]  /*e0e0*/  SEL R5, R29, R5, !P4 ;  /* 0x000000051d057207 */ /* 0x000fc40006000000 */
[C---:B------:R-:W-:Y:S01]  /*e0f0*/  SEL R4, R29.reuse, R4, !P4 ;  /* 0x000000041d047207 */ /* 0x040fe20006000000 */
[----:B------:R-:W-:Y:S01]  /*e100*/  STL [R1+0x31b8], R9 ;  /* 0x0031b80901007387 */ /* 0x000fe20000100800 */
[C---:B------:R-:W-:Y:S02]  /*e110*/  SEL R2, R29.reuse, R2, !P4 ;  /* 0x000000021d027207 */ /* 0x040fe40006000000 */
[----:B------:R-:W-:Y:S01]  /*e120*/  SEL R0, R29, R0, !P4 ;  /* 0x000000001d007207 */ /* 0x000fe20006000000 */
[----:B------:R-:W-:Y:S01]  /*e130*/  STL [R1+0x31bc], R8 ;  /* 0x0031bc0801007387 */ /* 0x000fe20000100800 */
[----:B-1----:R-:W-:-:S03]  /*e140*/  LOP3.LUT R18, R18, 0x3f, RZ, 0xc0, !PT ;  /* 0x0000003f12127812 */ /* 0x002fc600078ec0ff */
[----:B------:R-:W-:Y:S01]  /*e150*/  STL [R1+0x31c0], R7 ;  /* 0x0031c00701007387 */ /* 0x000fe20000100800 */
[----:B------:R-:W-:-:S03]  /*e160*/  SEL R28, R29, R28, !P4 ;  /* 0x0000001c1d1c7207 */ /* 0x000fc60006000000 */
[----:B------:R-:W-:Y:S01]  /*e170*/  STL [R1+0x31c4], R6 ;  /* 0x0031c40601007387 */ /* 0x000fe20000100800 */
[----:B------:R-:W-:-:S03]  /*e180*/  IMAD R18, R18, c[0x0][0x18c], RZ ;  /* 0x0000630012127a24 */ /* 0x000fc600078e02ff */
[----:B------:R-:W-:Y:S04]  /*e190*/  STL [R1+0x31c8], R5 ;  /* 0x0031c80501007387 */ /* 0x000fe80000100800 */
[----:B------:R-:W-:Y:S01]  /*e1a0*/  STL [R1+0x31cc], R4 ;  /* 0x0031cc0401007387 */ /* 0x000fe20000100800 */
[----:B------:R-:W-:-:S03]  /*e1b0*/  LEA.HI.X.SX32 R11, R18, c[0x0][0x16c], 0x1, P6 ;  /* 0x00005b00120b7a11 */ /* 0x000fc600030f0eff */
[----:B------:R2:W-:Y:S04]  /*e1c0*/  STL [R1+0x31d0], R2 ;  /* 0x0031d00201007387 */ /* 0x0005e80000100800 */
[----:B------:R3:W-:Y:S04]  /*e1d0*/  STL [R1+0x31d4], R0 ;  /* 0x0031d40001007387 */ /* 0x0007e80000100800 */
[----:B------:R-:W-:Y:S04]  /*e1e0*/  STL [R1+0x31d8], R28 ;  /* 0x0031d81c01007387 */ /* 0x000fe80000100800 */
[----:B------:R-:W5:Y:S04]  /*e1f0*/  LDL.LU R17, [R1+0x244] ;  /* 0x0002440001117983 */ /* 0x000f680000300800 */
[----:B------:R-:W5:Y:S04]  /*e200*/  LDL.LU R18, [R1+0x240] ;  /* 0x0002400001127983 */ /* 0x000f680000300800 */
[----:B------:R-:W-:Y:S01]  /*e210*/  STL [R1+0x31dc], R11 ;  /* 0x0031dc0b01007387 */ /* 0x000fe20000100800 */
[----:B--2---:R-:W-:-:S03]  /*e220*/  IMAD R2, R19, c[0x0][0x184], RZ ;  /* 0x0000610013027a24 */ /* 0x004fc600078e02ff */
[----:B------:R-:W2:Y:S04]  /*e230*/  LDL.LU R19, [R1+0x23c] ;  /* 0x00023c0001137983 */ /* 0x000ea80000300800 */
[----:B------:R4:W-:Y:S01]  /*e240*/  STL [R1+0x26c], R2 ;  /* 0x00026c0201007387 */ /* 0x0009e20000100800 */
[----:B---3--:R-:W-:-:S03]  /*e250*/  IMAD R0, R20, c[0x0][0x184], RZ ;  /* 0x0000610014007a24 */ /* 0x008fc600078e02ff */
[----:B------:R-:W3:Y:S01]  /*e260*/  LDL.LU R20, [R1+0x238] ;  /* 0x0002380001147983 */ /* 0x000ee20000300800 */
[----:B----4-:R-:W-:-:S03]  /*e270*/  IMAD R2, R21, c[0x0][0x184], RZ ;  /* 0x0000610015027a24 */ /* 0x010fc600078e02ff */
[----:B------:R5:W-:Y:S04]  /*e280*/  STL [R1+0x268], R0 ;  /* 0x0002680001007387 */ /* 0x000be80000100800 */
[----:B------:R-:W4:Y:S04]  /*e290*/  LDL.LU R21, [R1+0x234] ;  /* 0x0002340001157983 */ /* 0x000f280000300800 */
[----:B------:R0:W-:Y:S01]  /*e2a0*/  STL [R1+0xcc], R2 ;  /* 0x0000cc0201007387 */ /* 0x0001e20000100800 */
[----:B-----5:R-:W-:-:S03]  /*e2b0*/  IMAD R0, R22, c[0x0][0x190], RZ ;  /* 0x0000640016007a24 */ /* 0x020fc600078e02ff */
[----:B------:R-:W5:Y:S01]  /*e2c0*/  LDL.LU R22, [R1+0x230] ;  /* 0x0002300001167983 */ /* 0x000f620000300800 */
[----:B0-----:R-:W-:-:S03]  /*e2d0*/  IMAD R2, R23, c[0x0][0x190], RZ ;  /* 0x0000640017027a24 */ /* 0x001fc600078e02ff */
[----:B------:R0:W-:Y:S04]  /*e2e0*/  STL [R1+0x260], R0 ;  /* 0x0002600001007387 */ /* 0x0001e80000100800 */
[----:B------:R-:W5:Y:S04]  /*e2f0*/  LDL.LU R23, [R1+0x22c] ;  /* 0x00022c0001177983 */ /* 0x000f680000300800 */
[----:B------:R1:W-:Y:S01]  /*e300*/  STL [R1+0xc4], R2 ;  /* 0x0000c40201007387 */ /* 0x0003e20000100800 */
[----:B0-----:R-:W-:-:S03]  /*e310*/  IMAD R0, R24, c[0x0][0x190], RZ ;  /* 0x0000640018007a24 */ /* 0x001fc600078e02ff */
[----:B------:R-:W5:Y:S01]  /*e320*/  LDL.LU R24, [R1+0x228] ;  /* 0x0002280001187983 */ /* 0x000f620000300800 */
[----:B-1----:R-:W-:-:S03]  /*e330*/  IMAD R2, R25, c[0x0][0x190], RZ ;  /* 0x0000640019027a24 */ /* 0x002fc600078e02ff */
[----:B------:R0:W-:Y:S04]  /*e340*/  STL [R1+0xc0], R0 ;  /* 0x0000c00001007387 */ /* 0x0001e80000100800 */
[----:B------:R-:W5:Y:S04]  /*e350*/  LDL.LU R25, [R1+0x224] ;  /* 0x0002240001197983 */ /* 0x000f680000300800 */
[----:B------:R-:W-:Y:S01]  /*e360*/  STL [R1+0xbc], R2 ;  /* 0x0000bc0201007387 */ /* 0x000fe20000100800 */
[----:B0-----:R-:W-:-:S03]  /*e370*/  IMAD R0, R26, c[0x0][0x190], RZ ;  /* 0x000064001a007a24 */ /* 0x001fc600078e02ff */
[----:B------:R-:W5:Y:S04]  /*e380*/  LDL.LU R8, [R1+0x220] ;  /* 0x0002200001087983 */ /* 0x000f680000300800 */
[----:B------:R-:W5:Y:S04]  /*e390*/  LDL.LU R9, [R1+0x21c] ;  /* 0x00021c0001097983 */ /* 0x000f680000300800 */
[----:B------:R0:W-:Y:S04]  /*e3a0*/  STL [R1+0xb4], R0 ;  /* 0x0000b40001007387 */ /* 0x0001e80000100800 */
[----:B------:R-:W5:Y:S04]  /*e3b0*/  LDL.LU R26, [R1+0x218] ;  /* 0x00021800011a7983 */ /* 0x000f680000300800 */
[----:B------:R-:W5:Y:S01]  /*e3c0*/  LDL.LU R10, [R1+0x214] ;  /* 0x00021400010a7983 */ /* 0x000f620000300800 */
[----:B0-----:R-:W-:-:S03]  /*e3d0*/  IMAD R0, R27, c[0x0][0x190], RZ ;  /* 0x000064001b007a24 */ /* 0x001fc600078e02ff */
        /* <DEDUP_REMOVED lines=10> */
[----:B------:R-:W5:Y:S01]  /*e480*/  LDL.LU R16, [R1+0x1f8] ;  /* 0x0001f80001107983 */ /* 0x000f620000300800 */
[----:B------:R-:W-:-:S03]  /*e490*/  IMAD R2, R18, c[0x0][0x190], RZ ;  /* 0x0000640012027a24 */ /* 0x000fc600078e02ff */
[----:B------:R-:W5:Y:S04]  /*e4a0*/  LDL.LU R17, [R1+0x1f4] ;  /* 0x0001f40001117983 */ /* 0x000f680000300800 */
[----:B------:R2:W-:Y:S04]  /*e4b0*/  STL [R1+0xa4], R0 ;  /* 0x0000a40001007387 */ /* 0x0005e80000100800 */
[----:B------:R-:W5:Y:S04]  /*e4c0*/  LDL.LU R18, [R1+0x1f0] ;  /* 0x0001f00001127983 */ /* 0x000f680000300800 */
[----:B------:R3:W-:Y:S01]  /*e4d0*/  STL [R1+0xa0], R2 ;  /* 0x0000a00201007387 */ /* 0x0007e20000100800 */
[----:B--2---:R-:W-:-:S03]  /*e4e0*/  IMAD R0, R19, c[0x0][0x190], RZ ;  /* 0x0000640013007a24 */ /* 0x004fc600078e02ff */
[----:B------:R-:W2:Y:S04]  /*e4f0*/  LDL.LU R19, [R1+0x1ec] ;  /* 0x0001ec0001137983 */ /* 0x000ea80000300800 */
[----:B------:R4:W-:Y:S01]  /*e500*/  STL [R1+0x98], R0 ;  /* 0x0000980001007387 */ /* 0x0009e20000100800 */
[----:B---3--:R-:W-:-:S03]  /*e510*/  IMAD R2, R20, c[0x0][0x190], RZ ;  /* 0x0000640014027a24 */ /* 0x008fc600078e02ff */
[----:B------:R-:W3:Y:S04]  /*e520*/  LDL.LU R20, [R1+0x1e8] ;  /* 0x0001e80001147983 */ /* 0x000ee80000300800 */
[----:B------:R5:W-:Y:S01]  /*e530*/  STL [R1+0x94], R2 ;  /* 0x0000940201007387 */ /* 0x000be20000100800 */
[----:B----4-:R-:W-:-:S03]  /*e540*/  IMAD R0, R21, c[0x0][0x190], RZ ;  /* 0x0000640015007a24 */ /* 0x010fc600078e02ff */
[----:B------:R-:W4:Y:S04]  /*e550*/  LDL.LU R21, [R1+0x1e4] ;  /* 0x0001e40001157983 */ /* 0x000f280000300800 */
[----:B------:R0:W-:Y:S01]  /*e560*/  STL [R1+0x8c], R0 ;  /* 0x00008c0001007387 */ /* 0x0001e20000100800 */
[----:B-----5:R-:W-:-:S03]  /*e570*/  IMAD R2, R22, c[0x0][0x190], RZ ;  /* 0x0000640016027a24 */ /* 0x020fc600078e02ff */
[----:B------:R-:W5:Y:S04]  /*e580*/  LDL.LU R22, [R1+0x1e0] ;  /* 0x0001e00001167983 */ /* 0x000f680000300800 */
[----:B------:R1:W-:Y:S01]  /*e590*/  STL [R1+0x88], R2 ;  /* 0x0000880201007387 */ /* 0x0003e20000100800 */
[----:B0-----:R-:W-:-:S03]  /*e5a0*/  IMAD R0, R23, c[0x0][0x190], RZ ;  /* 0x0000640017007a24 */ /* 0x001fc600078e02ff */
[----:B------:R-:W5:Y:S04]  /*e5b0*/  LDL.LU R23, [R1+0x1dc] ;  /* 0x0001dc0001177983 */ /* 0x000f680000300800 */
[----:B------:R0:W-:Y:S01]  /*e5c0*/  STL [R1+0x84], R0 ;  /* 0x0000840001007387 */ /* 0x0001e20000100800 */
[----:B-1----:R-:W-:-:S03]  /*e5d0*/  IMAD R2, R24, c[0x0][0x190], RZ ;  /* 0x0000640018027a24 */ /* 0x002fc600078e02ff */
[----:B------:R-:W5:Y:S04]  /*e5e0*/  LDL.LU R24, [R1+0x1d8] ;  /* 0x0001d80001187983 */ /* 0x000f680000300800 */
[----:B------:R1:W-:Y:S01]  /*e5f0*/  STL [R1+0x7c], R2 ;  /* 0x00007c0201007387 */ /* 0x0003e20000100800 */
[----:B0-----:R-:W-:-:S03]  /*e600*/  IMAD R0, R25, c[0x0][0x190], RZ ;  /* 0x0000640019007a24 */ /* 0x001fc600078e02ff */
[----:B------:R-:W5:Y:S01]  /*e610*/  LDL.LU R25, [R1+0x1d4] ;  /* 0x0001d40001197983 */ /* 0x000f620000300800 */
[----:B------:R-:W-:-:S03]  /*e620*/  IMAD R4, R8, c[0x0][0x190], RZ ;  /* 0x0000640008047a24 */ /* 0x000fc600078e02ff */
[----:B------:R0:W-:Y:S01]  /*e630*/  STL [R1+0x74], R0 ;  /* 0x0000740001007387 */ /* 0x0001e20000100800 */
[----:B-1----:R-:W-:-:S03]  /*e640*/  IMAD R2, R9, c[0x0][0x190], RZ ;  /* 0x0000640009027a24 */ /* 0x002fc600078e02ff */
[----:B------:R1:W-:Y:S01]  /*e650*/  STL [R1+0x70], R4 ;  /* 0x0000700401007387 */ /* 0x0003e20000100800 */
[----:B0-----:R-:W-:-:S03]  /*e660*/  IMAD R0, R26, c[0x0][0x190], RZ ;  /* 0x000064001a007a24 */ /* 0x001fc600078e02ff */
[----:B------:R-:W5:Y:S01]  /*e670*/  LDL.LU R26, [R1+0x1d0] ;  /* 0x0001d000011a7983 */ /* 0x000f620000300800 */
[----:B-1----:R-:W-:-:S03]  /*e680*/  IMAD R4, R10, c[0x0][0x190], RZ ;  /* 0x000064000a047a24 */ /* 0x002fc600078e02ff */
[----:B------:R-:W-:Y:S04]  /*e690*/  STL [R1+0x6c], R2 ;  /* 0x00006c0201007387 */ /* 0x000fe80000100800 */
[----:B------:R0:W-:Y:S04]  /*e6a0*/  STL [R1+0x64], R0 ;  /* 0x0000640001007387 */ /* 0x0001e80000100800 */
[----:B------:R-:W-:Y:S01]  /*e6b0*/  STL [R1+0x5c], R4 ;  /* 0x00005c0401007387 */ /* 0x000fe20000100800 */
[----:B0-----:R-:W-:-:S03]  /*e6c0*/  IMAD R0, R27, c[0x0][0x190], RZ ;  /* 0x000064001b007a24 */ /* 0x001fc600078e02ff */
[----:B------:R-:W5:Y:S01]  /*e6d0*/  LDL.LU R27, [R1+0x1cc] ;  /* 0x0001cc00011b7983 */ /* 0x000f620000300800 */
[----:B------:R-:W-:-:S05]  /*e6e0*/  IMAD R2, R3, c[0x0][0x190], RZ ;  /* 0x0000640003027a24 */ /* 0x000fca00078e02ff */
[----:B------:R0:W-:Y:S04]  /*e6f0*/  STL [R1+0x58], R2 ;  /* 0x0000580201007387 */ /* 0x0001e80000100800 */
[----:B------:R1:W-:Y:S01]  /*e700*/  STL [R1+0x54], R0 ;  /* 0x0000540001007387 */ /* 0x0003e20000100800 */
[----:B------:R-:W-:Y:S02]  /*e710*/  IMAD R3, R14, c[0x0][0x190], RZ ;  /* 0x000064000e037a24 */ /* 0x000fe400078e02ff */
[----:B0-----:R-:W-:Y:S02]  /*e720*/  IMAD R2, R12, c[0x0][0x190], RZ ;  /* 0x000064000c027a24 */ /* 0x001fe400078e02ff */
[----:B-1----:R-:W-:-:S03]  /*e730*/  IMAD R0, R13, c[0x0][0x190], RZ ;  /* 0x000064000d007a24 */ /* 0x002fc600078e02ff */
[----:B------:R0:W-:Y:S04]  /*e740*/  STL [R1+0x50], R2 ;  /* 0x0000500201007387 */ /* 0x0001e80000100800 */
[----:B------:R1:W-:Y:S01]  /*e750*/  STL [R1+0x48], R0 ;  /* 0x0000480001007387 */ /* 0x0003e20000100800 */
[----:B0-----:R-:W-:-:S03]  /*e760*/  IMAD R2, R15, c[0x0][0x190], RZ ;  /* 0x000064000f027a24 */ /* 0x001fc600078e02ff */
[----:B------:R-:W-:Y:S01]  /*e770*/  STL [R1+0x44], R3 ;  /* 0x0000440301007387 */ /* 0x000fe20000100800 */
[----:B-1----:R-:W-:-:S03]  /*e780*/  IMAD R0, R16, c[0x0][0x190], RZ ;  /* 0x0000640010007a24 */ /* 0x002fc600078e02ff */
[----:B------:R-:W5:Y:S04]  /*e790*/  LDL.LU R14, [R1+0x1c8] ;  /* 0x0001c800010e7983 */ /* 0x000f680000300800 */
[----:B------:R0:W-:Y:S04]  /*e7a0*/  STL [R1+0x3c], R2 ;  /* 0x00003c0201007387 */ /* 0x0001e80000100800 */
[----:B------:R1:W-:Y:S04]  /*e7b0*/  STL [R1+0x38], R0 ;  /* 0x0000380001007387 */ /* 0x0003e80000100800 */
[----:B------:R-:W5:Y:S01]  /*e7c0*/  LDL.LU R15, [R1+0x1c4] ;  /* 0x0001c400010f7983 */ /* 0x000f620000300800 */
[----:B0-----:R-:W-:-:S02]  /*e7d0*/  IMAD R2, R17, c[0x0][0x190], RZ ;  /* 0x0000640011027a24 */ /* 0x001fc400078e02ff */
[----:B-1----:R-:W-:-:S03]  /*e7e0*/  IMAD R0, R18, c[0x0][0x190], RZ ;  /* 0x0000640012007a24 */ /* 0x002fc600078e02ff */
[----:B------:R2:W-:Y:S04]  /*e7f0*/  STL [R1+0x34], R2 ;  /* 0x0000340201007387 */ /* 0x0005e80000100800 */
[----:B------:R-:W5:Y:S04]  /*e800*/  LDL.LU R16, [R1+0x1c0] ;  /* 0x0001c00001107983 */ /* 0x000f680000300800 */
[----:B------:R3:W-:Y:S04]  /*e810*/  STL [R1+0x2c], R0 ;  /* 0x00002c0001007387 */ /* 0x0007e80000100800 */
[----:B------:R-:W5:Y:S01]  /*e820*/  LDL.LU R17, [R1+0x1bc] ;  /* 0x0001bc0001117983 */ /* 0x000f620000300800 */
[----:B--2---:R-:W-:-:S05]  /*e830*/  IMAD R2, R19, c[0x0][0x190], RZ ;  /* 0x0000640013027a24 */ /* 0x004fca00078e02ff */
[----:B------:R4:W-:Y:S01]  /*e840*/  STL [R1+0x24], R2 ;  /* 0x0000240201007387 */ /* 0x0009e20000100800 */
[----:B---3--:R-:W-:-:S03]  /*e850*/  IMAD R0, R20, c[0x0][0x190], RZ ;  /* 0x0000640014007a24 */ /* 0x008fc600078e02ff */
[----:B------:R-:W2:Y:S04]  /*e860*/  LDL.LU R18, [R1+0x1b8] ;  /* 0x0001b80001127983 */ /* 0x000ea80000300800 */
[----:B------:R5:W-:Y:S04]  /*e870*/  STL [R1+0x20], R0 ;  /* 0x0000200001007387 */ /* 0x000be80000100800 */
[----:B------:R-:W3:Y:S01]  /*e880*/  LDL.LU R19, [R1+0x1b4] ;  /* 0x0001b40001137983 */ /* 0x000ee20000300800 */
[----:B----4-:R-:W-:-:S05]  /*e890*/  IMAD R2, R21, c[0x0][0x190], RZ ;  /* 0x0000640015027a24 */ /* 0x010fca00078e02ff */
[----:B------:R0:W-:Y:S01]  /*e8a0*/  STL [R1+0x1c], R2 ;  /* 0x00001c0201007387 */ /* 0x0001e20000100800 */
[----:B-----5:R-:W-:-:S03]  /*e8b0*/  IMAD R0, R22, c[0x0][0x190], RZ ;  /* 0x0000640016007a24 */ /* 0x020fc600078e02ff */
[----:B------:R-:W4:Y:S04]  /*e8c0*/  LDL.LU R20, [R1+0x1b0] ;  /* 0x0001b00001147983 */ /* 0x000f280000300800 */
[----:B------:R1:W-:Y:S04]  /*e8d0*/  STL [R1+0x14], R0 ;  /* 0x0000140001007387 */ /* 0x0003e80000100800 */
[----:B------:R-:W5:Y:S01]  /*e8e0*/  LDL.LU R21, [R1+0x1ac] ;  /* 0x0001ac0001157983 */ /* 0x000f620000300800 */
[----:B0-----:R-:W-:-:S05]  /*e8f0*/  IMAD R2, R23, c[0x0][0x190], RZ ;  /* 0x0000640017027a24 */ /* 0x001fca00078e02ff */
[----:B------:R-:W-:Y:S01]  /*e900*/  STL [R1+0xc], R2 ;  /* 0x00000c0201007387 */ /* 0x000fe20000100800 */
[----:B-1----:R-:W-:-:S03]  /*e910*/  IMAD R0, R24, c[0x0][0x190], RZ ;  /* 0x0000640018007a24 */ /* 0x002fc600078e02ff */
[----:B------:R-:W5:Y:S04]  /*e920*/  LDL.LU R22, [R1+0x1a8] ;  /* 0x0001a80001167983 */ /* 0x000f680000300800 */
[----:B------:R-:W-:Y:S04]  /*e930*/  STL [R1+0x8], R0 ;  /* 0x0000080001007387 */ /* 0x000fe80000100800 */
[----:B------:R-:W5:Y:S01]  /*e940*/  LDL.LU R23, [R1+0x1a4] ;  /* 0x0001a40001177983 */ /* 0x000f620000300800 */
[----:B------:R-:W-:-:S03]  /*e950*/  IMAD R29, R25, c[0x0][0x190], RZ ;  /* 0x00006400191d7a24 */ /* 0x000fc600078e02ff */
[----:B------:R-:W5:Y:S04]  /*e960*/  LDL.LU R24, [R1+0x1a0] ;  /* 0x0001a00001187983 */ /* 0x000f680000300800 */
[----:B------:R-:W-:Y:S04]  /*e970*/  STL [R1+0x316c], R29 ;  /* 0x00316c1d01007387 */ /* 0x000fe80000100800 */
[----:B------:R-:W5:Y:S01]  /*e980*/  LDL.LU R25, [R1+0x19c] ;  /* 0x00019c0001197983 */ /* 0x000f620000300800 */
[----:B------:R-:W-:-:S03]  /*e990*/  IMAD R12, R26, c[0x0][0x190], RZ ;  /* 0x000064001a0c7a24 */ /* 0x000fc600078e02ff */
[----:B------:R-:W5:Y:S04]  /*e9a0*/  LDL.LU R26, [R1+0x198] ;  /* 0x00019800011a7983 */ /* 0x000f680000300800 */
[----:B------:R-:W-:Y:S01]  /*e9b0*/  STL [R1+0x3168], R12 ;  /* 0x0031680c01007387 */ /* 0x000fe20000100800 */
[----:B------:R-:W-:-:S03]  /*e9c0*/  IMAD R13, R27, c[0x0][0x190], RZ ;  /* 0x000064001b0d7a24 */ /* 0x000fc600078e02ff */
[----:B------:R-:W5:Y:S04]  /*e9d0*/  LDL.LU R27, [R1+0x194] ;  /* 0x00019400011b7983 */ /* 0x000f680000300800 */
[----:B------:R-:W5:Y:S04]  /*e9e0*/  LDL.LU R9, [R1+0x190] ;  /* 0x0001900001097983 */ /* 0x000f680000300800 */
[----:B------:R-:W5:Y:S04]  /*e9f0*/  LDL.LU R10, [R1+0x18c] ;  /* 0x00018c00010a7983 */ /* 0x000f680000300800 */
[----:B------:R-:W5:Y:S04]  /*ea00*/  LDL.LU R3, [R1+0x188] ;  /* 0x0001880001037983 */ /* 0x000f680000300800 */
[----:B------:R-:W-:Y:S01]  /*ea10*/  STL [R1+0x3164], R13 ;  /* 0x0031640d01007387 */ /* 0x000fe20000100800 */
[----:B------:R-:W-:-:S05]  /*ea20*/  IMAD R14, R14, c[0x0][0x190], RZ ;  /* 0x000064000e0e7a24 */ /* 0x000fca00078e02ff */
[----:B------:R-:W-:Y:S01]  /*ea30*/  STL [R1+0x3170], R14 ;  /* 0x0031700e01007387 */ /* 0x000fe20000100800 */
[----:B------:R-:W-:-:S05]  /*ea40*/  IMAD R15, R15, c[0x0][0x190], RZ ;  /* 0x000064000f0f7a24 */ /* 0x000fca00078e02ff */
[----:B------:R-:W-:Y:S01]  /*ea50*/  STL [R1+0x3174], R15 ;  /* 0x0031740f01007387 */ /* 0x000fe20000100800 */
[----:B------:R-:W-:Y:S02]  /*ea60*/  IMAD R16, R16, c[0x0][0x190], RZ ;  /* 0x0000640010107a24 */ /* 0x000fe400078e02ff */
[----:B------:R-:W-:-:S03]  /*ea70*/  IMAD R17, R17, c[0x0][0x190], RZ ;  /* 0x0000640011117a24 */ /* 0x000fc600078e02ff */
[----:B------:R-:W-:Y:S04]  /*ea80*/  STL [R1+0x3178], R16 ;  /* 0x0031781001007387 */ /* 0x000fe80000100800 */
[----:B------:R-:W-:Y:S01]  /*ea90*/  STL [R1+0x317c], R17 ;  /* 0x00317c1101007387 */ /* 0x000fe20000100800 */
[----:B--2---:R-:W-:Y:S02]  /*eaa0*/  IMAD R18, R18, c[0x0][0x190], RZ ;  /* 0x0000640012127a24 */ /* 0x004fe400078e02ff */
[----:B---3--:R-:W-:-:S03]  /*eab0*/  IMAD R19, R19, c[0x0][0x190], RZ ;  /* 0x0000640013137a24 */ /* 0x008fc600078e02ff */
[----:B------:R-:W-:Y:S04]  /*eac0*/  STL [R1+0x3180], R18 ;  /* 0x0031801201007387 */ /* 0x000fe80000100800 */
[----:B------:R-:W-:Y:S01]  /*ead0*/  STL [R1+0x3184], R19 ;  /* 0x0031841301007387 */ /* 0x000fe20000100800 */
[----:B----4-:R-:W-:Y:S02]  /*eae0*/  IMAD R20, R20, c[0x0][0x190], RZ ;  /* 0x0000640014147a24 */ /* 0x010fe400078e02ff */
[----:B-----5:R-:W-:-:S03]  /*eaf0*/  IMAD R21, R21, c[0x0][0x190], RZ ;  /* 0x0000640015157a24 */ /* 0x020fc600078e02ff */
[----:B------:R-:W-:Y:S04]  /*eb00*/  STL [R1+0x3188], R20 ;  /* 0x0031881401007387 */ /* 0x000fe80000100800 */
[----:B------:R-:W-:Y:S01]  /*eb10*/  STL [R1+0x318c], R21 ;  /* 0x00318c1501007387 */ /* 0x000fe20000100800 */
[----:B------:R-:W-:Y:S02]  /*eb20*/  IMAD R22, R22, c[0x0][0x190], RZ ;  /* 0x0000640016167a24 */ /* 0x000fe400078e02ff */
[----:B------:R-:W-:-:S03]  /*eb30*/  IMAD R23, R23, c[0x0][0x190], RZ ;  /* 0x0000640017177a24 */ /* 0x000fc600078e02ff */
[----:B------:R-:W-:Y:S01]  /*eb40*/  STL [R1+0x3190], R22 ;  /* 0x0031901601007387 */ /* 0x000fe20000100800 */
[----:B------:R-:W-:-:S03]  /*eb50*/  IMAD R24, R24, c[0x0][0x190], RZ ;  /* 0x0000640018187a24 */ /* 0x000fc600078e02ff */
[----:B------:R-:W-:Y:S01]  /*eb60*/  STL [R1+0x3194], R23 ;  /* 0x0031941701007387 */ /* 0x000fe20000100800 */
[----:B------:R-:W-:-:S03]  /*eb70*/  IMAD R25, R25, c[0x0][0x190], RZ ;  /* 0x0000640019197a24 */ /* 0x000fc600078e02ff */
[----:B------:R-:W-:Y:S04]  /*eb80*/  STL [R1+0x3198], R24 ;  /* 0x0031981801007387 */ /* 0x000fe80000100800 */
[----:B------:R-:W-:Y:S01]  /*eb90*/  STL [R1+0x319c], R25 ;  /* 0x00319c1901007387 */ /* 0x000fe20000100800 */
[----:B------:R-:W-:-:S05]  /*eba0*/  IMAD R26, R26, c[0x0][0x190], RZ ;  /* 0x000064001a1a7a24 */ /* 0x000fca00078e02ff */
[----:B------:R-:W-:Y:S01]  /*ebb0*/  STL [R1+0x31a0], R26 ;  /* 0x0031a01a01007387 */ /* 0x000fe20000100800 */
[----:B------:R-:W-:Y:S02]  /*ebc0*/  IMAD R27, R27, c[0x0][0x190], RZ ;  /* 0x000064001b1b7a24 */ /* 0x000fe400078e02ff */
[----:B------:R-:W-:-:S03]  /*ebd0*/  IMAD R4, R9, c[0x0][0x190], RZ ;  /* 0x0000640009047a24 */ /* 0x000fc600078e02ff */
[----:B------:R0:W-:Y:S04]  /*ebe0*/  STL [R1+0x31a4], R27 ;  /* 0x0031a41b01007387 */ /* 0x0001e80000100800 */
[----:B------:R-:W-:Y:S04]  /*ebf0*/  STL [R1+0x190], R4 ;  /* 0x0001900401007387 */ /* 0x000fe80000100800 */
[----:B0-----:R-:W2:Y:S01]  /*ec00*/  LDL.LU R27, [R1+0x17c] ;  /* 0x00017c00011b7983 */ /* 0x001ea20000300800 */
[----:B------:R-:W-:Y:S02]  /*ec10*/  IMAD R2, R10, c[0x0][0x190], RZ ;  /* 0x000064000a027a24 */ /* 0x000fe400078e02ff */
[----:B------:R-:W-:-:S03]  /*ec20*/  IMAD R0, R3, c[0x0][0x190], RZ ;  /* 0x0000640003007a24 */ /* 0x000fc600078e02ff */
[----:B------:R-:W-:Y:S04]  /*ec30*/  STL [R1+0x18c], R2 ;  /* 0x00018c0201007387 */ /* 0x000fe80000100800 */
[----:B--2---:R0:W-:Y:S04]  /*ec40*/  STL [R1+0x31e8], R27 ;  /* 0x0031e81b01007387 */ /* 0x0041e80000100800 */
[----:B------:R-:W-:Y:S04]  /*ec50*/  STL [R1+0x188], R0 ;  /* 0x0001880001007387 */ /* 0x000fe80000100800 */
        /* <DEDUP_REMOVED lines=31> */
[----:B--2---:R-:W-:-:S05]  /*ee50*/  IMAD R27, R27, c[0x0][0x190], RZ ;  /* 0x000064001b1b7a24 */ /* 0x004fca00078e02ff */
[----:B------:R0:W-:Y:S04]  /*ee60*/  STL [R1+0x184], R27 ;  /* 0x0001841b01007387 */ /* 0x0001e80000100800 */
[----:B0-----:R-:W2:Y:S02]  /*ee70*/  LDL.LU R27, [R1+0x31ec] ;  /* 0x0031ec00011b7983 */ /* 0x001ea40000300800 */
[----:B--2---:R-:W-:-:S05]  /*ee80*/  IMAD R27, R27, c[0x0][0x190], RZ ;  /* 0x000064001b1b7a24 */ /* 0x004fca00078e02ff */
[----:B------:R0:W-:Y:S04]  /*ee90*/  STL [R1+0x180], R27 ;  /* 0x0001801b01007387 */ /* 0x0001e80000100800 */
[----:B0-----:R-:W2:Y:S01]  /*eea0*/  LDL.LU R27, [R1+0x31e8] ;  /* 0x0031e800011b7983 */ /* 0x001ea20000300800 */
[----:B---3--:R-:W-:Y:S02]  /*eeb0*/  IMAD R12, R12, c[0x0][0x190], RZ ;  /* 0x000064000c0c7a24 */ /* 0x008fe400078e02ff */
[----:B------:R-:W-:Y:S02]  /*eec0*/  IMAD R11, R11, c[0x0][0x190], RZ ;  /* 0x000064000b0b7a24 */ /* 0x000fe400078e02ff */
[----:B------:R-:W-:Y:S02]  /*eed0*/  IMAD R0, R0, c[0x0][0x190], RZ ;  /* 0x0000640000007a24 */ /* 0x000fe400078e02ff */
[----:B--2---:R-:W-:-:S05]  /*eee0*/  IMAD R27, R27, c[0x0][0x190], RZ ;  /* 0x000064001b1b7a24 */ /* 0x004fca00078e02ff */
[----:B------:R0:W-:Y:S02]  /*eef0*/  STL [R1+0x17c], R27 ;  /* 0x00017c1b01007387 */ /* 0x0001e40000100800 */
[----:B0-----:R-:W-:Y:S02]  /*ef00*/  IMAD R27, R26, c[0x0][0x190], RZ ;  /* 0x000064001a1b7a24 */ /* 0x001fe400078e02ff */
[----:B----4-:R-:W-:Y:S02]  /*ef10*/  IMAD R26, R25, c[0x0][0x190], RZ ;  /* 0x00006400191a7a24 */ /* 0x010fe400078e02ff */
[----:B-----5:R-:W-:Y:S02]  /*ef20*/  IMAD R25, R24, c[0x0][0x190], RZ ;  /* 0x0000640018197a24 */ /* 0x020fe400078e02ff */
[----:B------:R-:W-:Y:S01]  /*ef30*/  IMAD R24, R23, c[0x0][0x190], RZ ;  /* 0x0000640017187a24 */ /* 0x000fe200078e02ff */
[----:B------:R-:W-:Y:S01]  /*ef40*/  STL [R1+0x178], R27 ;  /* 0x0001781b01007387 */ /* 0x000fe20000100800 */
[----:B------:R-:W-:-:S02]  /*ef50*/  IMAD R23, R22, c[0x0][0x190], RZ ;  /* 0x0000640016177a24 */ /* 0x000fc400078e02ff */
[----:B------:R-:W-:Y:S01]  /*ef60*/  IMAD R22, R21, c[0x0][0x190], RZ ;  /* 0x0000640015167a24 */ /* 0x000fe200078e02ff */
[----:B------:R-:W-:Y:S01]  /*ef70*/  STL [R1+0x174], R26 ;  /* 0x0001741a01007387 */ /* 0x000fe20000100800 */
[----:B------:R-:W-:Y:S02]  /*ef80*/  IMAD R21, R20, c[0x0][0x190], RZ ;  /* 0x0000640014157a24 */ /* 0x000fe400078e02ff */
[----:B------:R-:W-:Y:S01]  /*ef90*/  IMAD R20, R19, c[0x0][0x190], RZ ;  /* 0x0000640013147a24 */ /* 0x000fe200078e02ff */
[----:B------:R-:W-:Y:S01]  /*efa0*/  STL [R1+0x170], R25 ;  /* 0x0001701901007387 */ /* 0x000fe20000100800 */
[----:B------:R-:W-:Y:S02]  /*efb0*/  IMAD R19, R18, c[0x0][0x190], RZ ;  /* 0x0000640012137a24 */ /* 0x000fe400078e02ff */
[----:B------:R-:W-:Y:S01]  /*efc0*/  IMAD R18, R17, c[0x0][0x190], RZ ;  /* 0x0000640011127a24 */ /* 0x000fe200078e02ff */
[----:B------:R-:W-:Y:S01]  /*efd0*/  STL [R1+0x16c], R24 ;  /* 0x00016c1801007387 */ /* 0x000fe20000100800 */
[----:B------:R-:W-:-:S03]  /*efe0*/  IMAD R17, R16, c[0x0][0x190], RZ ;  /* 0x0000640010117a24 */ /* 0x000fc600078e02ff */
[----:B------:R-:W-:Y:S01]  /*eff0*/  STL [R1+0x168], R23 ;  /* 0x0001681701007387 */ /* 0x000fe20000100800 */
[----:B------:R-:W-:-:S03]  /*f000*/  IMAD R16, R15, c[0x0][0x190], RZ ;  /* 0x000064000f107a24 */ /* 0x000fc600078e02ff */
[----:B------:R-:W-:Y:S01]  /*f010*/  STL [R1+0x164], R22 ;  /* 0x0001641601007387 */ /* 0x000fe20000100800 */
[----:B------:R-:W-:-:S03]  /*f020*/  IMAD R15, R14, c[0x0][0x190], RZ ;  /* 0x000064000e0f7a24 */ /* 0x000fc600078e02ff */
[----:B------:R-:W-:Y:S01]  /*f030*/  STL [R1+0x160], R21 ;  /* 0x0001601501007387 */ /* 0x000fe20000100800 */
[----:B------:R-:W-:-:S03]  /*f040*/  IMAD R14, R13, c[0x0][0x190], RZ ;  /* 0x000064000d0e7a24 */ /* 0x000fc600078e02ff */
[----:B------:R-:W-:Y:S04]  /*f050*/  STL [R1+0x15c], R20 ;  /* 0x00015c1401007387 */ /* 0x000fe80000100800 */
[----:B------:R-:W-:Y:S04]  /*f060*/  STL [R1+0x158], R19 ;  /* 0x0001581301007387 */ /* 0x000fe80000100800 */
[----:B------:R-:W-:Y:S01]  /*f070*/  STL [R1+0x154], R18 ;  /* 0x0001541201007387 */ /* 0x000fe20000100800 */
[----:B------:R-:W-:-:S03]  /*f080*/  IMAD R13, R29, c[0x0][0x190], RZ ;  /* 0x000064001d0d7a24 */ /* 0x000fc600078e02ff */
[----:B------:R-:W-:Y:S04]  /*f090*/  STL [R1+0x150], R17 ;  /* 0x0001501101007387 */ /* 0x000fe80000100800 */
[----:B------:R-:W-:Y:S04]  /*f0a0*/  STL [R1+0x14c], R16 ;  /* 0x00014c1001007387 */ /* 0x000fe80000100800 */
[----:B------:R-:W-:Y:S04]  /*f0b0*/  STL [R1+0x148], R15 ;  /* 0x0001480f01007387 */ /* 0x000fe80000100800 */
[----:B------:R-:W-:Y:S04]  /*f0c0*/  STL [R1+0x144], R14 ;  /* 0x0001440e01007387 */ /* 0x000fe80000100800 */
[----:B------:R0:W-:Y:S04]  /*f0d0*/  STL [R1+0x140], R12 ;  /* 0x0001400c01007387 */ /* 0x0001e80000100800 */
[----:B------:R-:W-:Y:S01]  /*f0e0*/  STL [R1+0x13c], R13 ;  /* 0x00013c0d01007387 */ /* 0x000fe20000100800 */
[----:B0-----:R-:W-:-:S03]  /*f0f0*/  IMAD R12, R28, c[0x0][0x190], RZ ;  /* 0x000064001c0c7a24 */ /* 0x001fc600078e02ff */
[----:B------:R0:W-:Y:S04]  /*f100*/  STL [R1+0x138], R11 ;  /* 0x0001380b01007387 */ /* 0x0001e80000100800 */
[----:B------:R-:W-:Y:S04]  /*f110*/  STL [R1+0x134], R12 ;  /* 0x0001340c01007387 */ /* 0x000fe80000100800 */
[----:B------:R1:W-:Y:S01]  /*f120*/  STL [R1+0x130], R0 ;  /* 0x0001300001007387 */ /* 0x0003e20000100800 */
[----:B0-----:R-:W-:Y:S02]  /*f130*/  IMAD R11, R2, c[0x0][0x190], RZ ;  /* 0x00006400020b7a24 */ /* 0x001fe400078e02ff */
[----:B------:R-:W-:-:S02]  /*f140*/  IMAD R2, R4, c[0x0][0x190], RZ ;  /* 0x0000640004027a24 */ /* 0x000fc400078e02ff */
[----:B------:R-:W-:Y:S01]  /*f150*/  IMAD R4, R6, c[0x0][0x190], RZ ;  /* 0x0000640006047a24 */ /* 0x000fe200078e02ff */
[----:B------:R-:W-:Y:S01]  /*f160*/  STL [R1+0x12c], R11 ;  /* 0x00012c0b01007387 */ /* 0x000fe20000100800 */
[----:B-1----:R-:W-:-:S03]  /*f170*/  IMAD R0, R5, c[0x0][0x190], RZ ;  /* 0x0000640005007a24 */ /* 0x002fc600078e02ff */
[----:B------:R0:W-:Y:S04]  /*f180*/  STL [R1+0x128], R2 ;  /* 0x0001280201007387 */ /* 0x0001e80000100800 */
[----:B------:R1:W-:Y:S04]  /*f190*/  STL [R1+0x124], R0 ;  /* 0x0001240001007387 */ /* 0x0003e80000100800 */
[----:B------:R2:W-:Y:S01]  /*f1a0*/  STL [R1+0x120], R4 ;  /* 0x0001200401007387 */ /* 0x0005e20000100800 */
[----:B0-----:R-:W-:Y:S02]  /*f1b0*/  IMAD R2, R7, c[0x0][0x190], RZ ;  /* 0x0000640007027a24 */ /* 0x001fe400078e02ff */
[----:B-1----:R-:W-:-:S03]  /*f1c0*/  IMAD R0, R8, c[0x0][0x190], RZ ;  /* 0x0000640008007a24 */ /* 0x002fc600078e02ff */
[----:B------:R0:W-:Y:S01]  /*f1d0*/  STL [R1+0x11c], R2 ;  /* 0x00011c0201007387 */ /* 0x0001e20000100800 */
[----:B--2---:R-:W-:-:S03]  /*f1e0*/  IMAD R4, R9, c[0x0][0x190], RZ ;  /* 0x0000640009047a24 */ /* 0x004fc600078e02ff */
[----:B------:R1:W-:Y:S04]  /*f1f0*/  STL [R1+0x118], R0 ;  /* 0x0001180001007387 */ /* 0x0003e80000100800 */
[----:B------:R-:W-:Y:S04]  /*f200*/  STL [R1+0x114], R4 ;  /* 0x0001140401007387 */ /* 0x000fe80000100800 */
[----:B------:R-:W2:Y:S01]  /*f210*/  LDL.LU R11, [R1+0x100] ;  /* 0x00010000010b7983 */ /* 0x000ea20000300800 */
[----:B0-----:R-:W-:Y:S02]  /*f220*/  IMAD R2, R10, c[0x0][0x190], RZ ;  /* 0x000064000a027a24 */ /* 0x001fe400078e02ff */
[----:B-1----:R-:W-:-:S03]  /*f230*/  IMAD R0, R3, c[0x0][0x190], RZ ;  /* 0x0000640003007a24 */ /* 0x002fc600078e02ff */
        /* <DEDUP_REMOVED lines=41> */
[----:B----4-:R-:W-:Y:S02]  /*f4d0*/  IMAD R0, R0, c[0x0][0x190], RZ ;  /* 0x0000640000007a24 */ /* 0x010fe400078e02ff */
[----:B-----5:R-:W-:Y:S02]  /*f4e0*/  IMAD R2, R2, c[0x0][0x190], RZ ;  /* 0x0000640002027a24 */ /* 0x020fe400078e02ff */
[----:B------:R-:W-:-:S02]  /*f4f0*/  IMAD R4, R4, c[0x0][0x190], RZ ;  /* 0x0000640004047a24 */ /* 0x000fc400078e02ff */
[----:B------:R-:W-:Y:S02]  /*f500*/  IMAD R5, R5, c[0x0][0x190], RZ ;  /* 0x0000640005057a24 */ /* 0x000fe400078e02ff */
[----:B------:R-:W-:Y:S02]  /*f510*/  IMAD R6, R6, c[0x0][0x190], RZ ;  /* 0x0000640006067a24 */ /* 0x000fe400078e02ff */
[----:B------:R-:W-:Y:S02]  /*f520*/  IMAD R7, R7, c[0x0][0x190], RZ ;  /* 0x0000640007077a24 */ /* 0x000fe400078e02ff */
[----:B------:R-:W-:Y:S02]  /*f530*/  IMAD R8, R8, c[0x0][0x190], RZ ;  /* 0x0000640008087a24 */ /* 0x000fe400078e02ff */
[----:B------:R-:W-:Y:S02]  /*f540*/  IMAD R9, R9, c[0x0][0x190], RZ ;  /* 0x0000640009097a24 */ /* 0x000fe400078e02ff */
[----:B------:R-:W-:-:S02]  /*f550*/  IMAD R10, R10, c[0x0][0x190], RZ ;  /* 0x000064000a0a7a24 */ /* 0x000fc400078e02ff */
[----:B------:R-:W-:Y:S02]  /*f560*/  IMAD R3, R3, c[0x0][0x190], RZ ;  /* 0x0000640003037a24 */ /* 0x000fe400078e02ff */
[----:B--2---:R-:W-:-:S05]  /*f570*/  IMAD R11, R11, c[0x0][0x190], RZ ;  /* 0x000064000b0b7a24 */ /* 0x004fca00078e02ff */
        /* <DEDUP_REMOVED lines=24> */
[----:B------:R-:W-:-:S05]  /*f700*/  IMAD R27, R27, c[0x0][0x190], RZ ;  /* 0x000064001b1b7a24 */ /* 0x000fca00078e02ff */
[----:B------:R0:W-:Y:S02]  /*f710*/  STL [R1+0xd0], R27 ;  /* 0x0000d01b01007387 */ /* 0x0001e40000100800 */
[----:B0-----:R-:W-:Y:S02]  /*f720*/  IMAD R27, R26, c[0x0][0x190], RZ ;  /* 0x000064001a1b7a24 */ /* 0x001fe400078e02ff */
[----:B------:R-:W-:Y:S02]  /*f730*/  IMAD R26, R25, c[0x0][0x190], RZ ;  /* 0x00006400191a7a24 */ /* 0x000fe400078e02ff */
[----:B------:R-:W-:Y:S02]  /*f740*/  IMAD R25, R24, c[0x0][0x190], RZ ;  /* 0x0000640018197a24 */ /* 0x000fe400078e02ff */
        /* <DEDUP_REMOVED lines=14> */
[----:B------:R0:W-:Y:S01]  /*f830*/  STL [R1+0x80], R22 ;  /* 0x0000801601007387 */ /* 0x0001e20000100800 */
[----:B------:R-:W-:-:S03]  /*f840*/  IMAD R15, R14, c[0x0][0x190], RZ ;  /* 0x000064000e0f7a24 */ /* 0x000fc600078e02ff */
[----:B------:R-:W-:Y:S01]  /*f850*/  STL [R1+0x78], R21 ;  /* 0x0000781501007387 */ /* 0x000fe20000100800 */
[----:B------:R-:W-:-:S03]  /*f860*/  IMAD R14, R13, c[0x0][0x190], RZ ;  /* 0x000064000d0e7a24 */ /* 0x000fc600078e02ff */
[----:B------:R-:W-:Y:S01]  /*f870*/  STL [R1+0x68], R20 ;  /* 0x0000681401007387 */ /* 0x000fe20000100800 */
[----:B------:R-:W-:-:S03]  /*f880*/  IMAD R13, R12, c[0x0][0x190], RZ ;  /* 0x000064000c0d7a24 */ /* 0x000fc600078e02ff */
[----:B------:R1:W-:Y:S01]  /*f890*/  STL [R1+0x60], R19 ;  /* 0x0000601301007387 */ /* 0x0003e20000100800 */
[----:B------:R-:W-:-:S03]  /*f8a0*/  IMAD R12, R29, c[0x0][0x190], RZ ;  /* 0x000064001d0c7a24 */ /* 0x000fc600078e02ff */
[----:B------:R-:W-:Y:S04]  /*f8b0*/  STL [R1+0x4c], R18 ;  /* 0x00004c1201007387 */ /* 0x000fe80000100800 */
[----:B------:R-:W-:Y:S04]  /*f8c0*/  STL [R1+0x40], R17 ;  /* 0x0000401101007387 */ /* 0x000fe80000100800 */
[----:B------:R-:W-:Y:S04]  /*f8d0*/  STL [R1+0x30], R16 ;  /* 0x0000301001007387 */ /* 0x000fe80000100800 */
[----:B------:R-:W-:Y:S04]  /*f8e0*/  STL [R1+0x28], R15 ;  /* 0x0000280f01007387 */ /* 0x000fe80000100800 */
[----:B------:R-:W-:Y:S04]  /*f8f0*/  STL [R1+0x18], R14 ;  /* 0x0000180e01007387 */ /* 0x000fe80000100800 */
[----:B0-----:R-:W3:Y:S04]  /*f900*/  LDL.LU R22, [R1+0xcc] ;  /* 0x0000cc0001167983 */ /* 0x001ee80000300800 */
[----:B------:R-:W-:Y:S04]  /*f910*/  STL [R1+0x10], R13 ;  /* 0x0000100d01007387 */ /* 0x000fe80000100800 */
[----:B-1----:R-:W3:Y:S04]  /*f920*/  LDL.LU R19, [R1+0xc4] ;  /* 0x0000c40001137983 */ /* 0x002ee80000300800 */
[----:B------:R2:W-:Y:S02]  /*f930*/  STL [R1+0x4], R12 ;  /* 0x0000040c01007387 */ /* 0x0005e40000100800 */
[----:B--2---:R-:W-:-:S02]  /*f940*/  IMAD R12, R3, c[0x0][0x190], RZ ;  /* 0x00006400030c7a24 */ /* 0x004fc400078e02ff */
[----:B------:R-:W2:Y:S04]  /*f950*/  LDL.LU R3, [R1+0x31ac] ;  /* 0x0031ac0001037983 */ /* 0x000ea80000300800 */
[----:B------:R-:W4:Y:S04]  /*f960*/  LDL.LU R18, [R1+0xc0] ;  /* 0x0000c00001127983 */ /* 0x000f280000300800 */
[----:B------:R-:W5:Y:S04]  /*f970*/  LDL.LU R17, [R1+0xbc] ;  /* 0x0000bc0001117983 */ /* 0x000f680000300800 */
[----:B------:R0:W-:Y:S04]  /*f980*/  STL [R1], R12 ;  /* 0x0000000c01007387 */ /* 0x0001e80000100800 */
[----:B------:R-:W5:Y:S04]  /*f990*/  LDL.LU R16, [R1+0xb4] ;  /* 0x0000b40001107983 */ /* 0x000f680000300800 */
[----:B------:R-:W5:Y:S04]  /*f9a0*/  LDL.LU R15, [R1+0xb0] ;  /* 0x0000b000010f7983 */ /* 0x000f680000300800 */
[----:B------:R-:W5:Y:S04]  /*f9b0*/  LDL.LU R14, [R1+0xac] ;  /* 0x0000ac00010e7983 */ /* 0x000f680000300800 */
[----:B------:R-:W5:Y:S04]  /*f9c0*/  LDL.LU R13, [R1+0xa4] ;  /* 0x0000a400010d7983 */ /* 0x000f680000300800 */
[----:B------:R-:W5:Y:S01]  /*f9d0*/  LDL.LU R29, [R1+0xa0] ;  /* 0x0000a000011d7983 */ /* 0x000f620000300800 */
[----:B------:R-:W-:-:S02]  /*f9e0*/  IMAD R10, R10, c[0x0][0x190], RZ ;  /* 0x000064000a0a7a24 */ /* 0x000fc400078e02ff */
[----:B------:R-:W-:Y:S01]  /*f9f0*/  IMAD R9, R9, c[0x0][0x190], RZ ;  /* 0x0000640009097a24 */ /* 0x000fe200078e02ff */
[----:B0-----:R-:W5:Y:S01]  /*fa00*/  LDL.LU R12, [R1+0x98] ;  /* 0x00009800010c7983 */ /* 0x001f620000300800 */
[----:B------:R-:W-:-:S03]  /*fa10*/  IMAD R8, R8, c[0x0][0x190], RZ ;  /* 0x0000640008087a24 */ /* 0x000fc600078e02ff */
[----:B------:R-:W5:Y:S04]  /*fa20*/  LDL.LU R27, [R1+0x84] ;  /* 0x00008400011b7983 */ /* 0x000f680000300800 */
[----:B------:R0:W-:Y:S04]  /*fa30*/  STL [R1+0x3150], R10 ;  /* 0x0031500a01007387 */ /* 0x0001e80000100800 */
[----:B0-----:R-:W5:Y:S04]  /*fa40*/  LDL.LU R10, [R1+0x88] ;  /* 0x00008800010a7983 */ /* 0x001f680000300800 */
[----:B------:R0:W-:Y:S04]  /*fa50*/  STL [R1+0x3154], R9 ;  /* 0x0031540901007387 */ /* 0x0001e80000100800 */
[----:B0-----:R-:W5:Y:S04]  /*fa60*/  LDL.LU R9, [R1+0x8c] ;  /* 0x00008c0001097983 */ /* 0x001f680000300800 */
[----:B------:R0:W-:Y:S04]  /*fa70*/  STL [R1+0x3158], R8 ;  /* 0x0031580801007387 */ /* 0x0001e80000100800 */
[----:B0-----:R-:W5:Y:S01]  /*fa80*/  LDL.LU R8, [R1+0x94] ;  /* 0x0000940001087983 */ /* 0x001f620000300800 */
[----:B------:R-:W-:-:S02]  /*fa90*/  IMAD R7, R7, c[0x0][0x190], RZ ;  /* 0x0000640007077a24 */ /* 0x000fc400078e02ff */
[----:B------:R-:W-:Y:S02]  /*faa0*/  IMAD R6, R6, c[0x0][0x190], RZ ;  /* 0x0000640006067a24 */ /* 0x000fe400078e02ff */
[----:B------:R-:W-:Y:S01]  /*fab0*/  IMAD R5, R5, c[0x0][0x190], RZ ;  /* 0x0000640005057a24 */ /* 0x000fe200078e02ff */
[----:B------:R-:W-:Y:S04]  /*fac0*/  STL [R1+0x315c], R7 ;  /* 0x00315c0701007387 */ /* 0x000fe80000100800 */
[----:B------:R-:W-:Y:S04]  /*fad0*/  STL [R1+0x3160], R6 ;  /* 0x0031600601007387 */ /* 0x000fe80000100800 */
[----:B------:R2:W-:Y:S04]  /*fae0*/  STL [R1+0x31a8], R5 ;  /* 0x0031a80501007387 */ /* 0x0005e80000100800 */
[----:B------:R-:W5:Y:S01]  /*faf0*/  LDL.LU R26, [R1+0x7c] ;  /* 0x00007c00011a7983 */ /* 0x000f620000300800 */
[----:B---3--:R-:W-:-:S04]  /*fb00*/  LEA R20, P5, R22, c[0x0][0x160], 0x1 ;  /* 0x0000580016147a11 */ /* 0x008fc800078a08ff */
[----:B------:R-:W-:Y:S02]  /*fb10*/  LEA.HI.X.SX32 R21, R22, c[0x0][0x164], 0x1, P5 ;  /* 0x0000590016157a11 */ /* 0x000fe400028f0eff */
[-C--:B--2---:R-:W-:Y:S02]  /*fb20*/  LEA R5, P4, R19, R3.reuse, 0x1 ;  /* 0x0000000313057211 */ /* 0x084fe400078808ff */
[----:B----4-:R-:W-:-:S03]  /*fb30*/  LEA R7, P3, R18, R3, 0x1 ;  /* 0x0000000312077211 */ /* 0x010fc600078608ff */
[----:B------:R0:W-:Y:S04]  /*fb40*/  STL [R1+0x2f18], R5 ;  /* 0x002f180501007387 */ /* 0x0001e80000100800 */
[----:B------:R-:W-:Y:S04]  /*fb50*/  STL [R1+0x2f1c], R7 ;  /* 0x002f1c0701007387 */ /* 0x000fe80000100800 */
[----:B------:R-:W2:Y:S01]  /*fb60*/  LDL.LU R25, [R1+0x74] ;  /* 0x0000740001197983 */ /* 0x000ea20000300800 */
[-C--:B-----5:R-:W-:Y:S02]  /*fb70*/  LEA R6, P2, R17, R3.reuse, 0x1 ;  /* 0x0000000311067211 */ /* 0x0a0fe400078408ff */
[----:B0-----:R-:W-:-:S03]  /*fb80*/  LEA R5, P1, R16, R3, 0x1 ;  /* 0x0000000310057211 */ /* 0x001fc600078208ff */
[----:B------:R0:W-:Y:S04]  /*fb90*/  STL [R1+0x2f20], R6 ;  /* 0x002f200601007387 */ /* 0x0001e80000100800 */
[----:B------:R1:W-:Y:S01]  /*fba0*/  STL [R1+0x2f24], R5 ;  /* 0x002f240501007387 */ /* 0x0003e20000100800 */
[----:B0-----:R-:W-:-:S05]  /*fbb0*/  LEA R6, P0, R15, R3, 0x1 ;  /* 0x000000030f067211 */ /* 0x001fca00078008ff */
[----:B------:R0:W-:Y:S04]  /*fbc0*/  STL [R1+0x2f28], R6 ;  /* 0x002f280601007387 */ /* 0x0001e80000100800 */
[----:B------:R-:W3:Y:S01]  /*fbd0*/  LDL.LU R24, [R1+0x70] ;  /* 0x0000700001187983 */ /* 0x000ee20000300800 */
[-C--:B-1----:R-:W-:Y:S02]  /*fbe0*/  LEA R5, P6, R14, R3.reuse, 0x1 ;  /* 0x000000030e057211 */ /* 0x082fe400078c08ff */
[----:B------:R-:W-:Y:S01]  /*fbf0*/  LEA R7, P5, R13, R3, 0x1 ;  /* 0x000000030d077211 */ /* 0x000fe200078a08ff */
[----:B------:R-:W-:Y:S04]  /*fc00*/  STL.64 [R1+0x1b28], R20 ;  /* 0x001b281401007387 */ /* 0x000fe80000100a00 */
[----:B------:R1:W-:Y:S04]  /*fc10*/  STL [R1+0x2f10], R5 ;  /* 0x002f100501007387 */ /* 0x0003e80000100800 */
[----:B------:R4:W-:Y:S04]  /*fc20*/  STL [R1+0x2f14], R7 ;  /* 0x002f140701007387 */ /* 0x0009e80000100800 */
[----:B------:R-:W5:Y:S01]  /*fc30*/  LDL.LU R23, [R1+0x6c] ;  /* 0x00006c0001177983 */ /* 0x000f620000300800 */
[----:B0-----:R-:W-:-:S02]  /*fc40*/  LEA.HI.X.SX32 R6, R19, R11, 0x1, P4 ;  /* 0x0000000b13067211 */ /* 0x001fc400020f0eff */
[----:B-1----:R-:W-:Y:S02]  /*fc50*/  LEA R5, P4, R29, R3, 0x1 ;  /* 0x000000031d057211 */ /* 0x002fe400078808ff */
[----:B----4-:R-:W-:Y:S01]  /*fc60*/  LEA.HI.X.SX32 R7, R18, R11, 0x1, P3 ;  /* 0x0000000b12077211 */ /* 0x010fe200018f0eff */
[----:B------:R0:W-:Y:S04]  /*fc70*/  STL [R1+0x2f08], R6 ;  /* 0x002f080601007387 */ /* 0x0001e80000100800 */
[----:B------:R1:W-:Y:S04]  /*fc80*/  STL [R1+0x2f0c], R5 ;  /* 0x002f0c0501007387 */ /* 0x0003e80000100800 */
[----:B------:R4:W-:Y:S04]  /*fc90*/  STL [R1+0x2f00], R7 ;  /* 0x002f000701007387 */ /* 0x0009e80000100800 */
[----:B------:R-:W5:Y:S01]  /*fca0*/  LDL.LU R22, [R1+0x64] ;  /* 0x0000640001167983 */ /* 0x000f620000300800 */
[----:B0-----:R-:W-:-:S02]  /*fcb0*/  LEA R6, P3, R12, R3, 0x1 ;  /* 0x000000030c067211 */ /* 0x001fc400078608ff */
[----:B-1----:R-:W-:-:S03]  /*fcc0*/  LEA.HI.X.SX32 R5, R17, R11, 0x1, P2 ;  /* 0x0000000b11057211 */ /* 0x002fc600010f0eff */
[----:B------:R0:W-:Y:S01]  /*fcd0*/  STL [R1+0x2f04], R6 ;  /* 0x002f040601007387 */ /* 0x0001e20000100800 */
[----:B----4-:R-:W-:-:S03]  /*fce0*/  LEA R7, P2, R8, R3, 0x1 ;  /* 0x0000000308077211 */ /* 0x010fc600078408ff */
[----:B------:R1:W-:Y:S04]  /*fcf0*/  STL [R1+0x2ef8], R5 ;  /* 0x002ef80501007387 */ /* 0x0003e80000100800 */
[----:B------:R-:W-:Y:S01]  /*fd00*/  STL [R1+0x2efc], R7 ;  /* 0x002efc0701007387 */ /* 0x000fe20000100800 */
[----:B0-----:R-:W-:-:S03]  /*fd10*/  LEA.HI.X.SX32 R6, R16, R11, 0x1, P1 ;  /* 0x0000000b10067211 */ /* 0x001fc600008f0eff */
[----:B------:R-:W4:Y:S01]  /*fd20*/  LDL.LU R21, [R1+0x5c] ;  /* 0x00005c0001157983 */ /* 0x000f220000300800 */
[----:B-1----:R-:W-:-:S03]  /*fd30*/  LEA R5, P1, R9, R3, 0x1 ;  /* 0x0000000309057211 */ /* 0x002fc600078208ff */
[----:B------:R0:W-:Y:S04]  /*fd40*/  STL [R1+0x2ef0], R6 ;  /* 0x002ef00601007387 */ /* 0x0001e80000100800 */
[----:B------:R1:W-:Y:S04]  /*fd50*/  STL [R1+0x2ef4], R5 ;  /* 0x002ef40501007387 */ /* 0x0003e80000100800 */
[----:B------:R-:W4:Y:S01]  /*fd60*/  LDL.LU R20, [R1+0x58] ;  /* 0x0000580001147983 */ /* 0x000f220000300800 */
[----:B0-----:R-:W-:-:S05]  /*fd70*/  LEA.HI.X.SX32 R6, R15, R11, 0x1, P0 ;  /* 0x0000000b0f067211 */ /* 0x001fca00000f0eff */
[----:B------:R0:W-:Y:S01]  /*fd80*/  STL [R1+0x2ee8], R6 ;  /* 0x002ee80601007387 */ /* 0x0001e20000100800 */
[----:B-1----:R-:W-:-:S03]  /*fd90*/  LEA R5, P0, R10, R3, 0x1 ;  /* 0x000000030a057211 */ /* 0x002fc600078008ff */
[----:B------:R-:W4:Y:S04]  /*fda0*/  LDL.LU R19, [R1+0x54] ;  /* 0x0000540001137983 */ /* 0x000f280000300800 */
[----:B------:R1:W-:Y:S01]  /*fdb0*/  STL [R1+0x2eec], R5 ;  /* 0x002eec0501007387 */ /* 0x0003e20000100800 */
[----:B0-----:R-:W-:-:S03]  /*fdc0*/  LEA.HI.X.SX32 R6, R14, R11, 0x1, P6 ;  /* 0x0000000b0e067211 */ /* 0x001fc600030f0eff */
[----:B------:R-:W4:Y:S04]  /*fdd0*/  LDL.LU R18, [R1+0x50] ;  /* 0x0000500001127983 */ /* 0x000f280000300800 */
        /* <DEDUP_REMOVED lines=9> */
[----:B------:R-:W-:Y:S01]  /*fe70*/  STL [R1+0x2edc], R5 ;  /* 0x002edc0501007387 */ /* 0x000fe20000100800 */
[----:B0-----:R-:W-:-:S03]  /*fe80*/  LEA.HI.X.SX32 R6, R29, R11, 0x1, P4 ;  /* 0x0000000b1d067211 */ /* 0x001fc600020f0eff */
[----:B------:R-:W4:Y:S04]  /*fe90*/  LDL.LU R14, [R1+0x38] ;  /* 0x00003800010e7983 */ /* 0x000f280000300800 */
[----:B------:R0:W-:Y:S04]  /*fea0*/  STL [R1+0x2ed0], R6 ;  /* 0x002ed00601007387 */ /* 0x0001e80000100800 */
[----:B------:R-:W4:Y:S01]  /*feb0*/  LDL.LU R29, [R1+0x34] ;  /* 0x00003400011d7983 */ /* 0x000f220000300800 */
[-C--:B0-----:R-:W-:Y:S02]  /*fec0*/  LEA.HI.X.SX32 R6, R12, R11.reuse, 0x1, P3 ;  /* 0x0000000b0c067211 */ /* 0x081fe400018f0eff */
[----:B------:R-:W-:-:S02]  /*fed0*/  LEA.HI.X.SX32 R7, R8, R11, 0x1, P2 ;  /* 0x0000000b08077211 */ /* 0x000fc400010f0eff */
[----:B------:R-:W-:Y:S02]  /*fee0*/  LEA.HI.X.SX32 R9, R9, R11, 0x1, P1 ;  /* 0x0000000b09097211 */ /* 0x000fe400008f0eff */
[----:B--2---:R-:W-:-:S05]  /*fef0*/  LEA R5, P4, R25, R3, 0x1 ;  /* 0x0000000319057211 */ /* 0x004fca00078808ff */
[----:B------:R3:W-:Y:S04]  /*ff00*/  STL [R1+0x2ed4], R5 ;  /* 0x002ed40501007387 */ /* 0x0007e80000100800 */
[----:B------:R-:W2:Y:S04]  /*ff10*/  LDL.LU R12, [R1+0x2c] ;  /* 0x00002c00010c7983 */ /* 0x000ea80000300800 */
[----:B------:R0:W-:Y:S04]  /*ff20*/  STL [R1+0x2ec8], R6 ;  /* 0x002ec80601007387 */ /* 0x0001e80000100800 */
[----:B------:R-:W2:Y:S01]  /*ff30*/  LDL.LU R13, [R1+0x24] ;  /* 0x00002400010d7983 */ /* 0x000ea20000300800 */
[----:B---3--:R-:W-:-:S05]  /*ff40*/  LEA R5, P3, R24, R3, 0x1 ;  /* 0x0000000318057211 */ /* 0x008fca00078608ff */
[----:B------:R5:W-:Y:S04]  /*ff50*/  STL [R1+0x2ecc], R5 ;  /* 0x002ecc0501007387 */ /* 0x000be80000100800 */
[----:B0-----:R-:W3:Y:S04]  /*ff60*/  LDL.LU R6, [R1+0x20] ;  /* 0x0000200001067983 */ /* 0x001ee80000300800 */
[----:B------:R0:W-:Y:S01]  /*ff70*/  STL [R1+0x2ec0], R7 ;  /* 0x002ec00701007387 */ /* 0x0001e20000100800 */
[----:B-----5:R-:W-:-:S03]  /*ff80*/  LEA R5, P2, R23, R3, 0x1 ;  /* 0x0000000317057211 */ /* 0x020fc600078408ff */
[----:B0-----:R-:W5:Y:S04]  /*ff90*/  LDL.LU R7, [R1+0x1c] ;  /* 0x00001c0001077983 */ /* 0x001f680000300800 */
[----:B------:R0:W-:Y:S04]  /*ffa0*/  STL [R1+0x2ec4], R5 ;  /* 0x002ec40501007387 */ /* 0x0001e80000100800 */
[----:B------:R-:W2:Y:S04]  /*ffb0*/  LDL.LU R8, [R1+0x14] ;  /* 0x0000140001087983 */ /* 0x000ea80000300800 */
[----:B------:R1:W-:Y:S01]  /*ffc0*/  STL [R1+0x2eb8], R9 ;  /* 0x002eb80901007387 */ /* 0x0003e20000100800 */
[----:B0-----:R-:W-:-:S03]  /*ffd0*/  LEA R5, P1, R22, R3, 0x1 ;  /* 0x0000000316057211 */ /* 0x001fc600078208ff */
[----:B-1----:R-:W3:Y:S04]  /*ffe0*/  LDL.LU R9, [R1+0xc] ;  /* 0x00000c0001097983 */ /* 0x002ee80000300800 */
[----:B------:R0:W-:Y:S02]  /*fff0*/  STL [R1+0x2ebc], R5 ;  /* 0x002ebc0501007387 */ /* 0x0001e40000100800 */
[-C--:B0-----:R-:W-:Y:S02]  /*10000*/  LEA.HI.X.SX32 R5, R10, R11.reuse, 0x1, P0 ;  /* 0x0000000b0a057211 */ /* 0x081fe400000f0eff */
[----:B------:R-:W3:Y:S01]  /*10010*/  LDL.LU R10, [R1+0x8] ;  /* 0x00000800010a7983 */ /* 0x000ee20000300800 */
[----:B------:R-:W-:-:S03]  /*10020*/  LEA.HI.X.SX32 R27, R27, R11, 0x1, P6 ;  /* 0x0000000b1b1b7211 */ /* 0x000fc600030f0eff */
[----:B------:R4:W-:Y:S02]  /*10030*/  STL [R1+0x2eb0], R5 ;  /* 0x002eb00501007387 */ /* 0x0009e40000100800 */
[----:B----4-:R-:W-:-:S05]  /*10040*/  LEA R5, P0, R21, R3, 0x1 ;  /* 0x0000000315057211 */ /* 0x010fca00078008ff */
[----:B------:R0:W-:Y:S01]  /*10050*/  STL [R1+0x2eb4], R5 ;  /* 0x002eb40501007387 */ /* 0x0001e20000100800 */
[----:B------:R-:W-:-:S03]  /*10060*/  LEA.HI.X.SX32 R26, R26, R11, 0x1, P5 ;  /* 0x0000000b1a1a7211 */ /* 0x000fc600028f0eff */
[----:B0-----:R-:W4:Y:S04]  /*10070*/  LDL.LU R5, [R1+0x31a8] ;  /* 0x0031a80001057983 */ /* 0x001f280000300800 */
[----:B------:R0:W-:Y:S02]  /*10080*/  STL [R1+0x2ea8], R27 ;  /* 0x002ea81b01007387 */ /* 0x0001e40000100800 */
[----:B0-----:R-:W-:-:S05]  /*10090*/  LEA R27, P6, R20, R3, 0x1 ;  /* 0x00000003141b7211 */ /* 0x001fca00078c08ff */
        /* <DEDUP_REMOVED lines=39> */
[----:B--2---:R-:W-:-:S05]  /*10310*/  LEA R19, P5, R12, R3, 0x1 ;  /* 0x000000030c137211 */ /* 0x004fca00078a08ff */
[----:B------:R0:W-:Y:S01]  /*10320*/  STL [R1+0x2e6c], R19 ;  /* 0x002e6c1301007387 */ /* 0x0001e20000100800 */
[----:B------:R-:W-:-:S03]  /*10330*/  LEA.HI.X.SX32 R17, R17, R11, 0x1, P3 ;  /* 0x0000000b11117211 */ /* 0x000fc600018f0eff */
[----:B0-----:R-:W2:Y:S04]  /*10340*/  LDL.LU R19, [R1+0x3184] ;  /* 0x0031840001137983 */ /* 0x001ea80000300800 */
[----:B------:R0:W-:Y:S02]  /*10350*/  STL [R1+0x2e60], R18 ;  /* 0x002e601201007387 */ /* 0x0001e40000100800 */
[----:B0-----:R-:W-:-:S05]  /*10360*/  LEA R18, P4, R13, R3, 0x1 ;  /* 0x000000030d127211 */ /* 0x001fca00078808ff */
[----:B------:R0:W-:Y:S01]  /*10370*/  STL [R1+0x2e64], R18 ;  /* 0x002e641201007387 */ /* 0x0001e20000100800 */
[----:B------:R-:W-:-:S03]  /*10380*/  LEA.HI.X.SX32 R16, R16, R11, 0x1, P2 ;  /* 0x0000000b10107211 */ /* 0x000fc600010f0eff */
[----:B0-----:R-:W2:Y:S04]  /*10390*/  LDL.LU R18, [R1+0x3180] ;  /* 0x0031800001127983 */ /* 0x001ea80000300800 */
[----:B------:R3:W-:Y:S02]  /*103a0*/  STL [R1+0x2e58], R17 ;  /* 0x002e581101007387 */ /* 0x0007e40000100800 */
[----:B---3--:R-:W-:-:S05]  /*103b0*/  LEA R17, P3, R6, R3, 0x1 ;  /* 0x0000000306117211 */ /* 0x008fca00078608ff */
[----:B------:R0:W-:Y:S01]  /*103c0*/  STL [R1+0x2e5c], R17 ;  /* 0x002e5c1101007387 */ /* 0x0001e20000100800 */
[----:B------:R-:W-:-:S03]  /*103d0*/  LEA.HI.X.SX32 R15, R15, R11, 0x1, P1 ;  /* 0x0000000b0f0f7211 */ /* 0x000fc600008f0eff */
[----:B0-----:R-:W3:Y:S04]  /*103e0*/  LDL.LU R17, [R1+0x317c] ;  /* 0x00317c0001117983 */ /* 0x001ee80000300800 */
[----:B------:R5:W-:Y:S02]  /*103f0*/  STL [R1+0x2e50], R16 ;  /* 0x002e501001007387 */ /* 0x000be40000100800 */
[----:B-----5:R-:W-:-:S05]  /*10400*/  LEA R16, P2, R7, R3, 0x1 ;  /* 0x0000000307107211 */ /* 0x020fca00078408ff */
[----:B------:R0:W-:Y:S01]  /*10410*/  STL [R1+0x2e54], R16 ;  /* 0x002e541001007387 */ /* 0x0001e20000100800 */
[----:B------:R-:W-:-:S03]  /*10420*/  LEA.HI.X.SX32 R14, R14, R11, 0x1, P0 ;  /* 0x0000000b0e0e7211 */ /* 0x000fc600000f0eff */
[----:B0-----:R-:W5:Y:S04]  /*10430*/  LDL.LU R16, [R1+0x3178] ;  /* 0x0031780001107983 */ /* 0x001f680000300800 */
[----:B------:R0:W-:Y:S02]  /*10440*/  STL [R1+0x2e48], R15 ;  /* 0x002e480f01007387 */ /* 0x0001e40000100800 */
[----:B0-----:R-:W-:-:S05]  /*10450*/  LEA R15, P1, R8, R3, 0x1 ;  /* 0x00000003080f7211 */ /* 0x001fca00078208ff */
[----:B------:R0:W-:Y:S01]  /*10460*/  STL [R1+0x2e4c], R15 ;  /* 0x002e4c0f01007387 */ /* 0x0001e20000100800 */
[----:B------:R-:W-:-:S03]  /*10470*/  LEA.HI.X.SX32 R29, R29, R11, 0x1, P6 ;  /* 0x0000000b1d1d7211 */ /* 0x000fc600030f0eff */
[----:B0-----:R-:W2:Y:S04]  /*10480*/  LDL.LU R15, [R1+0x3174] ;  /* 0x00317400010f7983 */ /* 0x001ea80000300800 */
[----:B------:R0:W-:Y:S02]  /*10490*/  STL [R1+0x2e40], R14 ;  /* 0x002e400e01007387 */ /* 0x0001e40000100800 */
[----:B0-----:R-:W-:-:S05]  /*104a0*/  LEA R14, P0, R9, R3, 0x1 ;  /* 0x00000003090e7211 */ /* 0x001fca00078008ff */
[----:B------:R0:W-:Y:S04]  /*104b0*/  STL [R1+0x2e44], R14 ;  /* 0x002e440e01007387 */ /* 0x0001e80000100800 */
[----:B0-----:R-:W2:Y:S04]  /*104c0*/  LDL.LU R14, [R1+0x3170] ;  /* 0x00317000010e7983 */ /* 0x001ea80000300800 */
[----:B------:R0:W-:Y:S02]  /*104d0*/  STL [R1+0x2e38], R29 ;  /* 0x002e381d01007387 */ /* 0x0001e40000100800 */
[----:B0-----:R-:W-:-:S05]  /*104e0*/  LEA R29, P6, R10, R3, 0x1 ;  /* 0x000000030a1d7211 */ /* 0x001fca00078c08ff */
[----:B------:R0:W-:Y:S04]  /*104f0*/  STL [R1+0x2e3c], R29 ;  /* 0x002e3c1d01007387 */ /* 0x0001e80000100800 */
[----:B0-----:R-:W2:Y:S01]  /*10500*/  LDL.LU R29, [R1+0x316c] ;  /* 0x00316c00011d7983 */ /* 0x001ea20000300800 */
[----:B------:R-:W-:-:S05]  /*10510*/  LEA.HI.X.SX32 R12, R12, R11, 0x1, P5 ;  /* 0x0000000b0c0c7211 */ /* 0x000fca00028f0eff */
[----:B------:R2:W-:Y:S02]  /*10520*/  STL [R1+0x2e30], R12 ;  /* 0x002e300c01007387 */ /* 0x0005e40000100800 */
[----:B--2---:R-:W-:-:S05]  /*10530*/  LEA R12, P5, R29, R3, 0x1 ;  /* 0x000000031d0c7211 */ /* 0x004fca00078a08ff */
        /* <DEDUP_REMOVED lines=8> */
[----:B------:R2:W-:Y:S01]  /*105c0*/  STL [R1+0x2e20], R6 ;  /* 0x002e200601007387 */ /* 0x0005e20000100800 */
[-C--:B------:R-:W-:Y:S02]  /*105d0*/  LEA.HI.X.SX32 R7, R7, R11.reuse, 0x1, P2 ;  /* 0x0000000b07077211 */ /* 0x080fe400010f0eff */
[----:B------:R-:W-:Y:S02]  /*105e0*/  LEA.HI.X.SX32 R8, R8, R11, 0x1, P1 ;  /* 0x0000000b08087211 */ /* 0x000fe400008f0eff */
[----:B--2---:R-:W-:-:S05]  /*105f0*/  LEA R6, P3, R13, R3, 0x1 ;  /* 0x000000030d067211 */ /* 0x004fca00078608ff */
[----:B------:R0:W-:Y:S04]  /*10600*/  STL [R1+0x2e24], R6 ;  /* 0x002e240601007387 */ /* 0x0001e80000100800 */
[----:B------:R1:W-:Y:S01]  /*10610*/  STL [R1+0x2e18], R7 ;  /* 0x002e180701007387 */ /* 0x0003e20000100800 */
[-C--:B0-----:R-:W-:Y:S02]  /*10620*/  LEA R6, P2, R14, R3.reuse, 0x1 ;  /* 0x000000030e067211 */ /* 0x081fe400078408ff */
[----:B-1----:R-:W-:-:S03]  /*10630*/  LEA R7, P1, R15, R3, 0x1 ;  /* 0x000000030f077211 */ /* 0x002fc600078208ff */
[----:B------:R0:W-:Y:S04]  /*10640*/  STL [R1+0x2e1c], R6 ;  /* 0x002e1c0601007387 */ /* 0x0001e80000100800 */
[----:B------:R5:W-:Y:S01]  /*10650*/  STL [R1+0x2e10], R8 ;  /* 0x002e100801007387 */ /* 0x000be20000100800 */
[----:B0-----:R-:W-:-:S03]  /*10660*/  LEA.HI.X.SX32 R6, R9, R11, 0x1, P0 ;  /* 0x0000000b09067211 */ /* 0x001fc600000f0eff */
[----:B------:R0:W-:Y:S01]  /*10670*/  STL [R1+0x2e14], R7 ;  /* 0x002e140701007387 */ /* 0x0001e20000100800 */
[----:B-----5:R-:W-:-:S03]  /*10680*/  LEA R8, P0, R16, R3, 0x1 ;  /* 0x0000000310087211 */ /* 0x020fc600078008ff */
[----:B------:R3:W-:Y:S01]  /*10690*/  STL [R1+0x2e08], R6 ;  /* 0x002e080601007387 */ /* 0x0007e20000100800 */
[----:B0-----:R-:W-:-:S03]  /*106a0*/  LEA.HI.X.SX32 R7, R10, R11, 0x1, P6 ;  /* 0x0000000b0a077211 */ /* 0x001fc600030f0eff */
[----:B------:R0:W-:Y:S01]  /*106b0*/  STL [R1+0x2e0c], R8 ;  /* 0x002e0c0801007387 */ /* 0x0001e20000100800 */
[----:B---3--:R-:W-:-:S03]  /*106c0*/  LEA R6, P6, R17, R3, 0x1 ;  /* 0x0000000311067211 */ /* 0x008fc600078c08ff */
[----:B------:R1:W-:Y:S01]  /*106d0*/  STL [R1+0x2e00], R7 ;  /* 0x002e000701007387 */ /* 0x0003e20000100800 */
[----:B0-----:R-:W-:-:S03]  /*106e0*/  LEA.HI.X.SX32 R8, R29, R11, 0x1, P5 ;  /* 0x0000000b1d087211 */ /* 0x001fc600028f0eff */
[----:B------:R0:W-:Y:S01]  /*106f0*/  STL [R1+0x2e04], R6 ;  /* 0x002e040601007387 */ /* 0x0001e20000100800 */
[----:B-1----:R-:W-:-:S03]  /*10700*/  LEA R7, P5, R18, R3, 0x1 ;  /* 0x0000000312077211 */ /* 0x002fc600078a08ff */
[----:B------:R1:W-:Y:S01]  /*10710*/  STL [R1+0x2df8], R8 ;  /* 0x002df80801007387 */ /* 0x0003e20000100800 */
[----:B0-----:R-:W-:-:S03]  /*10720*/  LEA.HI.X.SX32 R6, R12, R11, 0x1, P4 ;  /* 0x0000000b0c067211 */ /* 0x001fc600020f0eff */
[----:B------:R0:W-:Y:S01]  /*10730*/  STL [R1+0x2dfc], R7 ;  /* 0x002dfc0701007387 */ /* 0x0001e20000100800 */
[----:B-1----:R-:W-:-:S03]  /*10740*/  LEA R8, P4, R19, R3, 0x1 ;  /* 0x0000000313087211 */ /* 0x002fc600078808ff */
[----:B------:R4:W-:Y:S01]  /*10750*/  STL [R1+0x2df0], R6 ;  /* 0x002df00601007387 */ /* 0x0009e20000100800 */
[----:B0-----:R-:W-:-:S03]  /*10760*/  LEA.HI.X.SX32 R7, R13, R11, 0x1, P3 ;  /* 0x0000000b0d077211 */ /* 0x001fc600018f0eff */
[----:B------:R0:W-:Y:S01]  /*10770*/  STL [R1+0x2df4], R8 ;  /* 0x002df40801007387 */ /* 0x0001e20000100800 */
[----:B----4-:R-:W-:-:S03]  /*10780*/  LEA R6, P3, R20, R3, 0x1 ;  /* 0x0000000314067211 */ /* 0x010fc600078608ff */
[----:B------:R1:W-:Y:S01]  /*10790*/  STL [R1+0x2de8], R7 ;  /* 0x002de80701007387 */ /* 0x0003e20000100800 */
[----:B0-----:R-:W-:-:S03]  /*107a0*/  LEA.HI.X.SX32 R8, R14, R11, 0x1, P2 ;  /* 0x0000000b0e087211 */ /* 0x001fc600010f0eff */
[----:B------:R0:W-:Y:S01]  /*107b0*/  STL [R1+0x2dec], R6 ;  /* 0x002dec0601007387 */ /* 0x0001e20000100800 */
[----:B-1----:R-:W-:-:S03]  /*107c0*/  LEA R7, P2, R21, R3, 0x1 ;  /* 0x0000000315077211 */ /* 0x002fc600078408ff */
[----:B------:R-:W-:Y:S01]  /*107d0*/  STL [R1+0x2de0], R8 ;  /* 0x002de00801007387 */ /* 0x000fe20000100800 */
[----:B0-----:R-:W-:-:S03]  /*107e0*/  LEA.HI.X.SX32 R6, R15, R11, 0x1, P1 ;  /* 0x0000000b0f067211 */ /* 0x001fc600008f0eff */
[----:B------:R-:W2:Y:S04]  /*107f0*/  LDL.LU R15, [R1+0x184] ;  /* 0x00018400010f7983 */ /* 0x000ea80000300800 */
[----:B------:R0:W-:Y:S04]  /*10800*/  STL [R1+0x2de4], R7 ;  /* 0x002de40701007387 */ /* 0x0001e80000100800 */
[----:B------:R-:W3:Y:S04]  /*10810*/  LDL.LU R14, [R1+0x180] ;  /* 0x00018000010e7983 */ /* 0x000ee80000300800 */
[----:B------:R1:W-:Y:S01]  /*10820*/  STL [R1+0x2dd8], R6 ;  /* 0x002dd80601007387 */ /* 0x0003e20000100800 */
[----:B0-----:R-:W-:-:S02]  /*10830*/  LEA R7, P1, R22, R3, 0x1 ;  /* 0x0000000316077211 */ /* 0x001fc400078208ff */
[----:B-1----:R-:W-:Y:S02]  /*10840*/  LEA.HI.X.SX32 R6, R16, R11, 0x1, P0 ;  /* 0x0000000b10067211 */ /* 0x002fe400000f0eff */
[----:B------:R-:W4:Y:S04]  /*10850*/  LDL.LU R16, [R1+0x188] ;  /* 0x0001880001107983 */ /* 0x000f280000300800 */
[----:B------:R0:W-:Y:S04]  /*10860*/  STL [R1+0x2ddc], R7 ;  /* 0x002ddc0701007387 */ /* 0x0001e80000100800 */
[----:B------:R1:W-:Y:S01]  /*10870*/  STL [R1+0x2dd0], R6 ;  /* 0x002dd00601007387 */ /* 0x0003e20000100800 */
[----:B0-----:R-:W-:-:S02]  /*10880*/  LEA R7, P0, R23, R3, 0x1 ;  /* 0x0000000317077211 */ /* 0x001fc400078008ff */
[-C--:B-1----:R-:W-:Y:S02]  /*10890*/  LEA.HI.X.SX32 R6, R17, R11.reuse, 0x1, P6 ;  /* 0x0000000b11067211 */ /* 0x082fe400030f0eff */
[----:B------:R-:W5:Y:S04]  /*108a0*/  LDL.LU R17, [R1+0x18c] ;  /* 0x00018c0001117983 */ /* 0x000f680000300800 */
[----:B------:R-:W-:Y:S04]  /*108b0*/  STL [R1+0x2dd4], R7 ;  /* 0x002dd40701007387 */ /* 0x000fe80000100800 */
[----:B------:R-:W2:Y:S04]  /*108c0*/  LDL.LU R13, [R1+0x178] ;  /* 0x00017800010d7983 */ /* 0x000ea80000300800 */
[----:B------:R0:W-:Y:S02]  /*108d0*/  STL [R1+0x2dc8], R6 ;  /* 0x002dc80601007387 */ /* 0x0001e40000100800 */
[----:B0-----:R-:W-:-:S02]  /*108e0*/  LEA.HI.X.SX32 R6, R18, R11, 0x1, P5 ;  /* 0x0000000b12067211 */ /* 0x001fc400028f0eff */
[----:B------:R-:W2:Y:S01]  /*108f0*/  LDL.LU R18, [R1+0x190] ;  /* 0x0001900001127983 */ /* 0x000ea20000300800 */
[-C--:B------:R-:W-:Y:S02]  /*10900*/  LEA R7, P6, R24, R3.reuse, 0x1 ;  /* 0x0000000318077211 */ /* 0x080fe400078c08ff */
[----:B------:R-:W-:-:S03]  /*10910*/  LEA R8, P5, R25, R3, 0x1 ;  /* 0x0000000319087211 */ /* 0x000fc600078a08ff */
[----:B------:R0:W-:Y:S04]  /*10920*/  STL [R1+0x2dcc], R7 ;  /* 0x002dcc0701007387 */ /* 0x0001e80000100800 */
[----:B------:R-:W3:Y:S04]  /*10930*/  LDL.LU R12, [R1+0x174] ;  /* 0x00017400010c7983 */ /* 0x000ee80000300800 */
[----:B------:R1:W-:Y:S01]  /*10940*/  STL [R1+0x2dc0], R6 ;  /* 0x002dc00601007387 */ /* 0x0003e20000100800 */
[----:B0-----:R-:W-:-:S03]  /*10950*/  LEA.HI.X.SX32 R7, R19, R11, 0x1, P4 ;  /* 0x0000000b13077211 */ /* 0x001fc600020f0eff */
[----:B-1----:R-:W3:Y:S04]  /*10960*/  LDL.LU R6, [R1+0x170] ;  /* 0x0001700001067983 */ /* 0x002ee80000300800 */
[----:B------:R0:W-:Y:S04]  /*10970*/  STL [R1+0x2dc4], R8 ;  /* 0x002dc40801007387 */ /* 0x0001e80000100800 */
[----:B------:R1:W-:Y:S04]  /*10980*/  STL [R1+0x2db8], R7 ;  /* 0x002db80701007387 */ /* 0x0003e80000100800 */
[----:B------:R-:W3:Y:S01]  /*10990*/  LDL.LU R29, [R1+0x16c] ;  /* 0x00016c00011d7983 */ /* 0x000ee20000300800 */
[----:B0-----:R-:W-:-:S02]  /*109a0*/  LEA R8, P4, R26, R3, 0x1 ;  /* 0x000000031a087211 */ /* 0x001fc400078808ff */
[----:B-1----:R-:W-:-:S03]  /*109b0*/  LEA.HI.X.SX32 R7, R20, R11, 0x1, P3 ;  /* 0x0000000b14077211 */ /* 0x002fc600018f0eff */
[----:B------:R0:W-:Y:S01]  /*109c0*/  STL [R1+0x2dbc], R8 ;  /* 0x002dbc0801007387 */ /* 0x0001e20000100800 */
[----:B------:R-:W-:-:S03]  /*109d0*/  LEA.HI.X.SX32 R9, R21, R11, 0x1, P2 ;  /* 0x0000000b15097211 */ /* 0x000fc600010f0eff */
[----:B------:R-:W-:Y:S01]  /*109e0*/  STL [R1+0x2db0], R7 ;  /* 0x002db00701007387 */ /* 0x000fe20000100800 */
[----:B0-----:R-:W-:-:S05]  /*109f0*/  LEA R8, P3, R27, R3, 0x1 ;  /* 0x000000031b087211 */ /* 0x001fca00078608ff */
[----:B------:R0:W-:Y:S04]  /*10a00*/  STL [R1+0x2db4], R8 ;  /* 0x002db40801007387 */ /* 0x0001e80000100800 */
[----:B------:R1:W-:Y:S01]  /*10a10*/  STL [R1+0x2da8], R9 ;  /* 0x002da80901007387 */ /* 0x0003e20000100800 */
[----:B0-----:R-:W-:-:S03]  /*10a20*/  LEA.HI.X.SX32 R8, R22, R11, 0x1, P1 ;  /* 0x0000000b16087211 */ /* 0x001fc600008f0eff */
[----:B------:R-:W3:Y:S01]  /*10a30*/  LDL.LU R22, [R1+0x168] ;  /* 0x0001680001167983 */ /* 0x000ee20000300800 */
[----:B-1----:R-:W-:Y:S02]  /*10a40*/  LEA.HI.X.SX32 R9, R23, R11, 0x1, P0 ;  /* 0x0000000b17097211 */ /* 0x002fe400000f0eff */
[----:B--2---:R-:W-:-:S05]  /*10a50*/  LEA R7, P2, R18, R3, 0x1 ;  /* 0x0000000312077211 */ /* 0x004fca00078408ff */
[----:B------:R0:W-:Y:S04]  /*10a60*/  STL [R1+0x2dac], R7 ;  /* 0x002dac0701007387 */ /* 0x0001e80000100800 */
[----:B0-----:R-:W2:Y:S04]  /*10a70*/  LDL.LU R7, [R1+0x164] ;  /* 0x0001640001077983 */ /* 0x001ea80000300800 */
[----:B------:R5:W-:Y:S04]  /*10a80*/  STL [R1+0x2da0], R8 ;  /* 0x002da00801007387 */ /* 0x000be80000100800 */
[----:B------:R-:W2:Y:S01]  /*10a90*/  LDL.LU R23, [R1+0x17c] ;  /* 0x00017c0001177983 */ /* 0x000ea20000300800 */
[----:B-----5:R-:W-:-:S05]  /*10aa0*/  LEA R8, P1, R17, R3, 0x1 ;  /* 0x0000000311087211 */ /* 0x020fca00078208ff */
[----:B------:R0:W-:Y:S04]  /*10ab0*/  STL [R1+0x2da4], R8 ;  /* 0x002da40801007387 */ /* 0x0001e80000100800 */
[----:B0-----:R-:W5:Y:S01]  /*10ac0*/  LDL.LU R8, [R1+0x160] ;  /* 0x0001600001087983 */ /* 0x001f620000300800 */
[----:B----4-:R-:W-:-:S03]  /*10ad0*/  LEA R10, P0, R16, R3, 0x1 ;  /* 0x00000003100a7211 */ /* 0x010fc600078008ff */
[----:B------:R0:W-:Y:S04]  /*10ae0*/  STL [R1+0x2d98], R9 ;  /* 0x002d980901007387 */ /* 0x0001e80000100800 */
[----:B------:R-:W4:Y:S01]  /*10af0*/  LDL.LU R21, [R1+0x15c] ;  /* 0x00015c0001157983 */ /* 0x000f220000300800 */
[----:B0-----:R-:W-:-:S03]  /*10b00*/  LEA.HI.X.SX32 R9, R24, R11, 0x1, P6 ;  /* 0x0000000b18097211 */ /* 0x001fc600030f0eff */
[----:B------:R0:W-:Y:S01]  /*10b10*/  STL [R1+0x2d9c], R10 ;  /* 0x002d9c0a01007387 */ /* 0x0001e20000100800 */
[----:B------:R-:W-:-:S03]  /*10b20*/  LEA R19, P6, R15, R3, 0x1 ;  /* 0x000000030f137211 */ /* 0x000fc600078c08ff */
[----:B------:R1:W-:Y:S01]  /*10b30*/  STL [R1+0x2d90], R9 ;  /* 0x002d900901007387 */ /* 0x0003e20000100800 */
[----:B0-----:R-:W-:-:S03]  /*10b40*/  LEA.HI.X.SX32 R10, R25, R11, 0x1, P5 ;  /* 0x0000000b190a7211 */ /* 0x001fc600028f0eff */
[----:B-1----:R-:W4:Y:S01]  /*10b50*/  LDL.LU R9, [R1+0x158] ;  /* 0x0001580001097983 */ /* 0x002f220000300800 */
[----:B---3--:R-:W-:-:S03]  /*10b60*/  LEA R20, P5, R14, R3, 0x1 ;  /* 0x000000030e147211 */ /* 0x008fc600078a08ff */
[----:B------:R0:W-:Y:S04]  /*10b70*/  STL [R1+0x2d94], R19 ;  /* 0x002d941301007387 */ /* 0x0001e80000100800 */
[----:B------:R1:W-:Y:S01]  /*10b80*/  STL [R1+0x2d88], R10 ;  /* 0x002d880a01007387 */ /* 0x0003e20000100800 */
[----:B0-----:R-:W-:-:S03]  /*10b90*/  LEA.HI.X.SX32 R19, R26, R11, 0x1, P4 ;  /* 0x0000000b1a137211 */ /* 0x001fc600020f0eff */
[----:B-1----:R-:W3:Y:S04]  /*10ba0*/  LDL.LU R10, [R1+0x154] ;  /* 0x00015400010a7983 */ /* 0x002ee80000300800 */
[----:B------:R0:W-:Y:S04]  /*10bb0*/  STL [R1+0x2d8c], R20 ;  /* 0x002d8c1401007387 */ /* 0x0001e80000100800 */
[----:B------:R1:W-:Y:S04]  /*10bc0*/  STL [R1+0x2d80], R19 ;  /* 0x002d801301007387 */ /* 0x0003e80000100800 */
[----:B0-----:R-:W3:Y:S01]  /*10bd0*/  LDL.LU R20, [R1+0x150] ;  /* 0x0001500001147983 */ /* 0x001ee20000300800 */
[----:B-1----:R-:W-:-:S02]  /*10be0*/  LEA.HI.X.SX32 R19, R27, R11, 0x1, P3 ;  /* 0x0000000b1b137211 */ /* 0x002fc400018f0eff */
[-C--:B------:R-:W-:Y:S02]  /*10bf0*/  LEA.HI.X.SX32 R18, R18, R11.reuse, 0x1, P2 ;  /* 0x0000000b12127211 */ /* 0x080fe400010f0eff */
[----:B------:R-:W-:Y:S02]  /*10c00*/  LEA.HI.X.SX32 R25, R17, R11, 0x1, P1 ;  /* 0x0000000b11197211 */ /* 0x000fe400008f0eff */
[----:B--2---:R-:W-:-:S05]  /*10c10*/  LEA R24, P4, R23, R3, 0x1 ;  /* 0x0000000317187211 */ /* 0x004fca00078808ff */
[----:B------:R0:W-:Y:S04]  /*10c20*/  STL [R1+0x2d84], R24 ;  /* 0x002d841801007387 */ /* 0x0001e80000100800 */
[----:B------:R1:W-:Y:S01]  /*10c30*/  STL [R1+0x2b4c], R19 ;  /* 0x002b4c1301007387 */ /* 0x0003e20000100800 */
[----:B0-----:R-:W-:-:S03]  /*10c40*/  LEA R24, P3, R13, R3, 0x1 ;  /* 0x000000030d187211 */ /* 0x001fc600078608ff */
[----:B-1----:R-:W2:Y:S04]  /*10c50*/  LDL.LU R19, [R1+0x14c] ;  /* 0x00014c0001137983 */ /* 0x002ea80000300800 */
[----:B------:R0:W-:Y:S04]  /*10c60*/  STL [R1+0x2b6c], R24 ;  /* 0x002b6c1801007387 */ /* 0x0001e80000100800 */
[----:B------:R1:W-:Y:S01]  /*10c70*/  STL [R1+0x2b50], R18 ;  /* 0x002b501201007387 */ /* 0x0003e20000100800 */
[----:B0-----:R-:W-:-:S03]  /*10c80*/  LEA R24, P2, R12, R3, 0x1 ;  /* 0x000000030c187211 */ /* 0x001fc600078408ff */
[----:B-1----:R-:W2:Y:S04]  /*10c90*/  LDL.LU R18, [R1+0x148] ;  /* 0x0001480001127983 */ /* 0x002ea80000300800 */
[----:B------:R0:W-:Y:S04]  /*10ca0*/  STL [R1+0x2b74], R24 ;  /* 0x002b741801007387 */ /* 0x0001e80000100800 */
[----:B------:R-:W2:Y:S01]  /*10cb0*/  LDL.LU R17, [R1+0x144] ;  /* 0x0001440001117983 */ /* 0x000ea20000300800 */
[----:B0-----:R-:W-:-:S03]  /*10cc0*/  LEA R24, P1, R6, R3, 0x1 ;  /* 0x0000000306187211 */ /* 0x001fc600078208ff */
[----:B------:R0:W-:Y:S04]  /*10cd0*/  STL [R1+0x2b54], R25 ;  /* 0x002b541901007387 */ /* 0x0001e80000100800 */
[----:B------:R1:W-:Y:S01]  /*10ce0*/  STL [R1+0x2b7c], R24 ;  /* 0x002b7c1801007387 */ /* 0x0003e20000100800 */
[----:B0-----:R-:W-:-:S03]  /*10cf0*/  LEA.HI.X.SX32 R25, R16, R11, 0x1, P0 ;  /* 0x0000000b10197211 */ /* 0x001fc600000f0eff */
[----:B------:R-:W2:Y:S01]  /*10d00*/  LDL.LU R16, [R1+0x140] ;  /* 0x0001400001107983 */ /* 0x000ea20000300800 */
[----:B-1----:R-:W-:-:S03]  /*10d10*/  LEA R24, P0, R29, R3, 0x1 ;  /* 0x000000031d187211 */ /* 0x002fc600078008ff */
        /* <DEDUP_REMOVED lines=12> */
[-C--:B0-----:R-:W-:Y:S02]  /*10de0*/  LEA.HI.X.SX32 R25, R23, R11.reuse, 0x1, P4 ;  /* 0x0000000b17197211 */ /* 0x081fe400020f0eff */
[----:B------:R-:W-:Y:S02]  /*10df0*/  LEA.HI.X.SX32 R23, R13, R11, 0x1, P3 ;  /* 0x0000000b0d177211 */ /* 0x000fe400018f0eff */
[----:B-----5:R-:W-:Y:S01]  /*10e00*/  LEA R24, P4, R8, R3, 0x1 ;  /* 0x0000000308187211 */ /* 0x020fe200078808ff */
[----:B------:R-:W-:Y:S04]  /*10e10*/  STL [R1+0x2b64], R25 ;  /* 0x002b641901007387 */ /* 0x000fe80000100800 */
[----:B------:R-:W5:Y:S04]  /*10e20*/  LDL.LU R13, [R1+0x134] ;  /* 0x00013400010d7983 */ /* 0x000f680000300800 */
[----:B------:R-:W-:Y:S04]  /*10e30*/  STL [R1+0x2b9c], R24 ;  /* 0x002b9c1801007387 */ /* 0x000fe80000100800 */
[----:B------:R0:W-:Y:S02]  /*10e40*/  STL [R1+0x2b68], R23 ;  /* 0x002b681701007387 */ /* 0x0001e40000100800 */
[----:B0-----:R-:W-:-:S02]  /*10e50*/  LEA.HI.X.SX32 R23, R12, R11, 0x1, P2 ;  /* 0x0000000b0c177211 */ /* 0x001fc400010f0eff */
[----:B------:R-:W5:Y:S01]  /*10e60*/  LDL.LU R12, [R1+0x130] ;  /* 0x00013000010c7983 */ /* 0x000f620000300800 */
[----:B----4-:R-:W-:-:S05]  /*10e70*/  LEA R24, P3, R21, R3, 0x1 ;  /* 0x0000000315187211 */ /* 0x010fca00078608ff */
[----:B------:R0:W-:Y:S04]  /*10e80*/  STL [R1+0x2ba4], R24 ;  /* 0x002ba41801007387 */ /* 0x0001e80000100800 */
[----:B------:R1:W-:Y:S01]  /*10e90*/  STL [R1+0x2b70], R23 ;  /* 0x002b701701007387 */ /* 0x0003e20000100800 */
[----:B0-----:R-:W-:Y:S02]  /*10ea0*/  LEA R24, P2, R9, R3, 0x1 ;  /* 0x0000000309187211 */ /* 0x001fe400078408ff */
[----:B-1----:R-:W-:Y:S02]  /*10eb0*/  LEA.HI.X.SX32 R23, R6, R11, 0x1, P1 ;  /* 0x0000000b06177211 */ /* 0x002fe400008f0eff */
[----:B------:R-:W4:Y:S04]  /*10ec0*/  LDL.LU R6, [R1+0x12c] ;  /* 0x00012c0001067983 */ /* 0x000f280000300800 */
[----:B------:R3:W-:Y:S04]  /*10ed0*/  STL [R1+0x2bac], R24 ;  /* 0x002bac1801007387 */ /* 0x0007e80000100800 */
[----:B------:R0:W-:Y:S01]  /*10ee0*/  STL [R1+0x2b78], R23 ;  /* 0x002b781701007387 */ /* 0x0001e20000100800 */
[----:B---3--:R-:W-:-:S02]  /*10ef0*/  LEA R24, P1, R10, R3, 0x1 ;  /* 0x000000030a187211 */ /* 0x008fc400078208ff */
[-C--:B0-----:R-:W-:Y:S02]  /*10f00*/  LEA.HI.X.SX32 R23, R29, R11.reuse, 0x1, P0 ;  /* 0x0000000b1d177211 */ /* 0x081fe400000f0eff */
[----:B------:R-:W3:Y:S04]  /*10f10*/  LDL.LU R29, [R1+0x128] ;  /* 0x00012800011d7983 */ /* 0x000ee80000300800 */
[----:B------:R-:W-:Y:S04]  /*10f20*/  STL [R1+0x2bb4], R24 ;  /* 0x002bb41801007387 */ /* 0x000fe80000100800 */
[----:B------:R0:W-:Y:S01]  /*10f30*/  STL [R1+0x2b80], R23 ;  /* 0x002b801701007387 */ /* 0x0001e20000100800 */
[----:B------:R-:W-:-:S03]  /*10f40*/  LEA.HI.X.SX32 R22, R22, R11, 0x1, P6 ;  /* 0x0000000b16167211 */ /* 0x000fc600030f0eff */
[----:B0-----:R-:W3:Y:S01]  /*10f50*/  LDL.LU R23, [R1+0x124] ;  /* 0x0001240001177983 */ /* 0x001ee20000300800 */
[----:B------:R-:W-:-:S05]  /*10f60*/  LEA R24, P0, R20, R3, 0x1 ;  /* 0x0000000314187211 */ /* 0x000fca00078008ff */
[----:B------:R0:W-:Y:S04]  /*10f70*/  STL [R1+0x2bbc], R24 ;  /* 0x002bbc1801007387 */ /* 0x0001e80000100800 */
[----:B------:R1:W-:Y:S01]  /*10f80*/  STL [R1+0x2b88], R22 ;  /* 0x002b881601007387 */ /* 0x0003e20000100800 */
[-C--:B0-----:R-:W-:Y:S02]  /*10f90*/  LEA.HI.X.SX32 R24, R7, R11.reuse, 0x1, P5 ;  /* 0x0000000b07187211 */ /* 0x081fe400028f0eff */
[----:B------:R-:W-:Y:S02]  /*10fa0*/  LEA.HI.X.SX32 R20, R20, R11, 0x1, P0 ;  /* 0x0000000b14147211 */ /* 0x000fe400000f0eff */
[----:B--2---:R-:W-:-:S05]  /*10fb0*/  LEA R25, P6, R19, R3, 0x1 ;  /* 0x0000000313197211 */ /* 0x004fca00078c08ff */
[----:B------:R-:W-:Y:S04]  /*10fc0*/  STL [R1+0x2bc4], R25 ;  /* 0x002bc41901007387 */ /* 0x000fe80000100800 */
[----:B------:R-:W2:Y:S04]  /*10fd0*/  LDL.LU R7, [R1+0x120] ;  /* 0x0001200001077983 */ /* 0x000ea80000300800 */
[----:B------:R0:W-:Y:S01]  /*10fe0*/  STL [R1+0x2b90], R24 ;  /* 0x002b901801007387 */ /* 0x0001e20000100800 */
[----:B-1----:R-:W-:Y:S02]  /*10ff0*/  LEA R22, P5, R18, R3, 0x1 ;  /* 0x0000000312167211 */ /* 0x002fe400078a08ff */
[----:B0-----:R-:W-:-:S03]  /*11000*/  LEA.HI.X.SX32 R24, R8, R11, 0x1, P4 ;  /* 0x0000000b08187211 */ /* 0x001fc600020f0eff */
[----:B------:R0:W-:Y:S04]  /*11010*/  STL [R1+0x2bcc], R22 ;  /* 0x002bcc1601007387 */ /* 0x0001e80000100800 */
[----:B------:R-:W2:Y:S01]  /*11020*/  LDL.LU R8, [R1+0x11c] ;  /* 0x00011c0001087983 */ /* 0x000ea20000300800 */
[----:B0-----:R-:W-:-:S03]  /*11030*/  LEA R22, P4, R17, R3, 0x1 ;  /* 0x0000000311167211 */ /* 0x001fc600078808ff */
[----:B------:R-:W-:Y:S04]  /*11040*/  STL [R1+0x2b98], R24 ;  /* 0x002b981801007387 */ /* 0x000fe80000100800 */
[----:B------:R0:W-:Y:S04]  /*11050*/  STL [R1+0x2bd4], R22 ;  /* 0x002bd41601007387 */ /* 0x0001e80000100800 */
[----:B0-----:R-:W2:Y:S01]  /*11060*/  LDL.LU R22, [R1+0x118] ;  /* 0x0001180001167983 */ /* 0x001ea20000300800 */
[----:B------:R-:W-:Y:S02]  /*11070*/  LEA.HI.X.SX32 R24, R21, R11, 0x1, P3 ;  /* 0x0000000b15187211 */ /* 0x000fe400018f0eff */
[----:B------:R-:W-:-:S03]  /*11080*/  LEA R21, P3, R16, R3, 0x1 ;  /* 0x0000000310157211 */ /* 0x000fc600078608ff */
        /* <DEDUP_REMOVED lines=10> */
[----:B------:R-:W-:Y:S04]  /*11130*/  STL [R1+0x2bb0], R24 ;  /* 0x002bb01801007387 */ /* 0x000fe80000100800 */
[----:B------:R0:W-:Y:S01]  /*11140*/  STL [R1+0x2bec], R21 ;  /* 0x002bec1501007387 */ /* 0x0001e20000100800 */
[----:B------:R-:W-:-:S03]  /*11150*/  LEA.HI.X.SX32 R19, R19, R11, 0x1, P6 ;  /* 0x0000000b13137211 */ /* 0x000fc600030f0eff */
[----:B0-----:R-:W2:Y:S01]  /*11160*/  LDL.LU R21, [R1+0x10c] ;  /* 0x00010c0001157983 */ /* 0x001ea20000300800 */
[----:B-----5:R-:W-:-:S03]  /*11170*/  LEA R24, P0, R13, R3, 0x1 ;  /* 0x000000030d187211 */ /* 0x020fc600078008ff */
[----:B------:R0:W-:Y:S01]  /*11180*/  STL [R1+0x2bb8], R20 ;  /* 0x002bb81401007387 */ /* 0x0001e20000100800 */
[----:B------:R-:W-:-:S03]  /*11190*/  LEA.HI.X.SX32 R18, R18, R11, 0x1, P5 ;  /* 0x0000000b12127211 */ /* 0x000fc600028f0eff */
[----:B0-----:R-:W5:Y:S04]  /*111a0*/  LDL.LU R20, [R1+0x108] ;  /* 0x0001080001147983 */ /* 0x001f680000300800 */
[----:B------:R0:W-:Y:S04]  /*111b0*/  STL [R1+0x2bf4], R24 ;  /* 0x002bf41801007387 */ /* 0x0001e80000100800 */
[----:B------:R1:W-:Y:S01]  /*111c0*/  STL [R1+0x2bc0], R19 ;  /* 0x002bc01301007387 */ /* 0x0003e20000100800 */
[----:B0-----:R-:W-:-:S03]  /*111d0*/  LEA R24, P6, R12, R3, 0x1 ;  /* 0x000000030c187211 */ /* 0x001fc600078c08ff */
[----:B-1----:R-:W5:Y:S04]  /*111e0*/  LDL.LU R19, [R1+0x104] ;  /* 0x0001040001137983 */ /* 0x002f680000300800 */
[----:B------:R-:W-:Y:S04]  /*111f0*/  STL [R1+0x2bfc], R24 ;  /* 0x002bfc1801007387 */ /* 0x000fe80000100800 */
[----:B------:R0:W-:Y:S04]  /*11200*/  STL [R1+0x2bc8], R18 ;  /* 0x002bc81201007387 */ /* 0x0001e80000100800 */
[----:B0-----:R-:W5:Y:S01]  /*11210*/  LDL.LU R18, [R1+0x100] ;  /* 0x0001000001127983 */ /* 0x001f620000300800 */
[----:B----4-:R-:W-:-:S02]  /*11220*/  LEA R25, P5, R6, R3, 0x1 ;  /* 0x0000000306197211 */ /* 0x010fc400078a08ff */
[----:B------:R-:W-:-:S03]  /*11230*/  LEA.HI.X.SX32 R24, R17, R11, 0x1, P4 ;  /* 0x0000000b11187211 */ /* 0x000fc600020f0eff */
[----:B------:R3:W-:Y:S04]  /*11240*/  STL [R1+0x2c04], R25 ;  /* 0x002c041901007387 */ /* 0x0007e80000100800 */
[----:B------:R-:W4:Y:S01]  /*11250*/  LDL.LU R17, [R1+0xfc] ;  /* 0x0000fc0001117983 */ /* 0x000f220000300800 */
[----:B---3--:R-:W-:-:S03]  /*11260*/  LEA R25, P4, R29, R3, 0x1 ;  /* 0x000000031d197211 */ /* 0x008fc600078808ff */
[----:B------:R0:W-:Y:S04]  /*11270*/  STL [R1+0x2bd0], R24 ;  /* 0x002bd01801007387 */ /* 0x0001e80000100800 */
[----:B------:R1:W-:Y:S01]  /*11280*/  STL [R1+0x2c0c], R25 ;  /* 0x002c0c1901007387 */ /* 0x0003e20000100800 */
[----:B0-----:R-:W-:-:S03]  /*11290*/  LEA.HI.X.SX32 R24, R16, R11, 0x1, P3 ;  /* 0x0000000b10187211 */ /* 0x001fc600018f0eff */
[----:B------:R-:W3:Y:S01]  /*112a0*/  LDL.LU R16, [R1+0xf8] ;  /* 0x0000f80001107983 */ /* 0x000ee20000300800 */
[----:B-1----:R-:W-:-:S03]  /*112b0*/  LEA R25, P3, R23, R3, 0x1 ;  /* 0x0000000317197211 */ /* 0x002fc600078608ff */
[----:B------:R0:W-:Y:S04]  /*112c0*/  STL [R1+0x2bd8], R24 ;  /* 0x002bd81801007387 */ /* 0x0001e80000100800 */
[----:B------:R-:W-:Y:S01]  /*112d0*/  STL [R1+0x2c14], R25 ;  /* 0x002c141901007387 */ /* 0x000fe20000100800 */
[----:B0-----:R-:W-:-:S03]  /*112e0*/  LEA.HI.X.SX32 R24, R15, R11, 0x1, P2 ;  /* 0x0000000b0f187211 */ /* 0x001fc600010f0eff */
[----:B------:R-:W3:Y:S04]  /*112f0*/  LDL.LU R15, [R1+0xf4] ;  /* 0x0000f400010f7983 */ /* 0x000ee80000300800 */
[----:B------:R0:W-:Y:S02]  /*11300*/  STL [R1+0x2be0], R24 ;  /* 0x002be01801007387 */ /* 0x0001e40000100800 */
[----:B0-----:R-:W-:Y:S02]  /*11310*/  LEA.HI.X.SX32 R24, R14, R11, 0x1, P1 ;  /* 0x0000000b0e187211 */ /* 0x001fe400008f0eff */
[----:B------:R-:W3:Y:S01]  /*11320*/  LDL.LU R14, [R1+0xf0] ;  /* 0x0000f000010e7983 */ /* 0x000ee20000300800 */
[----:B--2---:R-:W-:-:S05]  /*11330*/  LEA R25, P2, R7, R3, 0x1 ;  /* 0x0000000307197211 */ /* 0x004fca00078408ff */
[----:B------:R-:W-:Y:S04]  /*11340*/  STL [R1+0x2c1c], R25 ;  /* 0x002c1c1901007387 */ /* 0x000fe80000100800 */
[----:B------:R0:W-:Y:S02]  /*11350*/  STL [R1+0x2be8], R24 ;  /* 0x002be81801007387 */ /* 0x0001e40000100800 */
[----:B0-----:R-:W-:Y:S02]  /*11360*/  LEA.HI.X.SX32 R24, R13, R11, 0x1, P0 ;  /* 0x0000000b0d187211 */ /* 0x001fe400000f0eff */
[----:B------:R-:W2:Y:S01]  /*11370*/  LDL.LU R13, [R1+0xec] ;  /* 0x0000ec00010d7983 */ /* 0x000ea20000300800 */
[----:B------:R-:W-:-:S05]  /*11380*/  LEA R25, P1, R8, R3, 0x1 ;  /* 0x0000000308197211 */ /* 0x000fca00078208ff */
[----:B------:R0:W-:Y:S04]  /*11390*/  STL [R1+0x2c24], R25 ;  /* 0x002c241901007387 */ /* 0x0001e80000100800 */
[----:B------:R1:W-:Y:S01]  /*113a0*/  STL [R1+0x2bf0], R24 ;  /* 0x002bf01801007387 */ /* 0x0003e20000100800 */
[----:B0-----:R-:W-:Y:S02]  /*113b0*/  LEA R25, P0, R22, R3, 0x1 ;  /* 0x0000000316197211 */ /* 0x001fe400078008ff */
[-C--:B-1----:R-:W-:Y:S02]  /*113c0*/  LEA.HI.X.SX32 R24, R12, R11.reuse, 0x1, P6 ;  /* 0x0000000b0c187211 */ /* 0x082fe400030f0eff */
[----:B------:R-:W2:Y:S04]  /*113d0*/  LDL.LU R12, [R1+0xe8] ;  /* 0x0000e800010c7983 */ /* 0x000ea80000300800 */
[----:B------:R-:W-:Y:S04]  /*113e0*/  STL [R1+0x2c2c], R25 ;  /* 0x002c2c1901007387 */ /* 0x000fe80000100800 */
[----:B------:R0:W-:Y:S02]  /*113f0*/  STL [R1+0x2bf8], R24 ;  /* 0x002bf81801007387 */ /* 0x0001e40000100800 */
[----:B0-----:R-:W-:-:S02]  /*11400*/  LEA.HI.X.SX32 R24, R6, R11, 0x1, P5 ;  /* 0x0000000b06187211 */ /* 0x001fc400028f0eff */
[----:B------:R-:W2:Y:S01]  /*11410*/  LDL.LU R6, [R1+0xe4] ;  /* 0x0000e40001067983 */ /* 0x000ea20000300800 */
[----:B------:R-:W-:-:S05]  /*11420*/  LEA R25, P6, R9, R3, 0x1 ;  /* 0x0000000309197211 */ /* 0x000fca00078c08ff */
[----:B------:R0:W-:Y:S01]  /*11430*/  STL [R1+0x2c34], R25 ;  /* 0x002c341901007387 */ /* 0x0001e20000100800 */
[----:B------:R-:W-:-:S03]  /*11440*/  LEA R26, P5, R10, R3, 0x1 ;  /* 0x000000030a1a7211 */ /* 0x000fc600078a08ff */
[----:B------:R1:W-:Y:S04]  /*11450*/  STL [R1+0x2c00], R24 ;  /* 0x002c001801007387 */ /* 0x0003e80000100800 */
[----:B------:R-:W-:Y:S01]  /*11460*/  STL [R1+0x2c3c], R26 ;  /* 0x002c3c1a01007387 */ /* 0x000fe20000100800 */
[----:B0-----:R-:W-:-:S03]  /*11470*/  LEA.HI.X.SX32 R25, R29, R11, 0x1, P4 ;  /* 0x0000000b1d197211 */ /* 0x001fc600020f0eff */
[----:B------:R-:W2:Y:S04]  /*11480*/  LDL.LU R29, [R1+0xe0] ;  /* 0x0000e000011d7983 */ /* 0x000ea80000300800 */
[----:B------:R0:W-:Y:S01]  /*11490*/  STL [R1+0x2c08], R25 ;  /* 0x002c081901007387 */ /* 0x0001e20000100800 */
[----:B-1----:R-:W-:Y:S02]  /*114a0*/  LEA R24, P4, R21, R3, 0x1 ;  /* 0x0000000315187211 */ /* 0x002fe400078808ff */
[----:B0-----:R-:W-:-:S03]  /*114b0*/  LEA.HI.X.SX32 R25, R23, R11, 0x1, P3 ;  /* 0x0000000b17197211 */ /* 0x001fc600018f0eff */
[----:B------:R5:W-:Y:S01]  /*114c0*/  STL [R1+0x2c44], R24 ;  /* 0x002c441801007387 */ /* 0x000be20000100800 */
[----:B------:R-:W-:-:S03]  /*114d0*/  LEA.HI.X.SX32 R23, R7, R11, 0x1, P2 ;  /* 0x0000000b07177211 */ /* 0x000fc600010f0eff */
[----:B------:R0:W-:Y:S04]  /*114e0*/  STL [R1+0x2c10], R25 ;  /* 0x002c101901007387 */ /* 0x0001e80000100800 */
[----:B------:R-:W2:Y:S01]  /*114f0*/  LDL.LU R7, [R1+0xdc] ;  /* 0x0000dc0001077983 */ /* 0x000ea20000300800 */
[----:B-----5:R-:W-:-:S05]  /*11500*/  LEA R24, P3, R20, R3, 0x1 ;  /* 0x0000000314187211 */ /* 0x020fca00078608ff */
[----:B------:R1:W-:Y:S04]  /*11510*/  STL [R1+0x2c4c], R24 ;  /* 0x002c4c1801007387 */ /* 0x0003e80000100800 */
[----:B------:R5:W-:Y:S01]  /*11520*/  STL [R1+0x2c18], R23 ;  /* 0x002c181701007387 */ /* 0x000be20000100800 */
[----:B0-----:R-:W-:Y:S02]  /*11530*/  LEA R25, P2, R19, R3, 0x1 ;  /* 0x0000000313197211 */ /* 0x001fe400078408ff */
[----:B-1----:R-:W-:-:S03]  /*11540*/  LEA.HI.X.SX32 R24, R8, R11, 0x1, P1 ;  /* 0x0000000b08187211 */ /* 0x002fc600008f0eff */
[----:B------:R-:W-:Y:S04]  /*11550*/  STL [R1+0x2c54], R25 ;  /* 0x002c541901007387 */ /* 0x000fe80000100800 */
[----:B------:R-:W2:Y:S04]  /*11560*/  LDL.LU R8, [R1+0xd8] ;  /* 0x0000d80001087983 */ /* 0x000ea80000300800 */
[----:B------:R0:W-:Y:S01]  /*11570*/  STL [R1+0x2c20], R24 ;  /* 0x002c201801007387 */ /* 0x0001e20000100800 */
[----:B-----5:R-:W-:Y:S02]  /*11580*/  LEA R23, P1, R18, R3, 0x1 ;  /* 0x0000000312177211 */ /* 0x020fe400078208ff */
[----:B0-----:R-:W-:-:S03]  /*11590*/  LEA.HI.X.SX32 R24, R22, R11, 0x1, P0 ;  /* 0x0000000b16187211 */ /* 0x001fc600000f0eff */
[----:B------:R4:W-:Y:S01]  /*115a0*/  STL [R1+0x2c5c], R23 ;  /* 0x002c5c1701007387 */ /* 0x0009e20000100800 */
[----:B------:R-:W-:-:S03]  /*115b0*/  LEA.HI.X.SX32 R22, R9, R11, 0x1, P6 ;  /* 0x0000000b09167211 */ /* 0x000fc600030f0eff */
[----:B------:R3:W-:Y:S04]  /*115c0*/  STL [R1+0x2c28], R24 ;  /* 0x002c281801007387 */ /* 0x0007e80000100800 */
[----:B------:R-:W5:Y:S01]  /*115d0*/  LDL.LU R9, [R1+0xd4] ;  /* 0x0000d40001097983 */ /* 0x000f620000300800 */
[----:B----4-:R-:W-:-:S05]  /*115e0*/  LEA R23, P0, R17, R3, 0x1 ;  /* 0x0000000311177211 */ /* 0x010fca00078008ff */
[----:B------:R-:W-:Y:S04]  /*115f0*/  STL [R1+0x2c64], R23 ;  /* 0x002c641701007387 */ /* 0x000fe80000100800 */
[----:B------:R0:W-:Y:S01]  /*11600*/  STL [R1+0x2c30], R22 ;  /* 0x002c301601007387 */ /* 0x0001e20000100800 */
[----:B---3--:R-:W-:-:S05]  /*11610*/  LEA R24, P6, R16, R3, 0x1 ;  /* 0x0000000310187211 */ /* 0x008fca00078c08ff */
[----:B------:R-:W-:Y:S01]  /*11620*/  STL [R1+0x2c6c], R24 ;  /* 0x002c6c1801007387 */ /* 0x000fe20000100800 */
[----:B0-----:R-:W-:-:S03]  /*11630*/  LEA.HI.X.SX32 R22, R10, R11, 0x1, P5 ;  /* 0x0000000b0a167211 */ /* 0x001fc600028f0eff */
[----:B------:R-:W3:Y:S04]  /*11640*/  LDL.LU R10, [R1+0xd0] ;  /* 0x0000d000010a7983 */ /* 0x000ee80000300800 */
[----:B------:R0:W-:Y:S01]  /*11650*/  STL [R1+0x2c38], R22 ;  /* 0x002c381601007387 */ /* 0x0001e20000100800 */
[----:B------:R-:W-:Y:S02]  /*11660*/  LEA R23, P5, R15, R3, 0x1 ;  /* 0x000000030f177211 */ /* 0x000fe400078a08ff */
[----:B0-----:R-:W-:-:S03]  /*11670*/  LEA.HI.X.SX32 R22, R21, R11, 0x1, P4 ;  /* 0x0000000b15167211 */ /* 0x001fc600020f0eff */
[----:B------:R-:W-:Y:S04]  /*11680*/  STL [R1+0x2c74], R23 ;  /* 0x002c741701007387 */ /* 0x000fe80000100800 */
[----:B------:R-:W4:Y:S01]  /*11690*/  LDL.LU R27, [R1+0xc8] ;  /* 0x0000c800011b7983 */ /* 0x000f220000300800 */
[----:B------:R-:W-:-:S03]  /*116a0*/  LEA R21, P4, R14, R3, 0x1 ;  /* 0x000000030e157211 */ /* 0x000fc600078808ff */
[----:B------:R0:W-:Y:S04]  /*116b0*/  STL [R1+0x2c40], R22 ;  /* 0x002c401601007387 */ /* 0x0001e80000100800 */
[----:B------:R2:W-:Y:S01]  /*116c0*/  STL [R1+0x2c7c], R21 ;  /* 0x002c7c1501007387 */ /* 0x0005e20000100800 */
[-C--:B0-----:R-:W-:Y:S02]  /*116d0*/  LEA.HI.X.SX32 R22, R20, R11.reuse, 0x1, P3 ;  /* 0x0000000b14167211 */ /* 0x081fe400018f0eff */
[----:B------:R-:W-:-:S03]  /*116e0*/  LEA.HI.X.SX32 R20, R19, R11, 0x1, P2 ;  /* 0x0000000b13147211 */ /* 0x000fc600010f0eff */
[----:B------:R-:W-:Y:S04]  /*116f0*/  STL [R1+0x2c48], R22 ;  /* 0x002c481601007387 */ /* 0x000fe80000100800 */
[----:B------:R-:W4:Y:S01]  /*11700*/  LDL.LU R26, [R1+0xb8] ;  /* 0x0000b800011a7983 */ /* 0x000f220000300800 */
[-C--:B------:R-:W-:Y:S02]  /*11710*/  LEA.HI.X.SX32 R18, R18, R11.reuse, 0x1, P1 ;  /* 0x0000000b12127211 */ /* 0x080fe400008f0eff */
[-C--:B------:R-:W-:Y:S02]  /*11720*/  LEA.HI.X.SX32 R16, R16, R11.reuse, 0x1, P6 ;  /* 0x0000000b10107211 */ /* 0x080fe400030f0eff */
[----:B------:R-:W-:Y:S02]  /*11730*/  LEA.HI.X.SX32 R14, R14, R11, 0x1, P4 ;  /* 0x0000000b0e0e7211 */ /* 0x000fe400020f0eff */
[----:B--2---:R-:W-:-:S05]  /*11740*/  LEA R21, P3, R13, R3, 0x1 ;  /* 0x000000030d157211 */ /* 0x004fca00078608ff */
[----:B------:R-:W-:Y:S04]  /*11750*/  STL [R1+0x2c84], R21 ;  /* 0x002c841501007387 */ /* 0x000fe80000100800 */
[----:B------:R-:W-:Y:S04]  /*11760*/  STL [R1+0x2c50], R20 ;  /* 0x002c501401007387 */ /* 0x000fe80000100800 */
[----:B------:R-:W2:Y:S01]  /*11770*/  LDL.LU R25, [R1+0xa8] ;  /* 0x0000a80001197983 */ /* 0x000ea20000300800 */
[----:B------:R-:W-:-:S05]  /*11780*/  LEA R19, P2, R12, R3, 0x1 ;  /* 0x000000030c137211 */ /* 0x000fca00078408ff */
[----:B------:R0:W-:Y:S04]  /*11790*/  STL [R1+0x2c8c], R19 ;  /* 0x002c8c1301007387 */ /* 0x0001e80000100800 */
[----:B------:R-:W2:Y:S04]  /*117a0*/  LDL.LU R24, [R1+0x9c] ;  /* 0x00009c0001187983 */ /* 0x000ea80000300800 */
[----:B------:R1:W-:Y:S01]  /*117b0*/  STL [R1+0x2c58], R18 ;  /* 0x002c581201007387 */ /* 0x0003e20000100800 */
[----:B0-----:R-:W-:-:S05]  /*117c0*/  LEA R19, P1, R6, R3, 0x1 ;  /* 0x0000000306137211 */ /* 0x001fca00078208ff */
[----:B------:R-:W-:Y:S01]  /*117d0*/  STL [R1+0x2c94], R19 ;  /* 0x002c941301007387 */ /* 0x000fe20000100800 */
[----:B-1----:R-:W-:-:S03]  /*117e0*/  LEA.HI.X.SX32 R18, R17, R11, 0x1, P0 ;  /* 0x0000000b11127211 */ /* 0x002fc600000f0eff */
[----:B------:R-:W2:Y:S04]  /*117f0*/  LDL.LU R23, [R1+0x90] ;  /* 0x0000900001177983 */ /* 0x000ea80000300800 */
[----:B------:R0:W-:Y:S04]  /*11800*/  STL [R1+0x2c60], R18 ;  /* 0x002c601201007387 */ /* 0x0001e80000100800 */
[----:B------:R-:W2:Y:S01]  /*11810*/  LDL.LU R22, [R1+0x80] ;  /* 0x0000800001167983 */ /* 0x000ea20000300800 */
[----:B------:R-:W-:-:S05]  /*11820*/  LEA R17, P0, R29, R3, 0x1 ;  /* 0x000000031d117211 */ /* 0x000fca00078008ff */
[----:B------:R1:W-:Y:S04]  /*11830*/  STL [R1+0x2c9c], R17 ;  /* 0x002c9c1101007387 */ /* 0x0003e80000100800 */
[----:B0-----:R-:W2:Y:S04]  /*11840*/  LDL.LU R18, [R1+0x78] ;  /* 0x0000780001127983 */ /* 0x001ea80000300800 */
[----:B------:R0:W-:Y:S04]  /*11850*/  STL [R1+0x2c68], R16 ;  /* 0x002c681001007387 */ /* 0x0001e80000100800 */
[----:B------:R-:W2:Y:S01]  /*11860*/  LDL.LU R21, [R1+0x68] ;  /* 0x0000680001157983 */ /* 0x000ea20000300800 */
[----:B-1----:R-:W-:-:S02]  /*11870*/  LEA R17, P6, R7, R3, 0x1 ;  /* 0x0000000307117211 */ /* 0x002fc400078c08ff */
[----:B0-----:R-:W-:-:S03]  /*11880*/  LEA.HI.X.SX32 R16, R15, R11, 0x1, P5 ;  /* 0x0000000b0f107211 */ /* 0x001fc600028f0eff */
[----:B------:R0:W-:Y:S04]  /*11890*/  STL [R1+0x2ca4], R17 ;  /* 0x002ca41101007387 */ /* 0x0001e80000100800 */
[----:B0-----:R-:W2:Y:S04]  /*118a0*/  LDL.LU R17, [R1+0x60] ;  /* 0x0000600001117983 */ /* 0x001ea80000300800 */
[----:B------:R0:W-:Y:S04]  /*118b0*/  STL [R1+0x2c70], R16 ;  /* 0x002c701001007387 */ /* 0x0001e80000100800 */
[----:B------:R-:W2:Y:S01]  /*118c0*/  LDL.LU R20, [R1+0x4c] ;  /* 0x00004c0001147983 */ /* 0x000ea20000300800 */
[----:B------:R-:W-:-:S05]  /*118d0*/  LEA R15, P5, R8, R3, 0x1 ;  /* 0x00000003080f7211 */ /* 0x000fca00078a08ff */
[----:B------:R5:W-:Y:S04]  /*118e0*/  STL [R1+0x2cac], R15 ;  /* 0x002cac0f01007387 */ /* 0x000be80000100800 */
[----:B------:R-:W2:Y:S04]  /*118f0*/  LDL.LU R19, [R1+0x40] ;  /* 0x0000400001137983 */ /* 0x000ea80000300800 */
[----:B------:R-:W-:Y:S04]  /*11900*/  STL [R1+0x2c78], R14 ;  /* 0x002c780e01007387 */ /* 0x000fe80000100800 */
[----:B0-----:R-:W2:Y:S01]  /*11910*/  LDL.LU R16, [R1+0x30] ;  /* 0x0000300001107983 */ /* 0x001ea20000300800 */
[----:B-----5:R-:W-:-:S05]  /*11920*/  LEA R15, P4, R9, R3, 0x1 ;  /* 0x00000003090f7211 */ /* 0x020fca00078808ff */
[----:B------:R0:W-:Y:S04]  /*11930*/  STL [R1+0x2cb4], R15 ;  /* 0x002cb40f01007387 */ /* 0x0001e80000100800 */
[----:B0-----:R-:W5:Y:S01]  /*11940*/  LDL.LU R15, [R1+0x28] ;  /* 0x00002800010f7983 */ /* 0x001f620000300800 */
[----:B------:R-:W-:-:S05]  /*11950*/  LEA.HI.X.SX32 R14, R13, R11, 0x1, P3 ;  /* 0x0000000b0d0e7211 */ /* 0x000fca00018f0eff */
[----:B------:R0:W-:Y:S01]  /*11960*/  STL [R1+0x2c80], R14 ;  /* 0x002c800e01007387 */ /* 0x0001e20000100800 */
[----:B---3--:R-:W-:-:S03]  /*11970*/  LEA R13, P3, R10, R3, 0x1 ;  /* 0x000000030a0d7211 */ /* 0x008fc600078608ff */
[----:B0-----:R-:W3:Y:S04]  /*11980*/  LDL.LU R14, [R1+0x18] ;  /* 0x00001800010e7983 */ /* 0x001ee80000300800 */
[----:B------:R0:W-:Y:S01]  /*11990*/  STL [R1+0x2cbc], R13 ;  /* 0x002cbc0d01007387 */ /* 0x0001e20000100800 */
[-C--:B------:R-:W-:Y:S02]  /*119a0*/  LEA.HI.X.SX32 R6, R6, R11.reuse, 0x1, P1 ;  /* 0x0000000b06067211 */ /* 0x080fe400008f0eff */
[----:B0-----:R-:W-:Y:S02]  /*119b0*/  LEA.HI.X.SX32 R13, R12, R11, 0x1, P2 ;  /* 0x0000000b0c0d7211 */ /* 0x001fe400010f0eff */
[----:B----4-:R-:W-:-:S03]  /*119c0*/  LEA R12, P2, R27, R3, 0x1 ;  /* 0x000000031b0c7211 */ /* 0x010fc600078408ff */
[----:B------:R0:W-:Y:S01]  /*119d0*/  STL [R1+0x2c88], R13 ;  /* 0x002c880d01007387 */ /* 0x0001e20000100800 */
[----:B------:R-:W-:-:S03]  /*119e0*/  LEA.HI.X.SX32 R29, R29, R11, 0x1, P0 ;  /* 0x0000000b1d1d7211 */ /* 0x000fc600000f0eff */
[----:B0-----:R-:W4:Y:S04]  /*119f0*/  LDL.LU R13, [R1+0x10] ;  /* 0x00001000010d7983 */ /* 0x001f280000300800 */
[----:B------:R0:W-:Y:S04]  /*11a00*/  STL [R1+0x2cc4], R12 ;  /* 0x002cc40c01007387 */ /* 0x0001e80000100800 */
[----:B0-----:R-:W3:Y:S04]  /*11a10*/  LDL.LU R12, [R1+0x4] ;  /* 0x00000400010c7983 */ /* 0x001ee80000300800 */
[----:B------:R0:W-:Y:S02]  /*11a20*/  STL [R1+0x2c90], R6 ;  /* 0x002c900601007387 */ /* 0x0001e40000100800 */
[----:B0-----:R-:W-:-:S05]  /*11a30*/  LEA R6, P1, R26, R3, 0x1 ;  /* 0x000000031a067211 */ /* 0x001fca00078208ff */
[----:B------:R0:W-:Y:S01]  /*11a40*/  STL [R1+0x2ccc], R6 ;  /* 0x002ccc0601007387 */ /* 0x0001e20000100800 */
[----:B------:R-:W-:-:S03]  /*11a50*/  LEA.HI.X.SX32 R7, R7, R11, 0x1, P6 ;  /* 0x0000000b07077211 */ /* 0x000fc600030f0eff */
[----:B0-----:R-:W4:Y:S04]  /*11a60*/  LDL.LU R6, [R1+0x3160] ;  /* 0x0031600001067983 */ /* 0x001f280000300800 */
[----:B------:R2:W-:Y:S01]  /*11a70*/  STL [R1+0x2c98], R29 ;  /* 0x002c981d01007387 */ /* 0x0005e20000100800 */
[-C--:B------:R-:W-:Y:S02]  /*11a80*/  LEA.HI.X.SX32 R8, R8, R11.reuse, 0x1, P5 ;  /* 0x0000000b08087211 */ /* 0x080fe400028f0eff */
[-C--:B------:R-:W-:Y:S02]  /*11a90*/  LEA.HI.X.SX32 R9, R9, R11.reuse, 0x1, P4 ;  /* 0x0000000b09097211 */ /* 0x080fe400020f0eff */
[-C--:B------:R-:W-:Y:S02]  /*11aa0*/  LEA.HI.X.SX32 R10, R10, R11.reuse, 0x1, P3 ;  /* 0x0000000b0a0a7211 */ /* 0x080fe400018f0eff */
[----:B------:R-:W-:-:S02]  /*11ab0*/  LEA.HI.X.SX32 R27, R27, R11, 0x1, P2 ;  /* 0x0000000b1b1b7211 */ /* 0x000fc400010f0eff */
[----:B--2---:R-:W-:-:S05]  /*11ac0*/  LEA R29, P0, R25, R3, 0x1 ;  /* 0x00000003191d7211 */ /* 0x004fca00078008ff */
[----:B------:R0:W-:Y:S04]  /*11ad0*/  STL [R1+0x2cd4], R29 ;  /* 0x002cd41d01007387 */ /* 0x0001e80000100800 */
[----:B0-----:R-:W2:Y:S04]  /*11ae0*/  LDL.LU R29, [R1] ;  /* 0x00000000011d7983 */ /* 0x001ea80000300800 */
[----:B------:R0:W-:Y:S02]  /*11af0*/  STL [R1+0x2ca0], R7 ;  /* 0x002ca00701007387 */ /* 0x0001e40000100800 */
[----:B0-----:R-:W-:-:S05]  /*11b00*/  LEA R7, P6, R24, R3, 0x1 ;  /* 0x0000000318077211 */ /* 0x001fca00078c08ff */
[----:B------:R0:W-:Y:S04]  /*11b10*/  STL [R1+0x2cdc], R7 ;  /* 0x002cdc0701007387 */ /* 0x0001e80000100800 */
        /* <DEDUP_REMOVED lines=13> */
[----:B------:R0:W-:Y:S01]  /*11bf0*/  STL [R1+0x2cc0], R27 ;  /* 0x002cc01b01007387 */ /* 0x0001e20000100800 */
[----:B------:R-:W-:Y:S02]  /*11c00*/  LEA.HI.X.SX32 R25, R25, R11, 0x1, P0 ;  /* 0x0000000b19197211 */ /* 0x000fe400000f0eff */
[----:B0-----:R-:W-:-:S05]  /*11c10*/  LEA R27, P2, R21, R3, 0x1 ;  /* 0x00000003151b7211 */ /* 0x001fca00078408ff */
[----:B------:R0:W-:Y:S02]  /*11c20*/  STL [R1+0x2cfc], R27 ;  /* 0x002cfc1b01007387 */ /* 0x0001e40000100800 */
[----:B0-----:R-:W-:Y:S02]  /*11c30*/  LEA.HI.X.SX32 R27, R26, R11, 0x1, P1 ;  /* 0x0000000b1a1b7211 */ /* 0x001fe400008f0eff */
[----:B------:R-:W-:-:S03]  /*11c40*/  LEA R26, P1, R17, R3, 0x1 ;  /* 0x00000003111a7211 */ /* 0x000fc600078208ff */
[----:B------:R0:W-:Y:S04]  /*11c50*/  STL [R1+0x2cc8], R27 ;  /* 0x002cc81b01007387 */ /* 0x0001e80000100800 */
[----:B------:R1:W-:Y:S04]  /*11c60*/  STL [R1+0x2d04], R26 ;  /* 0x002d041a01007387 */ /* 0x0003e80000100800 */
[----:B------:R5:W-:Y:S01]  /*11c70*/  STL [R1+0x2cd0], R25 ;  /* 0x002cd01901007387 */ /* 0x000be20000100800 */
[----:B0-----:R-:W-:Y:S02]  /*11c80*/  LEA R27, P0, R20, R3, 0x1 ;  /* 0x00000003141b7211 */ /* 0x001fe400078008ff */
[----:B-1----:R-:W-:-:S02]  /*11c90*/  LEA.HI.X.SX32 R26, R24, R11, 0x1, P6 ;  /* 0x0000000b181a7211 */ /* 0x002fc400030f0eff */
[----:B------:R-:W-:Y:S02]  /*11ca0*/  LEA.HI.X.SX32 R24, R23, R11, 0x1, P5 ;  /* 0x0000000b17187211 */ /* 0x000fe400028f0eff */
[-C--:B-----5:R-:W-:Y:S01]  /*11cb0*/  LEA R25, P6, R19, R3.reuse, 0x1 ;  /* 0x0000000313197211 */ /* 0x0a0fe200078c08ff */
[----:B------:R-:W-:Y:S01]  /*11cc0*/  STL [R1+0x2d0c], R27 ;  /* 0x002d0c1b01007387 */ /* 0x000fe20000100800 */
[----:B------:R-:W-:-:S03]  /*11cd0*/  LEA R23, P5, R16, R3, 0x1 ;  /* 0x0000000310177211 */ /* 0x000fc600078a08ff */
[----:B------:R-:W-:Y:S01]  /*11ce0*/  STL [R1+0x2cd8], R26 ;  /* 0x002cd81a01007387 */ /* 0x000fe20000100800 */
[----:B------:R-:W-:-:S03]  /*11cf0*/  LEA.HI.X.SX32 R22, R22, R11, 0x1, P4 ;  /* 0x0000000b16167211 */ /* 0x000fc600020f0eff */
[----:B------:R-:W-:Y:S04]  /*11d00*/  STL [R1+0x2d14], R25 ;  /* 0x002d141901007387 */ /* 0x000fe80000100800 */
[----:B------:R0:W-:Y:S04]  /*11d10*/  STL [R1+0x2ce0], R24 ;  /* 0x002ce01801007387 */ /* 0x0001e80000100800 */
[----:B------:R1:W-:Y:S01]  /*11d20*/  STL [R1+0x2d1c], R23 ;  /* 0x002d1c1701007387 */ /* 0x0003e20000100800 */
[----:B0-----:R-:W-:-:S03]  /*11d30*/  LEA R24, P4, R15, R3, 0x1 ;  /* 0x000000030f187211 */ /* 0x001fc600078808ff */
[----:B------:R3:W-:Y:S01]  /*11d40*/  STL [R1+0x2ce8], R22 ;  /* 0x002ce81601007387 */ /* 0x0007e20000100800 */
[----:B-1----:R-:W-:-:S03]  /*11d50*/  LEA.HI.X.SX32 R23, R18, R11, 0x1, P3 ;  /* 0x0000000b12177211 */ /* 0x002fc600018f0eff */
[----:B------:R-:W-:Y:S04]  /*11d60*/  STL [R1+0x2d24], R24 ;  /* 0x002d241801007387 */ /* 0x000fe80000100800 */
[----:B------:R-:W5:Y:S01]  /*11d70*/  LDL.LU R18, [R1+0x260] ;  /* 0x0002600001127983 */ /* 0x000f620000300800 */
[----:B---3--:R-:W-:Y:S02]  /*11d80*/  LEA R22, P3, R14, R3, 0x1 ;  /* 0x000000030e167211 */ /* 0x008fe400078608ff */
[----:B------:R-:W-:Y:S01]  /*11d90*/  LEA.HI.X.SX32 R21, R21, R11, 0x1, P2 ;  /* 0x0000000b15157211 */ /* 0x000fe200010f0eff */
[----:B------:R4:W-:Y:S04]  /*11da0*/  STL [R1+0x2cf0], R23 ;  /* 0x002cf01701007387 */ /* 0x0009e80000100800 */
[----:B------:R0:W-:Y:S01]  /*11db0*/  STL [R1+0x2d2c], R22 ;  /* 0x002d2c1601007387 */ /* 0x0001e20000100800 */
[----:B----4-:R-:W-:-:S03]  /*11dc0*/  LEA R23, P2, R13, R3, 0x1 ;  /* 0x000000030d177211 */ /* 0x010fc600078408ff */
[----:B------:R1:W-:Y:S01]  /*11dd0*/  STL [R1+0x2cf8], R21 ;  /* 0x002cf81501007387 */ /* 0x0003e20000100800 */
[----:B0-----:R-:W-:-:S03]  /*11de0*/  LEA.HI.X.SX32 R22, R17, R11, 0x1, P1 ;  /* 0x0000000b11167211 */ /* 0x001fc600008f0eff */
[----:B------:R-:W-:Y:S04]  /*11df0*/  STL [R1+0x2d34], R23 ;  /* 0x002d341701007387 */ /* 0x000fe80000100800 */
[----:B------:R-:W3:Y:S01]  /*11e00*/  LDL.LU R17, [R1+0x268] ;  /* 0x0002680001117983 */ /* 0x000ee20000300800 */
[----:B-1----:R-:W-:-:S03]  /*11e10*/  LEA R21, P1, R12, R3, 0x1 ;  /* 0x000000030c157211 */ /* 0x002fc600078208ff */
[----:B------:R0:W-:Y:S04]  /*11e20*/  STL [R1+0x2d00], R22 ;  /* 0x002d001601007387 */ /* 0x0001e80000100800 */
[----:B------:R-:W4:Y:S04]  /*11e30*/  LDL.64 R26, [R1+0x1b28] ;  /* 0x001b2800011a7983 */ /* 0x000f280000100a00 */
[----:B------:R2:W-:Y:S01]  /*11e40*/  STL [R1+0x2d3c], R21 ;  /* 0x002d3c1501007387 */ /* 0x0005e20000100800 */
[-C--:B0-----:R-:W-:Y:S02]  /*11e50*/  LEA.HI.X.SX32 R22, R20, R11.reuse, 0x1, P0 ;  /* 0x0000000b14167211 */ /* 0x081fe400000f0eff */
[----:B------:R-:W-:-:S02]  /*11e60*/  LEA.HI.X.SX32 R20, R19, R11, 0x1, P6 ;  /* 0x0000000b13147211 */ /* 0x000fc400030f0eff */
[----:B------:R-:W-:Y:S01]  /*11e70*/  LEA.HI.X.SX32 R16, R16, R11, 0x1, P5 ;  /* 0x0000000b10107211 */ /* 0x000fe200028f0eff */
[----:B------:R-:W-:Y:S01]  /*11e80*/  STL [R1+0x2d08], R22 ;  /* 0x002d081601007387 */ /* 0x000fe20000100800 */
[----:B------:R-:W-:Y:S02]  /*11e90*/  IMAD R4, R4, c[0x0][0x190], RZ ;  /* 0x0000640004047a24 */ /* 0x000fe400078e02ff */
[----:B------:R-:W-:Y:S02]  /*11ea0*/  IMAD R2, R2, c[0x0][0x190], RZ ;  /* 0x0000640002027a24 */ /* 0x000fe400078e02ff */
[----:B------:R-:W-:Y:S02]  /*11eb0*/  IMAD R0, R0, c[0x0][0x190], RZ ;  /* 0x0000640000007a24 */ /* 0x000fe400078e02ff */
[----:B------:R-:W-:Y:S01]  /*11ec0*/  IMAD R28, R28, c[0x0][0x190], RZ ;  /* 0x000064001c1c7a24 */ /* 0x000fe200078e02ff */
[----:B--2---:R-:W-:-:S05]  /*11ed0*/  LEA R21, P0, R29, R3, 0x1 ;  /* 0x000000031d157211 */ /* 0x004fca00078008ff */
[----:B------:R-:W-:Y:S04]  /*11ee0*/  STL [R1+0x2d44], R21 ;  /* 0x002d441501007387 */ /* 0x000fe80000100800 */
[----:B------:R0:W-:Y:S02]  /*11ef0*/  STL [R1+0x2d10], R20 ;  /* 0x002d101401007387 */ /* 0x0001e40000100800 */
[-C--:B0-----:R-:W-:Y:S02]  /*11f00*/  LEA R20, P5, R9, R3.reuse, 0x1 ;  /* 0x0000000309147211 */ /* 0x081fe400078a08ff */
[----:B------:R-:W-:-:S05]  /*11f10*/  LEA R19, P6, R10, R3, 0x1 ;  /* 0x000000030a137211 */ /* 0x000fca00078c08ff */
[----:B------:R0:W-:Y:S04]  /*11f20*/  STL [R1+0x2d4c], R19 ;  /* 0x002d4c1301007387 */ /* 0x0001e80000100800 */
[----:B------:R1:W-:Y:S01]  /*11f30*/  STL [R1+0x2d18], R16 ;  /* 0x002d181001007387 */ /* 0x0003e20000100800 */
[----:B0-----:R-:W-:-:S03]  /*11f40*/  LEA.HI.X.SX32 R19, R15, R11, 0x1, P4 ;  /* 0x0000000b0f137211 */ /* 0x001fc600020f0eff */
[----:B------:R-:W-:Y:S01]  /*11f50*/  STL [R1+0x2d54], R20 ;  /* 0x002d541401007387 */ /* 0x000fe20000100800 */
[----:B-1----:R-:W-:-:S03]  /*11f60*/  LEA R16, P4, R8, R3, 0x1 ;  /* 0x0000000308107211 */ /* 0x002fc600078808ff */
[----:B------:R-:W2:Y:S04]  /*11f70*/  LDL.LU R15, [R1+0x26c] ;  /* 0x00026c00010f7983 */ /* 0x000ea80000300800 */
[----:B------:R0:W-:Y:S04]  /*11f80*/  STL [R1+0x2d20], R19 ;  /* 0x002d201301007387 */ /* 0x0001e80000100800 */
[----:B------:R1:W-:Y:S01]  /*11f90*/  STL [R1+0x2d5c], R16 ;  /* 0x002d5c1001007387 */ /* 0x0003e20000100800 */
[-C--:B0-----:R-:W-:Y:S02]  /*11fa0*/  LEA.HI.X.SX32 R19, R14, R11.reuse, 0x1, P3 ;  /* 0x0000000b0e137211 */ /* 0x081fe400018f0eff */
[----:B------:R-:W-:-:S02]  /*11fb0*/  LEA.HI.X.SX32 R14, R13, R11, 0x1, P2 ;  /* 0x0000000b0d0e7211 */ /* 0x000fc400010f0eff */
[-C--:B-1----:R-:W-:Y:S01]  /*11fc0*/  LEA R16, P3, R7, R3.reuse, 0x1 ;  /* 0x0000000307107211 */ /* 0x082fe200078608ff */
[----:B------:R-:W-:Y:S01]  /*11fd0*/  STL [R1+0x2d28], R19 ;  /* 0x002d281301007387 */ /* 0x000fe20000100800 */
[----:B------:R-:W-:-:S03]  /*11fe0*/  LEA R13, P2, R6, R3, 0x1 ;  /* 0x00000003060d7211 */ /* 0x000fc600078408ff */
[----:B------:R0:W-:Y:S04]  /*11ff0*/  STL [R1+0x2d64], R16 ;  /* 0x002d641001007387 */ /* 0x0001e80000100800 */
[----:B0-----:R-:W2:Y:S04]  /*12000*/  LDL.LU R16, [R1+0x270] ;  /* 0x0002700001107983 */ /* 0x001ea80000300800 */
[----:B------:R0:W-:Y:S04]  /*12010*/  STL [R1+0x2d30], R14 ;  /* 0x002d300e01007387 */ /* 0x0001e80000100800 */
[----:B------:R1:W-:Y:S01]  /*12020*/  STL [R1+0x2d68], R13 ;  /* 0x002d680d01007387 */ /* 0x0003e20000100800 */
[----:B0-----:R-:W-:-:S02]  /*12030*/  LEA.HI.X.SX32 R14, R12, R11, 0x1, P1 ;  /* 0x0000000b0c0e7211 */ /* 0x001fc400008f0eff */
[----:B------:R-:W-:Y:S02]  /*12040*/  LEA.HI.X.SX32 R12, R29, R11, 0x1, P0 ;  /* 0x0000000b1d0c7211 */ /* 0x000fe400000f0eff */
[----:B-1----:R-:W-:Y:S01]  /*12050*/  LEA R13, P1, R5, R3, 0x1 ;  /* 0x00000003050d7211 */ /* 0x002fe200078208ff */
[----:B------:R0:W-:Y:S01]  /*12060*/  STL [R1+0x2d38], R14 ;  /* 0x002d380e01007387 */ /* 0x0001e20000100800 */
[----:B------:R-:W-:-:S03]  /*12070*/  LEA.HI.X.SX32 R9, R9, R11, 0x1, P5 ;  /* 0x0000000b09097211 */ /* 0x000fc600028f0eff */
[----:B0-----:R-:W2:Y:S04]  /*12080*/  LDL.LU R14, [R1+0x274] ;  /* 0x00027400010e7983 */ /* 0x001ea80000300800 */
[----:B------:R0:W-:Y:S04]  /*12090*/  STL [R1+0x2d6c], R13 ;  /* 0x002d6c0d01007387 */ /* 0x0001e80000100800 */
[----:B------:R1:W-:Y:S01]  /*120a0*/  STL [R1+0x2d40], R12 ;  /* 0x002d400c01007387 */ /* 0x0003e20000100800 */
[----:B0-----:R-:W-:Y:S02]  /*120b0*/  LEA R13, P0, R4, R3, 0x1 ;  /* 0x00000003040d7211 */ /* 0x001fe400078008ff */
[----:B-1----:R-:W-:-:S02]  /*120c0*/  LEA.HI.X.SX32 R12, R10, R11, 0x1, P6 ;  /* 0x0000000b0a0c7211 */ /* 0x002fc400030f0eff */
[-C--:B------:R-:W-:Y:S01]  /*120d0*/  LEA R10, P6, R2, R3.reuse, 0x1 ;  /* 0x00000003020a7211 */ /* 0x080fe200078c08ff */
[----:B------:R-:W-:Y:S04]  /*120e0*/  STL [R1+0x2d70], R13 ;  /* 0x002d700d01007387 */ /* 0x000fe80000100800 */
[----:B------:R0:W-:Y:S04]  /*120f0*/  STL [R1+0x2d48], R12 ;  /* 0x002d480c01007387 */ /* 0x0001e80000100800 */
[----:B------:R1:W-:Y:S04]  /*12100*/  STL [R1+0x2d74], R10 ;  /* 0x002d740a01007387 */ /* 0x0003e80000100800 */
[----:B------:R5:W-:Y:S01]  /*12110*/  STL [R1+0x2d50], R9 ;  /* 0x002d500901007387 */ /* 0x000be20000100800 */
[----:B0-----:R-:W-:-:S02]  /*12120*/  LEA R12, P5, R0, R3, 0x1 ;  /* 0x00000003000c7211 */ /* 0x001fc400078a08ff */
[----:B-1----:R-:W-:-:S03]  /*12130*/  LEA.HI.X.SX32 R10, R8, R11, 0x1, P4 ;  /* 0x0000000b080a7211 */ /* 0x002fc600020f0eff */
[----:B------:R0:W-:Y:S01]  /*12140*/  STL [R1+0x2d78], R12 ;  /* 0x002d780c01007387 */ /* 0x0001e20000100800 */
[----:B------:R-:W-:Y:S02]  /*12150*/  LEA.HI.X.SX32 R8, R7, R11, 0x1, P3 ;  /* 0x0000000b07087211 */ /* 0x000fe400018f0eff */
[-C--:B-----5:R-:W-:Y:S01]  /*12160*/  LEA R9, P4, R18, R3.reuse, 0x1 ;  /* 0x0000000312097211 */ /* 0x0a0fe200078808ff */
[----:B------:R-:W-:Y:S01]  /*12170*/  STL [R1+0x2d58], R10 ;  /* 0x002d580a01007387 */ /* 0x000fe20000100800 */
[----:B------:R-:W-:Y:S02]  /*12180*/  LEA R7, P3, R28, R3, 0x1 ;  /* 0x000000031c077211 */ /* 0x000fe400078608ff */
[-C--:B------:R-:W-:Y:S01]  /*12190*/  LEA.HI.X.SX32 R3, R6, R11.reuse, 0x1, P2 ;  /* 0x0000000b06037211 */ /* 0x080fe200010f0eff */
[----:B------:R-:W-:Y:S04]  /*121a0*/  STL [R1+0x2d7c], R9 ;  /* 0x002d7c0901007387 */ /* 0x000fe80000100800 */
[----:B------:R-:W5:Y:S04]  /*121b0*/  LDL.LU R13, [R1+0x27c] ;  /* 0x00027c00010d7983 */ /* 0x000f680000300800 */
[----:B------:R-:W-:Y:S04]  /*121c0*/  STL [R1+0x2d60], R8 ;  /* 0x002d600801007387 */ /* 0x000fe80000100800 */
[----:B------:R-:W-:Y:S04]  /*121d0*/  STL [R1+0x2b44], R7 ;  /* 0x002b440701007387 */ /* 0x000fe80000100800 */
[----:B0-----:R-:W5:Y:S04]  /*121e0*/  LDL.LU R12, [R1+0x278] ;  /* 0x00027800010c7983 */ /* 0x001f680000300800 */
[----:B------:R0:W-:Y:S04]  /*121f0*/  STL [R1+0x2b30], R3 ;  /* 0x002b300301007387 */ /* 0x0001e80000100800 */
[----:B------:R-:W5:Y:S01]  /*12200*/  LDL.LU R29, [R1+0x280] ;  /* 0x00028000011d7983 */ /* 0x000f620000300800 */
[----:B0-----:R-:W-:-:S02]  /*12210*/  LEA.HI.X.SX32 R3, R5, R11, 0x1, P1 ;  /* 0x0000000b05037211 */ /* 0x001fc400008f0eff */
[----:B------:R-:W-:-:S03]  /*12220*/  LEA.HI.X.SX32 R0, R0, R11, 0x1, P5 ;  /* 0x0000000b00007211 */ /* 0x000fc600028f0eff */
[----:B------:R0:W-:Y:S02]  /*12230*/  STL [R1+0x2b34], R3 ;  /* 0x002b340301007387 */ /* 0x0001e40000100800 */
[-C--:B0-----:R-:W-:Y:S02]  /*12240*/  LEA.HI.X.SX32 R3, R4, R11.reuse, 0x1, P0 ;  /* 0x0000000b04037211 */ /* 0x081fe400000f0eff */
[----:B------:R-:W-:-:S03]  /*12250*/  LEA.HI.X.SX32 R4, R2, R11, 0x1, P6 ;  /* 0x0000000b02047211 */ /* 0x000fc600030f0eff */
[----:B------:R-:W-:Y:S04]  /*12260*/  STL [R1+0x2b38], R3 ;  /* 0x002b380301007387 */ /* 0x000fe80000100800 */
[----:B------:R0:W-:Y:S04]  /*12270*/  STL [R1+0x2b3c], R4 ;  /* 0x002b3c0401007387 */ /* 0x0001e80000100800 */
[----:B------:R1:W-:Y:S01]  /*12280*/  STL [R1+0x2b40], R0 ;  /* 0x002b400001007387 */ /* 0x0003e20000100800 */
[----:B------:R-:W-:Y:S01]  /*12290*/  IMAD.MOV.U32 R19, RZ, RZ, c[0x0][0x188] ;  /* 0x00006200ff137624 */ /* 0x000fe200078e00ff */
[----:B0-----:R-:W-:-:S02]  /*122a0*/  LEA.HI.X.SX32 R4, R18, R11, 0x1, P4 ;  /* 0x0000000b12047211 */ /* 0x001fc400020f0eff */
[----:B-1----:R-:W-:-:S03]  /*122b0*/  LEA.HI.X.SX32 R0, R28, R11, 0x1, P3 ;  /* 0x0000000b1c007211 */ /* 0x002fc600018f0eff */
[----:B------:R0:W-:Y:S01]  /*122c0*/  STL [R1+0x2b48], R4 ;  /* 0x002b480401007387 */ /* 0x0001e20000100800 */
[----:B---3--:R-:W-:Y:S01]  /*122d0*/  LEA R24, P2, R17, c[0x0][0x160], 0x1 ;  /* 0x0000580011187a11 */ /* 0x008fe200078408ff */
[----:B------:R-:W-:Y:S02]  /*122e0*/  IMAD R10, R19, 0x3f, RZ ;  /* 0x0000003f130a7824 */ /* 0x000fe400078e02ff */
[----:B------:R-:W-:Y:S01]  /*122f0*/  STL [R1+0x2b28], R0 ;  /* 0x002b280001007387 */ /* 0x000fe20000100800 */
[----:B------:R-:W-:Y:S01]  /*12300*/  LEA.HI.X.SX32 R25, R17, c[0x0][0x164], 0x1, P2 ;  /* 0x0000590011197a11 */ /* 0x000fe200010f0eff */
[----:B----4-:R-:W-:-:S04]  /*12310*/  IMAD.WIDE R2, R10, 0x2, R26 ;  /* 0x000000020a027825 */ /* 0x010fc800078e021a */
[----:B0-----:R-:W-:Y:S01]  /*12320*/  IMAD.WIDE R4, R10, 0x2, R24 ;  /* 0x000000020a047825 */ /* 0x001fe200078e0218 */
[----:B------:R-:W-:Y:S04]  /*12330*/  STL [R1+0x2b2c], R2 ;  /* 0x002b2c0201007387 */ /* 0x000fe80000100800 */
[----:B------:R0:W-:Y:S04]  /*12340*/  STL [R1+0x2b20], R3 ;  /* 0x002b200301007387 */ /* 0x0001e80000100800 */
[----:B------:R-:W-:Y:S01]  /*12350*/  STL.64 [R1+0x1b20], R24 ;  /* 0x001b201801007387 */ /* 0x000fe20000100a00 */
[----:B--2---:R-:W-:-:S04]  /*12360*/  LEA R22, P0, R15, c[0x0][0x160], 0x1 ;  /* 0x000058000f167a11 */ /* 0x004fc800078008ff */
[----:B------:R-:W-:-:S05]  /*12370*/  LEA.HI.X.SX32 R23, R15, c[0x0][0x164], 0x1, P0 ;  /* 0x000059000f177a11 */ /* 0x000fca00000f0eff */
[----:B0-----:R-:W-:Y:S01]  /*12380*/  IMAD.WIDE R2, R10, 0x2, R22 ;  /* 0x000000020a027825 */ /* 0x001fe200078e0216 */
[----:B------:R-:W-:Y:S04]  /*12390*/  STL.64 [R1+0x1af8], R22 ;  /* 0x001af81601007387 */ /* 0x000fe80000100a00 */
[----:B------:R-:W-:Y:S01]  /*123a0*/  STL [R1+0x2b24], R4 ;  /* 0x002b240401007387 */ /* 0x000fe20000100800 */
[----:B------:R-:W-:-:S05]  /*123b0*/  IMAD R0, R16, c[0x0][0x184], RZ ;  /* 0x0000610010007a24 */ /* 0x000fca00078e02ff */
[----:B------:R-:W-:-:S04]  /*123c0*/  LEA R20, P1, R0, c[0x0][0x160], 0x1 ;  /* 0x0000580000147a11 */ /* 0x000fc800078208ff */
[----:B------:R-:W-:Y:S01]  /*123d0*/  LEA.HI.X.SX32 R21, R0, c[0x0][0x164], 0x1, P1 ;  /* 0x0000590000157a11 */ /* 0x000fe200008f0eff */
[----:B------:R0:W-:Y:S04]  /*123e0*/  STL [R1+0x2b18], R5 ;  /* 0x002b180501007387 */ /* 0x0001e80000100800 */
[----:B------:R-:W-:Y:S01]  /*123f0*/  STL [R1+0x2b1c], R2 ;  /* 0x002b1c0201007387 */ /* 0x000fe20000100800 */
[----:B------:R-:W-:-:S05]  /*12400*/  IMAD R6, R14, c[0x0][0x184], RZ ;  /* 0x000061000e067a24 */ /* 0x000fca00078e02ff */
[----:B------:R-:W-:-:S04]  /*12410*/  LEA R18, P0, R6, c[0x0][0x160], 0x1 ;  /* 0x0000580006127a11 */ /* 0x000fc800078008ff */
[----:B------:R-:W-:Y:S01]  /*12420*/  LEA.HI.X.SX32 R19, R6, c[0x0][0x164], 0x1, P0 ;  /* 0x0000590006137a11 */ /* 0x000fe200000f0eff */
[C---:B0-----:R-:W-:Y:S01]  /*12430*/  IMAD.WIDE R4, R10.reuse, 0x2, R20 ;  /* 0x000000020a047825 */ /* 0x041fe200078e0214 */
[----:B------:R0:W-:Y:S04]  /*12440*/  STL [R1+0x2b10], R3 ;  /* 0x002b100301007387 */ /* 0x0001e80000100800 */
[----:B------:R-:W-:Y:S04]  /*12450*/  STL.64 [R1+0x1b10], R20 ;  /* 0x001b101401007387 */ /* 0x000fe80000100a00 */
[----:B------:R-:W-:Y:S01]  /*12460*/  STL.64 [R1+0x1b18], R18 ;  /* 0x001b181201007387 */ /* 0x000fe20000100a00 */
[----:B0-----:R-:W-:-:S03]  /*12470*/  IMAD.WIDE R2, R10, 0x2, R18 ;  /* 0x000000020a027825 */ /* 0x001fc600078e0212 */
[----:B------:R-:W-:Y:S04]  /*12480*/  STL [R1+0x2b14], R4 ;  /* 0x002b140401007387 */ /* 0x000fe80000100800 */
[----:B------:R0:W-:Y:S04]  /*12490*/  STL [R1+0x2b08], R5 ;  /* 0x002b080501007387 */ /* 0x0001e80000100800 */
[----:B------:R-:W-:Y:S04]  /*124a0*/  STL [R1+0x2b0c], R2 ;  /* 0x002b0c0201007387 */ /* 0x000fe80000100800 */
[----:B------:R1:W-:Y:S01]  /*124b0*/  STL [R1+0x2b00], R3 ;  /* 0x002b000301007387 */ /* 0x0003e20000100800 */
[----:B-----5:R-:W-:-:S02]  /*124c0*/  IMAD R7, R13, c[0x0][0x184], RZ ;  /* 0x000061000d077a24 */ /* 0x020fc400078e02ff */
[----:B------:R-:W-:-:S03]  /*124d0*/  IMAD R0, R12, c[0x0][0x184], RZ ;  /* 0x000061000c007a24 */ /* 0x000fc600078e02ff */
[----:B------:R-:W-:Y:S02]  /*124e0*/  LEA R12, P0, R7, c[0x0][0x160], 0x1 ;  /* 0x00005800070c7a11 */ /* 0x000fe400078008ff */
[----:B------:R-:W-:Y:S01]  /*124f0*/  LEA R16, P2, R0, c[0x0][0x160], 0x1 ;  /* 0x0000580000107a11 */ /* 0x000fe200078408ff */
[----:B------:R-:W-:-:S03]  /*12500*/  IMAD R6, R29, c[0x0][0x184], RZ ;  /* 0x000061001d067a24 */ /* 0x000fc600078e02ff */
[----:B------:R-:W-:Y:S02]  /*12510*/  LEA.HI.X.SX32 R17, R0, c[0x0][0x164], 0x1, P2 ;  /* 0x0000590000117a11 */ /* 0x000fe400010f0eff */
[C---:B------:R-:W-:Y:S01]  /*12520*/  LEA R14, P1, R6.reuse, c[0x0][0x160], 0x1 ;  /* 0x00005800060e7a11 */ /* 0x040fe200078208ff */
[----:B------:R-:W-:Y:S01]  /*12530*/  IMAD.MOV.U32 R29, RZ, RZ, c[0x0][0x188] ;  /* 0x00006200ff1d7624 */ /* 0x000fe200078e00ff */
[----:B------:R-:W-:Y:S02]  /*12540*/  LEA.HI.X.SX32 R13, R7, c[0x0][0x164], 0x1, P0 ;  /* 0x00005900070d7a11 */ /* 0x000fe400000f0eff */
[----:B------:R-:W-:Y:S01]  /*12550*/  LEA.HI.X.SX32 R15, R6, c[0x0][0x164], 0x1, P1 ;  /* 0x00005900060f7a11 */ /* 0x000fe200008f0eff */
[C---:B0-----:R-:W-:Y:S01]  /*12560*/  IMAD.WIDE R4, R10.reuse, 0x2, R16 ;  /* 0x000000020a047825 */ /* 0x041fe200078e0210 */
[----:B------:R-:W-:Y:S03]  /*12570*/  STL.64 [R1+0x1b30], R16 ;  /* 0x001b301001007387 */ /* 0x000fe60000100a00 */
[----:B------:R-:W-:Y:S01]  /*12580*/  IMAD R0, R29, 0x3e, RZ ;  /* 0x0000003e1d007824 */ /* 0x000fe200078e02ff */
[----:B------:R-:W-:Y:S01]  /*12590*/  STL.64 [R1+0x1b40], R12 ;  /* 0x001b400c01007387 */ /* 0x000fe20000100a00 */
[----:B-1----:R-:W-:-:S03]  /*125a0*/  IMAD.WIDE R2, R10, 0x2, R14 ;  /* 0x000000020a027825 */ /* 0x002fc600078e020e */
[----:B------:R-:W-:Y:S01]  /*125b0*/  STL.64 [R1+0x1b38], R14 ;  /* 0x001b380e01007387 */ /* 0x000fe20000100a00 */
[----:B------:R-:W-:-:S03]  /*125c0*/  IMAD.WIDE R6, R10, 0x2, R12 ;  /* 0x000000020a067825 */ /* 0x000fc600078e020c */
[----:B------:R-:W-:Y:S04]  /*125d0*/  STL [R1+0x2b04], R4 ;  /* 0x002b040401007387 */ /* 0x000fe80000100800 */
[----:B------:R0:W-:Y:S04]  /*125e0*/  STL [R1+0x2af8], R5 ;  /* 0x002af80501007387 */ /* 0x0001e80000100800 */
[----:B------:R-:W-:Y:S04]  /*125f0*/  STL [R1+0x2afc], R2 ;  /* 0x002afc0201007387 */ /* 0x000fe80000100800 */
[----:B------:R1:W-:Y:S01]  /*12600*/  STL [R1+0x2af0], R3 ;  /* 0x002af00301007387 */ /* 0x0003e20000100800 */
[----:B0-----:R-:W-:-:S03]  /*12610*/  IMAD.WIDE R4, R0, 0x2, R26 ;  /* 0x0000000200047825 */ /* 0x001fc600078e021a */
[----:B------:R-:W-:Y:S04]  /*12620*/  STL [R1+0x2af4], R6 ;  /* 0x002af40601007387 */ /* 0x000fe80000100800 */
[----:B------:R0:W-:Y:S01]  /*12630*/  STL [R1+0x2ae8], R7 ;  /* 0x002ae80701007387 */ /* 0x0001e20000100800 */
[----:B-1----:R-:W-:-:S03]  /*12640*/  IMAD.WIDE R2, R0, 0x2, R24 ;  /* 0x0000000200027825 */ /* 0x002fc600078e0218 */
[----:B------:R-:W-:Y:S04]  /*12650*/  STL [R1+0x2aec], R4 ;  /* 0x002aec0401007387 */ /* 0x000fe80000100800 */
[----:B------:R1:W-:Y:S01]  /*12660*/  STL [R1+0x2ae0], R5 ;  /* 0x002ae00501007387 */ /* 0x0003e20000100800 */
[----:B0-----:R-:W-:-:S03]  /*12670*/  IMAD.WIDE R6, R0, 0x2, R20 ;  /* 0x0000000200067825 */ /* 0x001fc600078e0214 */
[----:B------:R-:W-:Y:S01]  /*12680*/  STL [R1+0x2ae4], R2 ;  /* 0x002ae40201007387 */ /* 0x000fe20000100800 */
[----:B-1----:R-:W-:-:S03]  /*12690*/  IMAD.WIDE R4, R0, 0x2, R22 ;  /* 0x0000000200047825 */ /* 0x002fc600078e0216 */
[----:B------:R0:W-:Y:S04]  /*126a0*/  STL [R1+0x2ad8], R3 ;  /* 0x002ad80301007387 */ /* 0x0001e80000100800 */
[----:B------:R-:W-:Y:S04]  /*126b0*/  STL [R1+0x2adc], R4 ;  /* 0x002adc0401007387 */ /* 0x000fe80000100800 */
[----:B------:R1:W-:Y:S01]  /*126c0*/  STL [R1+0x2ad0], R5 ;  /* 0x002ad00501007387 */ /* 0x0003e20000100800 */
[----:B0-----:R-:W-:-:S03]  /*126d0*/  IMAD.WIDE R2, R0, 0x2, R18 ;  /* 0x0000000200027825 */ /* 0x001fc600078e0212 */
[----:B------:R-:W-:Y:S04]  /*126e0*/  STL [R1+0x2ad4], R6 ;  /* 0x002ad40601007387 */ /* 0x000fe80000100800 */
[----:B------:R0:W-:Y:S01]  /*126f0*/  STL [R1+0x2ac8], R7 ;  /* 0x002ac80701007387 */ /* 0x0001e20000100800 */
[----:B-1----:R-:W-:-:S03]  /*12700*/  IMAD.WIDE R4, R0, 0x2, R16 ;  /* 0x0000000200047825 */ /* 0x002fc600078e0210 */
[----:B------:R-:W-:Y:S01]  /*12710*/  STL [R1+0x2acc], R2 ;  /* 0x002acc0201007387 */ /* 0x000fe20000100800 */
[----:B------:R-:W-:-:S03]  /*12720*/  IMAD R8, R29, 0x3d, RZ ;  /* 0x0000003d1d087824 */ /* 0x000fc600078e02ff */
        /* <DEDUP_REMOVED lines=118> */
[----:B------:R-:W-:Y:S01]  /*12e90*/  STL [R1+0x2990], R5 ;  /* 0x0029900501007387 */ /* 0x000fe20000100800 */
[----:B0-----:R-:W-:-:S03]  /*12ea0*/  IMAD.WIDE R2, R8, 0x2, R18 ;  /* 0x0000000208027825 */ /* 0x001fc600078e0212 */
[----:B------:R-:W-:Y:S04]  /*12eb0*/  STL [R1+0x2994], R6 ;  /* 0x0029940601007387 */ /* 0x000fe80000100800 */
[----:B------:R0:W-:Y:S01]  /*12ec0*/  STL [R1+0x2988], R7 ;  /* 0x0029880701007387 */ /* 0x0001e20000100800 */
[----:B------:R-:W-:-:S03]  /*12ed0*/  IMAD R0, R29, 0x38, RZ ;  /* 0x000000381d007824 */ /* 0x000fc600078e02ff */
[----:B------:R-:W-:Y:S04]  /*12ee0*/  STL [R1+0x298c], R2 ;  /* 0x00298c0201007387 */ /* 0x000fe80000100800 */
[----:B------:R1:W-:Y:S01]  /*12ef0*/  STL [R1+0x2980], R3 ;  /* 0x0029800301007387 */ /* 0x0003e20000100800 */
[----:B0-----:R-:W-:-:S04]  /*12f00*/  IMAD.WIDE R6, R8, 0x2, R16 ;  /* 0x0000000208067825 */ /* 0x001fc800078e0210 */
[C---:B------:R-:W-:Y:S01]  /*12f10*/  IMAD.WIDE R4, R8.reuse, 0x2, R12 ;  /* 0x0000000208047825 */ /* 0x040fe200078e020c */
[----:B------:R-:W-:Y:S03]  /*12f20*/  STL [R1+0x2984], R6 ;  /* 0x0029840601007387 */ /* 0x000fe60000100800 */
[----:B-1----:R-:W-:Y:S01]  /*12f30*/  IMAD.WIDE R2, R8, 0x2, R14 ;  /* 0x0000000208027825 */ /* 0x002fe200078e020e */
        /* <DEDUP_REMOVED lines=161> */
[----:B------:R-:W-:-:S04]  /*13950*/  IMAD.WIDE R8, R0, 0x2, R18 ;  /* 0x0000000200087825 */ /* 0x000fc800078e0212 */
[----:B-1----:R-:W-:Y:S01]  /*13960*/  IMAD.WIDE R4, R0, 0x2, R22 ;  /* 0x0000000200047825 */ /* 0x002fe200078e0216 */
[----:B------:R0:W-:Y:S04]  /*13970*/  STL [R1+0x1b6c], R3 ;  /* 0x001b6c0301007387 */ /* 0x0001e80000100800 */
[----:B------:R-:W-:Y:S01]  /*13980*/  STL [R1+0x1b74], R4 ;  /* 0x001b740401007387 */ /* 0x000fe20000100800 */
[----:B------:R-:W-:-:S03]  /*13990*/  IMAD R10, R29, 0x31, RZ ;  /* 0x000000311d0a7824 */ /* 0x000fc600078e02ff */
        /* <DEDUP_REMOVED lines=424> */
[----:B------:R-:W-:-:S03]  /*15420*/  IMAD.SHL.U32 R0, R29, 0x20, RZ ;  /* 0x000000201d007824 */ /* 0x000fc600078e00ff */
        /* <DEDUP_REMOVED lines=752> */
[----:B------:R-:W-:-:S03]  /*18330*/  IMAD.SHL.U32 R0, R29, 0x2, RZ ;  /* 0x000000021d007824 */ /* 0x000fc600078e00ff */
[----:B------:R0:W-:Y:S01]  /*18340*/  STL [R1+0x2738], R7 ;  /* 0x0027380701007387 */ /* 0x0001e20000100800 */
[----:B-1----:R-:W-:-:S03]  /*18350*/  IMAD.WIDE R4, R10, 0x2, R14 ;  /* 0x000000020a047825 */ /* 0x002fc600078e020e */
[----:B------:R-:W-:Y:S04]  /*18360*/  STL [R1+0x2744], R8 ;  /* 0x0027440801007387 */ /* 0x000fe80000100800 */
[----:B------:R-:W-:Y:S01]  /*18370*/  STL [R1+0x2740], R9 ;  /* 0x0027400901007387 */ /* 0x000fe20000100800 */
[----:B0-----:R-:W-:-:S03]  /*18380*/  IMAD.WIDE R6, R10, 0x2, R12 ;  /* 0x000000020a067825 */ /* 0x001fc600078e020c */
        /* <DEDUP_REMOVED lines=9> */
[----:B------:R-:W-:-:S03]  /*18420*/  IMAD.WIDE R8, R0, 0x2, R20 ;  /* 0x0000000200087825 */ /* 0x000fc600078e0214 */
        /* <DEDUP_REMOVED lines=27> */
[----:B------:R-:W-:Y:S01]  /*185e0*/  STL [R1+0x27a8], R5 ;  /* 0x0027a80501007387 */ /* 0x000fe20000100800 */
[----:B-1----:R-:W-:-:S03]  /*185f0*/  IMAD.WIDE R2, R29, 0x2, R18 ;  /* 0x000000021d027825 */ /* 0x002fc600078e0212 */
[----:B------:R-:W-:Y:S04]  /*18600*/  STL [R1+0x27b4], R6 ;  /* 0x0027b40601007387 */ /* 0x000fe80000100800 */
[----:B------:R-:W-:Y:S04]  /*18610*/  STL [R1+0x27b0], R7 ;  /* 0x0027b00701007387 */ /* 0x000fe80000100800 */
[----:B------:R-:W-:Y:S04]  /*18620*/  STL [R1+0x27bc], R8 ;  /* 0x0027bc0801007387 */ /* 0x000fe80000100800 */
[----:B------:R-:W-:Y:S04]  /*18630*/  STL [R1+0x27b8], R9 ;  /* 0x0027b80901007387 */ /* 0x000fe80000100800 */
[----:B------:R-:W-:Y:S04]  /*18640*/  STL [R1+0x27c4], R2 ;  /* 0x0027c40201007387 */ /* 0x000fe80000100800 */
[----:B------:R0:W-:Y:S02]  /*18650*/  STL [R1+0x27c0], R3 ;  /* 0x0027c00301007387 */ /* 0x0001e40000100800 */
[----:B0-----:R-:W-:-:S02]  /*18660*/  IMAD.WIDE R2, R29, 0x2, R12 ;  /* 0x000000021d027825 */ /* 0x001fc400078e020c */
[----:B------:R-:W0:Y:S02]  /*18670*/  S2R R12, SR_TID.X ;  /* 0x00000000000c7919 */ /* 0x000e240000002100 */
[----:B------:R-:W-:-:S04]  /*18680*/  IMAD.WIDE R4, R29, 0x2, R16 ;  /* 0x000000021d047825 */ /* 0x000fc800078e0210 */
[----:B------:R-:W-:Y:S01]  /*18690*/  IMAD.WIDE R6, R29, 0x2, R14 ;  /* 0x000000021d067825 */ /* 0x000fe200078e020e */
[----:B------:R0:W-:Y:S04]  /*186a0*/  STL [R1+0x27cc], R4 ;  /* 0x0027cc0401007387 */ /* 0x0001e80000100800 */
[----:B------:R-:W-:Y:S04]  /*186b0*/  STL [R1+0x27c8], R5 ;  /* 0x0027c80501007387 */ /* 0x000fe80000100800 */
[----:B------:R-:W-:Y:S04]  /*186c0*/  STL [R1+0x27d4], R6 ;  /* 0x0027d40601007387 */ /* 0x000fe80000100800 */
[----:B------:R-:W-:Y:S04]  /*186d0*/  STL [R1+0x27d0], R7 ;  /* 0x0027d00701007387 */ /* 0x000fe80000100800 */
[----:B------:R-:W-:Y:S01]  /*186e0*/  STL [R1+0x27dc], R2 ;  /* 0x0027dc0201007387 */ /* 0x000fe20000100800 */
[----:B0-----:R-:W-:-:S03]  /*186f0*/  IMAD.SHL.U32 R4, R12, 0x200, RZ ;  /* 0x000002000c047824 */ /* 0x001fc600078e00ff */
[----:B------:R0:W-:Y:S04]  /*18700*/  STL [R1+0x27d8], R3 ;  /* 0x0027d80301007387 */ /* 0x0001e80000100800 */
[----:B------:R1:W-:Y:S04]  /*18710*/  STL [R1+0x1b68], RZ ;  /* 0x001b68ff01007387 */ /* 0x0003e80000100800 */
[----:B------:R1:W-:Y:S04]  /*18720*/  STL [R1+0x1b00], RZ ;  /* 0x001b00ff01007387 */ /* 0x0003e80000100800 */
[----:B------:R1:W-:Y:S04]  /*18730*/  STL [R1+0x2f50], R4 ;  /* 0x002f500401007387 */ /* 0x0003e80000100800 */
        /* <DEDUP_REMOVED lines=874> */
[----:B------:R-:W2:Y:S04]  /*1bde0*/  S2R R13, SR_TID.X ;  /* 0x00000000000d7919 */ /* 0x000ea80000002100 */
        /* <DEDUP_REMOVED lines=10> */
[----:B--2---:R-:W-:Y:S01]  /*1be90*/  LOP3.LUT R13, R13, 0x3f, RZ, 0xc0, !PT ;  /* 0x0000003f0d0d7812 */ /* 0x004fe200078ec0ff */
[----:B0-----:R-:W-:Y:S01]  /*1bea0*/  IMAD.SHL.U32 R3, R29, 0x40, RZ ;  /* 0x000000401d037824 */ /* 0x001fe200078e00ff */
[----:B------:R-:W-:-:S02]  /*1beb0*/  ULDC UR4, c[0x0][0x18c] ;  /* 0x0000630000047ab9 */ /* 0x000fc40000000800 */
[----:B------:R-:W-:Y:S01]  /*1bec0*/  USHF.L.U32 UR4, UR4, 0x6, URZ ;  /* 0x0000000604047899 */ /* 0x000fe2000800063f */
[----:B------:R-:W-:Y:S01]  /*1bed0*/  IMAD.SHL.U32 R2, R13, 0x2, RZ ;  /* 0x000000020d027824 */ /* 0x000fe200078e00ff */
[----:B------:R-:W-:Y:S02]  /*1bee0*/  SHF.R.S32.HI R0, RZ, 0x1f, R3 ;  /* 0x0000001fff007819 */ /* 0x000fe40000011403 */
[----:B------:R-:W-:Y:S02]  /*1bef0*/  USHF.R.S32.HI UR5, URZ, 0x1f, UR4 ;  /* 0x0000001f3f057899 */ /* 0x000fe40008011404 */
[----:B-1----:R0:W-:Y:S01]  /*1bf00*/  STL [R1+0x1124], RZ ;  /* 0x001124ff01007387 */ /* 0x0021e20000100800 */
[----:B------:R-:W-:Y:S01]  /*1bf10*/  IMAD.MOV.U32 R16, RZ, RZ, 0x3f ;  /* 0x0000003fff107424 */ /* 0x000fe200078e00ff */
[C---:B------:R-:W-:Y:S01]  /*1bf20*/  SHF.L.U64.HI R0, R3.reuse, 0x1, R0 ;  /* 0x0000000103007819 */ /* 0x040fe20000010200 */
[----:B------:R-:W-:Y:S01]  /*1bf30*/  IMAD.SHL.U32 R12, R12, 0x2, RZ ;  /* 0x000000020c0c7824 */ /* 0x000fe200078e00ff */
[----:B------:R0:W-:Y:S01]  /*1bf40*/  STL [R1+0x1128], RZ ;  /* 0x001128ff01007387 */ /* 0x0001e20000100800 */
[----:B------:R-:W-:Y:S01]  /*1bf50*/  LOP3.LUT R6, R2, 0x20, RZ, 0x3c, !PT ;  /* 0x0000002002067812 */ /* 0x000fe200078e3cff */
[----:B------:R-:W-:Y:S01]  /*1bf60*/  IMAD.SHL.U32 R3, R3, 0x2, RZ ;  /* 0x0000000203037824 */ /* 0x000fe200078e00ff */
[----:B------:R-:W-:Y:S01]  /*1bf70*/  IADD3 R16, R16, c[0x0][0x180], RZ ;  /* 0x0000600010107a10 */ /* 0x000fe20007ffe0ff */
[----:B------:R0:W-:Y:S01]  /*1bf80*/  STL [R1+0x112c], RZ ;  /* 0x00112cff01007387 */ /* 0x0001e20000100800 */
[----:B------:R-:W-:Y:S01]  /*1bf90*/  LOP3.LUT R6, R2, 0x60, RZ, 0x3c, !PT ;  /* 0x0000006002067812 */ /* 0x000fe200078e3cff */
[----:B------:R-:W-:-:S02]  /*1bfa0*/  USHF.L.U32 UR8, UR4, 0x1, URZ ;  /* 0x0000000104087899 */ /* 0x000fc4000800063f */
[----:B------:R0:W-:Y:S01]  /*1bfb0*/  STL [R1+0x1110], RZ ;  /* 0x001110ff01007387 */ /* 0x0001e20000100800 */
[----:B------:R-:W-:-:S03]  /*1bfc0*/  USHF.L.U64.HI UR5, UR4, 0x1, UR5 ;  /* 0x0000000104057899 */ /* 0x000fc60008010205 */
        /* <DEDUP_REMOVED lines=72> */
[----:B------:R-:W1:Y:S04]  /*1c450*/  S2R R13, SR_TID.X ;  /* 0x00000000000d7919 */ /* 0x000e680000002100 */
[----:B------:R0:W-:Y:S04]  /*1c460*/  STL [R1+0x1734], RZ ;  /* 0x001734ff01007387 */ /* 0x0001e80000100800 */
[----:B------:R0:W-:Y:S04]  /*1c470*/  STL [R1+0x1738], RZ ;  /* 0x001738ff01007387 */ /* 0x0001e80000100800 */
[----:B------:R0:W-:Y:S04]  /*1c480*/  STL [R1+0x173c], RZ ;  /* 0x00173cff01007387 */ /* 0x0001e80000100800 */
[----:B------:R0:W-:Y:S04]  /*1c490*/  STL [R1+0x16e0], RZ ;  /* 0x0016e0ff01007387 */ /* 0x0001e80000100800 */
[----:B------:R0:W-:Y:S04]  /*1c4a0*/  STL [R1+0x16e4], RZ ;  /* 0x0016e4ff01007387 */ /* 0x0001e80000100800 */
[----:B------:R0:W-:Y:S01]  /*1c4b0*/  STL [R1+0x16e8], RZ ;  /* 0x0016e8ff01007387 */ /* 0x0001e20000100800 */
[C---:B-1----:R-:W-:Y:S01]  /*1c4c0*/  IMAD.SHL.U32 R29, R13.reuse, 0x2, RZ ;  /* 0x000000020d1d7824 */ /* 0x042fe200078e00ff */
[----:B------:R-:W-:-:S02]  /*1c4d0*/  LOP3.LUT R14, R13, 0x7, RZ, 0xc0, !PT ;  /* 0x000000070d0e7812 */ /* 0x000fc400078ec0ff */
[----:B------:R0:W-:Y:S01]  /*1c4e0*/  STL [R1+0x16ec], RZ ;  /* 0x0016ecff01007387 */ /* 0x0001e20000100800 */
[----:B------:R-:W-:Y:S02]  /*1c4f0*/  SHF.R.S32.HI R13, RZ, 0x1f, R16 ;  /* 0x0000001fff0d7819 */ /* 0x000fe40000011410 */
[----:B------:R-:W-:Y:S01]  /*1c500*/  LOP3.LUT R29, R29, 0x10, RZ, 0xc0, !PT ;  /* 0x000000101d1d7812 */ /* 0x000fe200078ec0ff */
[----:B------:R0:W-:Y:S01]  /*1c510*/  STL [R1+0x16a0], RZ ;  /* 0x0016a0ff01007387 */ /* 0x0001e20000100800 */
[----:B------:R-:W-:Y:S01]  /*1c520*/  IMAD R14, R14, 0x410, RZ ;  /* 0x000004100e0e7824 */ /* 0x000fe200078e02ff */
[----:B------:R-:W-:Y:S02]  /*1c530*/  LEA.HI R13, R13, R16, RZ, 0x6 ;  /* 0x000000100d0d7211 */ /* 0x000fe400078f30ff */
[----:B------:R0:W-:Y:S02]  /*1c540*/  STL [R1+0x16a4], RZ ;  /* 0x0016a4ff01007387 */ /* 0x0001e40000100800 */
[----:B------:R-:W-:-:S02]  /*1c550*/  SHF.R.S32.HI R5, RZ, 0x6, R13 ;  /* 0x00000006ff057819 */ /* 0x000fc4000001140d */
[----:B------:R-:W1:Y:S01]  /*1c560*/  S2R R15, SR_TID.X ;  /* 0x00000000000f7919 */ /* 0x000e620000002100 */
[C---:B------:R-:W-:Y:S02]  /*1c570*/  LOP3.LUT R5, R2.reuse, 0x40, RZ, 0x3c, !PT ;  /* 0x0000004002057812 */ /* 0x040fe400078e3cff */
[----:B------:R-:W-:Y:S01]  /*1c580*/  LOP3.LUT R5, R2, 0x70, RZ, 0x3c, !PT ;  /* 0x0000007002057812 */ /* 0x000fe200078e3cff */
[----:B------:R0:W-:Y:S04]  /*1c590*/  STL [R1+0x16a8], RZ ;  /* 0x0016a8ff01007387 */ /* 0x0001e80000100800 */
[----:B------:R0:W-:Y:S04]  /*1c5a0*/  STL [R1+0x16ac], RZ ;  /* 0x0016acff01007387 */ /* 0x0001e80000100800 */
[----:B------:R0:W-:Y:S04]  /*1c5b0*/  STL [R1+0x1680], RZ ;  /* 0x001680ff01007387 */ /* 0x0001e80000100800 */
[----:B------:R0:W-:Y:S04]  /*1c5c0*/  STL [R1+0x1684], RZ ;  /* 0x001684ff01007387 */ /* 0x0001e80000100800 */
[----:B------:R0:W-:Y:S04]  /*1c5d0*/  STL [R1+0x1688], RZ ;  /* 0x001688ff01007387 */ /* 0x0001e80000100800 */
[----:B------:R0:W-:Y:S01]  /*1c5e0*/  STL [R1+0x168c], RZ ;  /* 0x00168cff01007387 */ /* 0x0001e20000100800 */
[----:B-1----:R-:W-:-:S03]  /*1c5f0*/  LOP3.LUT R29, R29, 0x20, R15, 0xf8, !PT ;  /* 0x000000201d1d7812 */ /* 0x002fc600078ef80f */
[----:B------:R0:W-:Y:S01]  /*1c600*/  STL [R1+0x10e0], RZ ;  /* 0x0010e0ff01007387 */ /* 0x0001e20000100800 */
[----:B------:R-:W-:-:S03]  /*1c610*/  LOP3.LUT R29, R14, R29, RZ, 0x3c, !PT ;  /* 0x0000001d0e1d7212 */ /* 0x000fc600078e3cff */
[----:B------:R0:W-:Y:S01]  /*1c620*/  STL [R1+0x10e4], RZ ;  /* 0x0010e4ff01007387 */ /* 0x0001e20000100800 */
[----:B------:R-:W-:Y:S02]  /*1c630*/  LOP3.LUT R28, R29, 0x2000, R4, 0xf8, !PT ;  /* 0x000020001d1c7812 */ /* 0x000fe400078ef804 */
[C---:B------:R-:W-:Y:S01]  /*1c640*/  LOP3.LUT R4, R2.reuse, 0x10, RZ, 0x3c, !PT ;  /* 0x0000001002047812 */ /* 0x040fe200078e3cff */
[----:B------:R0:W-:Y:S01]  /*1c650*/  STL [R1+0x10e8], RZ ;  /* 0x0010e8ff01007387 */ /* 0x0001e20000100800 */
[C---:B------:R-:W-:Y:S02]  /*1c660*/  LOP3.LUT R4, R2.reuse, 0x30, RZ, 0x3c, !PT ;  /* 0x0000003002047812 */ /* 0x040fe400078e3cff */
[----:B------:R-:W-:Y:S01]  /*1c670*/  LOP3.LUT R4, R2, 0x50, RZ, 0x3c, !PT ;  /* 0x0000005002047812 */ /* 0x000fe200078e3cff */
        /* <DEDUP_REMOVED lines=33> */
[----:B-1----:R-:W-:-:S03]  /*1c890*/  LOP3.LUT R29, R29, 0x7, RZ, 0xc0, !PT ;  /* 0x000000071d1d7812 */ /* 0x002fc600078ec0ff */
[----:B------:R0:W-:Y:S02]  /*1c8a0*/  STL [R1+0x10bc], RZ ;  /* 0x0010bcff01007387 */ /* 0x0001e40000100800 */
[----:B------:R-:W-:Y:S02]  /*1c8b0*/  IMAD R29, R29, 0x90, RZ ;  /* 0x000000901d1d7824 */ /* 0x000fe400078e02ff */
[----:B------:R0:W-:Y:S03]  /*1c8c0*/  STL [R1+0x420], RZ ;  /* 0x000420ff01007387 */ /* 0x0001e60000100800 */
[----:B------:R-:W-:Y:S01]  /*1c8d0*/  LOP3.LUT R29, R29, 0x30, R12, 0x78, !PT ;  /* 0x000000301d1d7812 */ /* 0x000fe200078e780c */
[----:B------:R0:W-:Y:S03]  /*1c8e0*/  STL [R1+0x424], RZ ;  /* 0x000424ff01007387 */ /* 0x0001e60000100800 */
[----:B------:R-:W-:Y:S01]  /*1c8f0*/  LOP3.LUT R4, R29, 0x40, RZ, 0x3c, !PT ;  /* 0x000000401d047812 */ /* 0x000fe200078e3cff */
[----:B------:R0:W-:Y:S01]  /*1c900*/  STL [R1+0x428], RZ ;  /* 0x000428ff01007387 */ /* 0x0001e20000100800 */
[----:B------:R-:W-:-:S03]  /*1c910*/  LOP3.LUT R29, R28, 0x40, RZ, 0x3c, !PT ;  /* 0x000000401c1d7812 */ /* 0x000fc600078e3cff */
        /* <DEDUP_REMOVED lines=8> */
[----:B------:R0:W-:Y:S02]  /*1c9a0*/  STL [R1+0x4c], RZ ;  /* 0x00004cff01007387 */ /* 0x0001e40000100800 */
.L_x_3:
[----:B0-----:R-:W2:Y:S04]  /*1c9b0*/  LDL.64 R6, [R1+0x1b40] ;  /* 0x001b400001067983 */ /* 0x001ea80000100a00 */
[----:B--2---:R1:W-:Y:S04]  /*1c9c0*/  STL [R1+0x8260], R7 ;  /* 0x0082600701007387 */ /* 0x0043e80000100800 */
[----:B-1----:R-:W2:Y:S01]  /*1c9d0*/  LDL R7, [R1+0x1b68] ;  /* 0x001b680001077983 */ /* 0x002ea20000100800 */
[----:B------:R-:W-:-:S03]  /*1c9e0*/  IMAD.MOV.U32 R4, RZ, RZ, -0x40 ;  /* 0xffffffc0ff047424 */ /* 0x000fc600078e00ff */
[----:B------:R-:W-:Y:S04]  /*1c9f0*/  STL [R1+0x7b64], R2 ;  /* 0x007b640201007387 */ /* 0x000fe80000100800 */
        /* <DEDUP_REMOVED lines=73> */
[----:B------:R-:W-:Y:S01]  /*1ce90*/  STL [R1+0x7c8c], R2 ;  /* 0x007c8c0201007387 */ /* 0x000fe20000100800 */
[----:B--2---:R-:W-:-:S03]  /*1cea0*/  IMAD R4, R7, R4, c[0x0][0x180] ;  /* 0x0000600007047624 */ /* 0x004fc600078e0204 */
        /* <DEDUP_REMOVED lines=373> */
[----:B------:R1:W-:Y:S04]  /*1e600*/  STL [R1+0x825c], R26 ;  /* 0x00825c1a01007387 */ /* 0x0003e80000100800 */
        /* <DEDUP_REMOVED lines=100> */
[----:B------:R-:W2:Y:S01]  /*1ec50*/  LDL.LU R7, [R1+0x8260] ;  /* 0x0082600001077983 */ /* 0x000ea20000300800 */
[----:B------:R-:W-:-:S02]  /*1ec60*/  ISETP.GT.AND P0, PT, R4, RZ, PT ;  /* 0x000000ff0400720c */ /* 0x000fc40003f04270 */
[----:B-1----:R-:W-:Y:S02]  /*1ec70*/  PRMT R26, RZ, 0x7610, R26 ;  /* 0x00007610ff1a7816 */ /* 0x002fe4000000001a */
[----:B------:R-:W-:Y:S02]  /*1ec80*/  PRMT R2, RZ, 0x7610, R2 ;  /* 0x00007610ff027816 */ /* 0x000fe40000000002 */
[----:B------:R-:W-:-:S07]  /*1ec90*/  PRMT R27, RZ, 0x7610, R27 ;  /* 0x00007610ff1b7816 */ /* 0x000fce000000001b */
[----:B--2---:R-:W2:Y:S04]  /*1eca0*/  @P0 LDG.E.U16 R26, [R6.64] ;  /* 0x00000006061a0981 */ /* 0x004ea8000c1e1500 */
[----:B--2---:R1:W-:Y:S04]  /*1ecb0*/  STL [R1+0xaf8], R26 ;  /* 0x000af81a01007387 */ /* 0x0043e80000100800 */
[----:B-1----:R-:W2:Y:S04]  /*1ecc0*/  LDL.LU R26, [R1+0x825c] ;  /* 0x00825c00011a7983 */ /* 0x002ea80000300800 */
[----:B------:R-:W3:Y:S04]  /*1ecd0*/  LDL.64 R6, [R1+0x1b38] ;  /* 0x001b380001067983 */ /* 0x000ee80000100a00 */
[----:B---3--:R-:W3:Y:S04]  /*1ece0*/  @P0 LDG.E.U16 R2, [R6.64] ;  /* 0x0000000606020981 */ /* 0x008ee8000c1e1500 */
[----:B---3--:R1:W-:Y:S04]  /*1ecf0*/  STL [R1+0xaf4], R2 ;  /* 0x000af40201007387 */ /* 0x0083e80000100800 */
[----:B-1----:R-:W3:Y:S04]  /*1ed00*/  LDL.LU R2, [R1+0x8258] ;  /* 0x0082580001027983 */ /* 0x002ee80000300800 */
[----:B------:R-:W4:Y:S01]  /*1ed10*/  LDL.64 R6, [R1+0x1b30] ;  /* 0x001b300001067983 */ /* 0x000f220000100a00 */
[----:B---3--:R-:W-:-:S03]  /*1ed20*/  PRMT R2, RZ, 0x7610, R2 ;  /* 0x00007610ff027816 */ /* 0x008fc60000000002 */
[----:B----4-:R-:W3:Y:S04]  /*1ed30*/  @P0 LDG.E.U16 R27, [R6.64] ;  /* 0x00000006061b0981 */ /* 0x010ee8000c1e1500 */
        /* <DEDUP_REMOVED lines=8> */
[----:B------:R-:W-:-:S02]  /*1edc0*/  ISETP.GT.AND P1, PT, R4, 0x1, PT ;  /* 0x000000010400780c */ /* 0x000fc40003f24270 */
[----:B---3--:R-:W-:Y:S01]  /*1edd0*/  PRMT R2, RZ, 0x7610, R2 ;  /* 0x00007610ff027816 */ /* 0x008fe20000000002 */
        /* <DEDUP_REMOVED lines=18> */
[----:B------:R-:W4:Y:S04]  /*1ef00*/  LDL R6, [R1+0x27d8] ;  /* 0x0027d80001067983 */ /* 0x000f280000100800 */
[----:B------:R-:W4:Y:S01]  /*1ef10*/  LDL R7, [R1+0x27dc] ;  /* 0x0027dc0001077983 */ /* 0x000f220000100800 */
[----:B---3--:R-:W-:-:S02]  /*1ef20*/  PRMT R2, RZ, 0x7610, R2 ;  /* 0x00007610ff027816 */ /* 0x008fc40000000002 */
[----:B----4-:R-:W-:-:S04]  /*1ef30*/  @P1 LOP3.LUT R7, R7, R6, RZ, 0x3c, !PT ;  /* 0x0000000607071212 */ /* 0x010fc800078e3cff */
[----:B------:R-:W-:-:S04]  /*1ef40*/  @P1 LOP3.LUT R6, R7, R6, RZ, 0x3c, !PT ;  /* 0x0000000607061212 */ /* 0x000fc800078e3cff */
[----:B------:R-:W-:-:S05]  /*1ef50*/  @P1 LOP3.LUT R7, R7, R6, RZ, 0x3c, !PT ;  /* 0x0000000607071212 */ /* 0x000fca00078e3cff */
[----:B------:R-:W3:Y:S04]  /*1ef60*/  @P1 LDG.E.U16 R27, [R6.64] ;  /* 0x00000006061b1981 */ /* 0x000ee8000c1e1500 */
        /* <DEDUP_REMOVED lines=31> */
[----:B------:R-:W-:-:S02]  /*1f160*/  ISETP.GT.AND P0, PT, R4, 0x2, PT ;  /* 0x000000020400780c */ /* 0x000fc40003f04270 */
[----:B---3--:R-:W-:Y:S02]  /*1f170*/  PRMT R2, RZ, 0x7610, R2 ;  /* 0x00007610ff027816 */ /* 0x008fe40000000002 */
        /* <DEDUP_REMOVED lines=1300> */
[----:B-1----:R-:W3:Y:S01]  /*242c0*/  LDL.LU R27, [R1+0x7ff4] ;  /* 0x007ff400011b7983 */ /* 0x002ee20000300800 */
[----:B------:R-:W4:Y:S02]  /*242d0*/  LDL R6, [R1+0x2340] ;  /* 0x0023400001067983 */ /* 0x000f240000100800 */
        /* <DEDUP_REMOVED lines=184> */
[----:B------:R-:W-:-:S02]  /*24e60*/  PRMT R28, RZ, 0x7610, R28 ;  /* 0x00007610ff1c7816 */ /* 0x000fc4000000001c */
[----:B----4-:R-:W-:-:S04]  /*24e70*/  @P1 LOP3.LUT R7, R7, R6, RZ, 0x3c, !PT ;  /* 0x0000000607071212 */ /* 0x010fc800078e3cff */
[----:B------:R-:W-:-:S04]  /*24e80*/  @P1 LOP3.LUT R6, R7, R6, RZ, 0x3c, !PT ;  /* 0x0000000607061212 */ /* 0x000fc800078e3cff */
[----:B------:R-:W-:-:S05]  /*24e90*/  @P1 LOP3.LUT R7, R7, R6, RZ, 0x3c, !PT ;  /* 0x0000000607071212 */ /* 0x000fca00078e3cff */
[----:B------:R-:W4:Y:S04]  /*24ea0*/  @P1 LDG.E.U16 R2, [R6.64] ;  /* 0x0000000606021981 */ /* 0x000f28000c1e1500 */
[----:B----4-:R1:W-:Y:S04]  /*24eb0*/  STL [R1+0x5bc], R2 ;  /* 0x0005bc0201007387 */ /* 0x0103e80000100800 */
[----:B-1----:R-:W4:Y:S01]  /*24ec0*/  LDL.LU R2, [R1+0x7fa0] ;  /* 0x007fa00001027983 */ /* 0x002f220000300800 */
[----:B------:R-:W2:Y:S02]  /*24ed0*/  LDL R6, [R1+0x2298] ;  /* 0x0022980001067983 */ /* 0x000ea40000100800 */
[----:B------:R-:W2:Y:S01]  /*24ee0*/  LDL R7, [R1+0x229c] ;  /* 0x00229c0001077983 */ /* 0x000ea20000100800 */
[----:B----4-:R-:W-:-:S02]  /*24ef0*/  PRMT R2, RZ, 0x7610, R2 ;  /* 0x00007610ff027816 */ /* 0x010fc40000000002 */
[----:B--2---:R-:W-:-:S04]  /*24f00*/  @P0 LOP3.LUT R7, R7, R6, RZ, 0x3c, !PT ;  /* 0x0000000607070212 */ /* 0x004fc800078e3cff */
[----:B------:R-:W-:-:S04]  /*24f10*/  @P0 LOP3.LUT R6, R7, R6, RZ, 0x3c, !PT ;  /* 0x0000000607060212 */ /* 0x000fc800078e3cff */
[----:B------:R-:W-:-:S05]  /*24f20*/  @P0 LOP3.LUT R7, R7, R6, RZ, 0x3c, !PT ;  /* 0x0000000607070212 */ /* 0x000fca00078e3cff */
[----:B------:R1:W2:Y:S04]  /*24f30*/  @P0 LDG.E.U16 R28, [R6.64] ;  /* 0x00000006061c0981 */ /* 0x0002a8000c1e1500 */
[----:B-1----:R-:W4:Y:S04]  /*24f40*/  LDL R6, [R1+0x2290] ;  /* 0x0022900001067983 */ /* 0x002f280000100800 */
[----:B------:R-:W4:Y:S01]  /*24f50*/  LDL R7, [R1+0x2294] ;  /* 0x0022940001077983 */ /* 0x000f220000100800 */
[----:B---3--:R-:W-:-:S03]  /*24f60*/  PRMT R27, RZ, 0x7610, R27 ;  /* 0x00007610ff1b7816 */ /* 0x008fc6000000001b */
[----:B--2---:R-:W-:Y:S01]  /*24f70*/  STL [R1+0x79fc], R28 ;  /* 0x0079fc1c01007387 */ /* 0x004fe20000100800 */
[----:B----4-:R-:W-:-:S04]  /*24f80*/  @P0 LOP3.LUT R7, R7, R6, RZ, 0x3c, !PT ;  /* 0x0000000607070212 */ /* 0x010fc800078e3cff */
[----:B------:R-:W-:-:S04]  /*24f90*/  @P0 LOP3.LUT R6, R7, R6, RZ, 0x3c, !PT ;  /* 0x0000000607060212 */ /* 0x000fc800078e3cff */
[----:B------:R-:W-:-:S05]  /*24fa0*/  @P0 LOP3.LUT R7, R7, R6, RZ, 0x3c, !PT ;  /* 0x0000000607070212 */ /* 0x000fca00078e3cff */
[----:B------:R-:W2:Y:S04]  /*24fb0*/  @P0 LDG.E.U16 R2, [R6.64] ;  /* 0x0000000606020981 */ /* 0x000ea8000c1e1500 */
[----:B--2---:R1:W-:Y:S04]  /*24fc0*/  STL [R1+0xa48], R2 ;  /* 0x000a480201007387 */ /* 0x0043e80000100800 */
[----:B-1----:R-:W2:Y:S01]  /*24fd0*/  LDL.LU R2, [R1+0x7f9c] ;  /* 0x007f9c0001027983 */ /* 0x002ea20000300800 */
[----:B------:R-:W3:Y:S02]  /*24fe0*/  LDL R6, [R1+0x2288] ;  /* 0x0022880001067983 */ /* 0x000ee40000100800 */
[----:B------:R-:W3:Y:S01]  /*24ff0*/  LDL R7, [R1+0x228c] ;  /* 0x00228c0001077983 */ /* 0x000ee20000100800 */
[----:B--2---:R-:W-:-:S02]  /*25000*/  PRMT R2, RZ, 0x7610, R2 ;  /* 0x00007610ff027816 */ /* 0x004fc40000000002 */
[----:B---3--:R-:W-:-:S04]  /*25010*/  @P0 LOP3.LUT R7, R7, R6, RZ, 0x3c, !PT ;  /* 0x0000000607070212 */ /* 0x008fc800078e3cff */
        /* <DEDUP_REMOVED lines=16> */
[----:B------:R-:W-:-:S02]  /*25120*/  ISETP.GT.AND P1, PT, R4, 0x17, PT ;  /* 0x000000170400780c */ /* 0x000fc40003f24270 */
[----:B--2---:R-:W-:Y:S02]  /*25130*/  PRMT R2, RZ, 0x7610, R2 ;  /* 0x00007610ff027816 */ /* 0x004fe40000000002 */
        /* <DEDUP_REMOVED lines=1393> */
[----:B------:R-:W3:Y:S02]  /*2a850*/  LDL R7, [R1+0x1db4] ;  /* 0x001db40001077983 */ /* 0x000ee40000100800 */
[----:B---3--:R-:W-:-:S04]  /*2a860*/  @P1 LOP3.LUT R7, R7, R6, RZ, 0x3c, !PT ;  /* 0x0000000607071212 */ /* 0x008fc800078e3cff */
        /* <DEDUP_REMOVED lines=878> */
[----:B------:R1:W4:Y:S04]  /*2df50*/  @P1 LDG.E.U16 R28, [R6.64] ;  /* 0x00000006061c1981 */ /* 0x000328000c1e1500 */
[----:B-1----:R-:W2:Y:S04]  /*2df60*/  LDL R6, [R1+0x2898] ;  /* 0x0028980001067983 */ /* 0x002ea80000100800 */
[----:B------:R-:W2:Y:S01]  /*2df70*/  LDL R7, [R1+0x28a4] ;  /* 0x0028a40001077983 */ /* 0x000ea20000100800 */
[----:B---3--:R-:W-:-:S03]  /*2df80*/  PRMT R2, RZ, 0x7610, R2 ;  /* 0x00007610ff027816 */ /* 0x008fc60000000002 */
[----:B----4-:R-:W-:Y:S01]  /*2df90*/  STL [R1+0x7a3c], R28 ;  /* 0x007a3c1c01007387 */ /* 0x010fe20000100800 */
[----:B--2---:R-:W-:-:S04]  /*2dfa0*/  @P1 LOP3.LUT R7, R7, R6, RZ, 0x3c, !PT ;  /* 0x0000000607071212 */ /* 0x004fc800078e3cff */
        /* <DEDUP_REMOVED lines=172> */
[----:B------:R-:W-:-:S02]  /*2ea70*/  PRMT R27, RZ, 0x7610, R27 ;  /* 0x00007610ff1b7816 */ /* 0x000fc4000000001b */
        /* <DEDUP_REMOVED lines=17> */
[----:B------:R-:W-:-:S02]  /*2eb90*/  PRMT R25, RZ, 0x7610, R25 ;  /* 0x00007610ff197816 */ /* 0x000fc40000000019 */
[----:B--2---:R-:W-:-:S04]  /*2eba0*/  @P0 LOP3.LUT R7, R7, R6, RZ, 0x3c, !PT ;  /* 0x0000000607070212 */ /* 0x004fc800078e3cff */
[----:B------:R-:W-:-:S04]  /*2ebb0*/  @P0 LOP3.LUT R6, R7, R6, RZ, 0x3c, !PT ;  /* 0x0000000607060212 */ /* 0x000fc800078e3cff */
[----:B------:R-:W-:-:S05]  /*2ebc0*/  @P0 LOP3.LUT R7, R7, R6, RZ, 0x3c, !PT ;  /* 0x0000000607070212 */ /* 0x000fca00078e3cff */
[----:B------:R-:W2:Y:S04]  /*2ebd0*/  @P0 LDG.E.U16 R25, [R6.64] ;  /* 0x0000000606190981 */ /* 0x000ea8000c1e1500 */
[----:B--2---:R1:W-:Y:S04]  /*2ebe0*/  STL [R1+0x6c], R25 ;  /* 0x00006c1901007387 */ /* 0x0043e80000100800 */
[----:B-1----:R-:W2:Y:S01]  /*2ebf0*/  LDL.LU R25, [R1+0x7b58] ;  /* 0x007b580001197983 */ /* 0x002ea20000300800 */
        /* <DEDUP_REMOVED lines=30> */
[----:B------:R-:W-:Y:S02]  /*2ede0*/  ISETP.GT.AND P1, PT, R4, 0x39, PT ;  /* 0x000000390400780c */ /* 0x000fe40003f24270 */
        /* <DEDUP_REMOVED lines=48> */
[----:B------:R1:W2:Y:S04]  /*2f0f0*/  @P1 LDG.E.U16 R29, [R6.64] ;  /* 0x00000006061d1981 */ /* 0x0002a8000c1e1500 */
[----:B-1----:R-:W3:Y:S04]  /*2f100*/  LDL R6, [R1+0x2990] ;  /* 0x0029900001067983 */ /* 0x002ee80000100800 */
[----:B------:R-:W3:Y:S01]  /*2f110*/  LDL R7, [R1+0x299c] ;  /* 0x00299c0001077983 */ /* 0x000ee20000100800 */
[----:B------:R-:W-:-:S03]  /*2f120*/  PRMT R16, RZ, 0x7610, R16 ;  /* 0x00007610ff107816 */ /* 0x000fc60000000010 */
[----:B--2---:R1:W-:Y:S04]  /*2f130*/  STL [R1+0x38], R29 ;  /* 0x0000381d01007387 */ /* 0x0043e80000100800 */
[----:B-1----:R-:W2:Y:S01]  /*2f140*/  LDL R29, [R1+0x29c4] ;  /* 0x0029c400011d7983 */ /* 0x002ea20000100800 */
[----:B---3--:R-:W-:-:S04]  /*2f150*/  @P1 LOP3.LUT R7, R7, R6, RZ, 0x3c, !PT ;  /* 0x0000000607071212 */ /* 0x008fc800078e3cff */
[----:B------:R-:W-:-:S04]  /*2f160*/  @P1 LOP3.LUT R6, R7, R6, RZ, 0x3c, !PT ;  /* 0x0000000607061212 */ /* 0x000fc800078e3cff */
[----:B------:R-:W-:-:S05]  /*2f170*/  @P1 LOP3.LUT R7, R7, R6, RZ, 0x3c, !PT ;  /* 0x0000000607071212 */ /* 0x000fca00078e3cff */
[----:B------:R-:W3:Y:S04]  /*2f180*/  @P1 LDG.E.U16 R16, [R6.64] ;  /* 0x0000000606101981 */ /* 0x000ee8000c1e1500 */
[----:B---3--:R1:W-:Y:S04]  /*2f190*/  STL [R1+0x34], R16 ;  /* 0x0000341001007387 */ /* 0x0083e80000100800 */
[----:B-1----:R-:W3:Y:S01]  /*2f1a0*/  LDL.LU R16, [R1+0x7b34] ;  /* 0x007b340001107983 */ /* 0x002ee20000300800 */
        /* <DEDUP_REMOVED lines=34> */
[----:B------:R-:W2:Y:S01]  /*2f3d0*/  @P0 LDG.E.U16 R12, [R6.64] ;  /* 0x00000006060c0981 */ /* 0x000ea2000c1e1500 */
[----:B------:R-:W-:-:S03]  /*2f3e0*/  PRMT R11, RZ, 0x7610, R11 ;  /* 0x00007610ff0b7816 */ /* 0x000fc6000000000b */
[----:B--2---:R1:W-:Y:S04]  /*2f3f0*/  STL [R1+0x24], R12 ;  /* 0x0000240c01007387 */ /* 0x0043e80000100800 */
[----:B-1----:R-:W2:Y:S01]  /*2f400*/  LDL.LU R12, [R1+0x7b24] ;  /* 0x007b2400010c7983 */ /* 0x002ea20000300800 */
[----:B------:R-:W2:Y:S02]  /*2f410*/  LDL R7, [R1+0x29b8] ;  /* 0x0029b80001077983 */ /* 0x000ea40000100800 */
[----:B------:R-:W-:Y:S02]  /*2f420*/  @P0 IMAD.MOV.U32 R6, RZ, RZ, R29 ;  /* 0x000000ffff060224 */ /* 0x000fe400078e001d */
[----:B------:R-:W3:Y:S04]  /*2f430*/  LDL R29, [R1+0x29ec] ;  /* 0x0029ec00011d7983 */ /* 0x000ee80000100800 */
[----:B--2---:R-:W2:Y:S04]  /*2f440*/  @P0 LDG.E.U16 R11, [R6.64] ;  /* 0x00000006060b0981 */ /* 0x004ea8000c1e1500 */
        /* <DEDUP_REMOVED lines=21> */
[----:B--2---:R-:W-:Y:S01]  /*2f5a0*/  STL [R1+0x7ac8], R3 ;  /* 0x007ac80301007387 */ /* 0x004fe20000100800 */
        /* <DEDUP_REMOVED lines=12> */
[----:B------:R-:W3:Y:S01]  /*2f670*/  @P0 LDG.E.U16 R8, [R6.64] ;  /* 0x0000000606080981 */ /* 0x000ee2000c1e1500 */
[----:B------:R-:W-:-:S03]  /*2f680*/  PRMT R3, RZ, 0x7610, R3 ;  /* 0x00007610ff037816 */ /* 0x000fc60000000003 */
[----:B---3--:R1:W-:Y:S04]  /*2f690*/  STL [R1+0x10], R8 ;  /* 0x0000100801007387 */ /* 0x0083e80000100800 */
[----:B-1----:R-:W3:Y:S01]  /*2f6a0*/  LDL.LU R8, [R1+0x7b14] ;  /* 0x007b140001087983 */ /* 0x002ee20000300800 */
[----:B------:R-:W2:Y:S02]  /*2f6b0*/  LDL R7, [R1+0x29e0] ;  /* 0x0029e00001077983 */ /* 0x000ea40000100800 */
[----:B------:R-:W-:Y:S01]  /*2f6c0*/  @P0 IMAD.MOV.U32 R6, RZ, RZ, R29 ;  /* 0x000000ffff060224 */ /* 0x000fe200078e001d */
[----:B------:R-:W-:Y:S02]  /*2f6d0*/  ISETP.GT.AND P1, PT, R4, 0x3b, PT ;  /* 0x0000003b0400780c */ /* 0x000fe40003f24270 */
[----:B------:R-:W-:Y:S01]  /*2f6e0*/  PRMT R5, RZ, 0x7610, R5 ;  /* 0x00007610ff057816 */ /* 0x000fe20000000005 */
[----:B------:R-:W3:Y:S04]  /*2f6f0*/  LDL R29, [R1+0x2a08] ;  /* 0x002a0800011d7983 */ /* 0x000ee80000100800 */
[----:B--2---:R1:W2:Y:S04]  /*2f700*/  @P0 LDG.E.U16 R3, [R6.64] ;  /* 0x0000000606030981 */ /* 0x0042a8000c1e1500 */
[----:B-1----:R-:W2:Y:S04]  /*2f710*/  LDL R6, [R1+0x29e8] ;  /* 0x0029e80001067983 */ /* 0x002ea80000100800 */
[----:B------:R-:W2:Y:S02]  /*2f720*/  LDL R7, [R1+0x29f4] ;  /* 0x0029f40001077983 */ /* 0x000ea40000100800 */
[----:B--2---:R-:W-:-:S04]  /*2f730*/  @P1 LOP3.LUT R7, R7, R6, RZ, 0x3c, !PT ;  /* 0x0000000607071212 */ /* 0x004fc800078e3cff */
[----:B------:R-:W-:-:S04]  /*2f740*/  @P1 LOP3.LUT R6, R7, R6, RZ, 0x3c, !PT ;  /* 0x0000000607061212 */ /* 0x000fc800078e3cff */
[----:B------:R-:W-:-:S05]  /*2f750*/  @P1 LOP3.LUT R7, R7, R6, RZ, 0x3c, !PT ;  /* 0x0000000607071212 */ /* 0x000fca00078e3cff */
[----:B------:R-:W2:Y:S04]  /*2f760*/  @P1 LDG.E.U16 R5, [R6.64] ;  /* 0x0000000606051981 */ /* 0x000ea8000c1e1500 */
[----:B------:R1:W-:Y:S04]  /*2f770*/  STL [R1+0xc], R3 ;  /* 0x00000c0301007387 */ /* 0x0003e80000100800 */
[----:B-1----:R-:W3:Y:S04]  /*2f780*/  LDL R3, [R1+0x2a14] ;  /* 0x002a140001037983 */ /* 0x002ee80000100800 */
        /* <DEDUP_REMOVED lines=9> */
[----:B--2---:R-:W-:Y:S01]  /*2f820*/  STL [R1+0x4], R2 ;  /* 0x0000040201007387 */ /* 0x004fe20000100800 */
[----:B------:R-:W2:Y:S02]  /*2f830*/  LDL R6, [R1+0x29f8] ;  /* 0x0029f80001067983 */ /* 0x000ea40000100800 */
[----:B------:R-:W2:Y:S01]  /*2f840*/  LDL R7, [R1+0x2a04] ;  /* 0x002a040001077983 */ /* 0x000ea20000100800 */
[----:B------:R-:W-:Y:S02]  /*2f850*/  PRMT R28, RZ, 0x7610, R28 ;  /* 0x00007610ff1c7816 */ /* 0x000fe4000000001c */
[----:B--2---:R-:W-:-:S04]  /*2f860*/  @P1 LOP3.LUT R7, R7, R6, RZ, 0x3c, !PT ;  /* 0x0000000607071212 */ /* 0x004fc800078e3cff */
[----:B------:R-:W-:-:S04]  /*2f870*/  @P1 LOP3.LUT R6, R7, R6, RZ, 0x3c, !PT ;  /* 0x0000000607061212 */ /* 0x000fc800078e3cff */
[----:B------:R-:W-:-:S05]  /*2f880*/  @P1 LOP3.LUT R7, R7, R6, RZ, 0x3c, !PT ;  /* 0x0000000607071212 */ /* 0x000fca00078e3cff */
[----:B------:R1:W2:Y:S04]  /*2f890*/  @P1 LDG.E.U16 R28, [R6.64] ;  /* 0x00000006061c1981 */ /* 0x0002a8000c1e1500 */
[----:B-1----:R-:W2:Y:S04]  /*2f8a0*/  LDL R6, [R1+0x2a00] ;  /* 0x002a000001067983 */ /* 0x002ea80000100800 */
[----:B------:R-:W2:Y:S01]  /*2f8b0*/  LDL R7, [R1+0x2a0c] ;  /* 0x002a0c0001077983 */ /* 0x000ea20000100800 */
[----:B------:R-:W-:Y:S02]  /*2f8c0*/  PRMT R27, RZ, 0x7610, R27 ;  /* 0x00007610ff1b7816 */ /* 0x000fe4000000001b */
[----:B--2---:R-:W-:-:S04]  /*2f8d0*/  @P1 LOP3.LUT R7, R7, R6, RZ, 0x3c, !PT ;  /* 0x0000000607071212 */ /* 0x004fc800078e3cff */
[----:B------:R-:W-:-:S04]  /*2f8e0*/  @P1 LOP3.LUT R6, R7, R6, RZ, 0x3c, !PT ;  /* 0x0000000607061212 */ /* 0x000fc800078e3cff */
[----:B------:R-:W-:-:S05]  /*2f8f0*/  @P1 LOP3.LUT R7, R7, R6, RZ, 0x3c, !PT ;  /* 0x0000000607071212 */ /* 0x000fca00078e3cff */
[----:B------:R3:W2:Y:S01]  /*2f900*/  @P1 LDG.E.U16 R27, [R6.64] ;  /* 0x00000006061b1981 */ /* 0x0006a2000c1e1500 */
[----:B----4-:R-:W-:-:S03]  /*2f910*/  PRMT R26, RZ, 0x7610, R26 ;  /* 0x00007610ff1a7816 */ /* 0x010fc6000000001a */
[----:B------:R1:W-:Y:S01]  /*2f920*/  STL [R1+0x7a98], R28 ;  /* 0x007a981c01007387 */ /* 0x0003e20000100800 */
[----:B---3--:R-:W-:Y:S02]  /*2f930*/  @P1 IMAD.MOV.U32 R6, RZ, RZ, R3 ;  /* 0x000000ffff061224 */ /* 0x008fe400078e0003 */
[----:B------:R-:W-:Y:S01]  /*2f940*/  @P1 IMAD.MOV.U32 R7, RZ, RZ, R29 ;  /* 0x000000ffff071224 */ /* 0x000fe200078e001d */
[----:B-1----:R-:W3:Y:S04]  /*2f950*/  LDL R28, [R1+0x2a24] ;  /* 0x002a2400011c7983 */ /* 0x002ee80000100800 */
[----:B------:R1:W4:Y:S04]  /*2f960*/  @P1 LDG.E.U16 R26, [R6.64] ;  /* 0x00000006061a1981 */ /* 0x000328000c1e1500 */
[----:B--2---:R2:W-:Y:S01]  /*2f970*/  STL [R1+0x7a9c], R27 ;  /* 0x007a9c1b01007387 */ /* 0x0045e20000100800 */
[----:B-1----:R-:W3:Y:S02]  /*2f980*/  LDL R6, [R1+0x2a10] ;  /* 0x002a100001067983 */ /* 0x002ee40000100800 */
[----:B------:R-:W3:Y:S01]  /*2f990*/  LDL R7, [R1+0x2a1c] ;  /* 0x002a1c0001077983 */ /* 0x000ee20000100800 */
[----:B------:R-:W-:-:S02]  /*2f9a0*/  PRMT R25, RZ, 0x7610, R25 ;  /* 0x00007610ff197816 */ /* 0x000fc40000000019 */
[----:B------:R-:W-:Y:S01]  /*2f9b0*/  PRMT R24, RZ, 0x7610, R24 ;  /* 0x00007610ff187816 */ /* 0x000fe20000000018 */
[----:B------:R-:W4:Y:S04]  /*2f9c0*/  LDL R29, [R1+0x2a28] ;  /* 0x002a2800011d7983 */ /* 0x000f280000100800 */
[----:B------:R-:W4:Y:S04]  /*2f9d0*/  LDL R3, [R1+0x2a34] ;  /* 0x002a340001037983 */ /* 0x000f280000100800 */
[----:B--2---:R-:W2:Y:S01]  /*2f9e0*/  LDL R27, [R1+0x2a18] ;  /* 0x002a1800011b7983 */ /* 0x004ea20000100800 */
[----:B---3--:R-:W-:-:S04]  /*2f9f0*/  @P1 LOP3.LUT R7, R7, R6, RZ, 0x3c, !PT ;  /* 0x0000000607071212 */ /* 0x008fc800078e3cff */
[----:B------:R-:W-:-:S04]  /*2fa00*/  @P1 LOP3.LUT R6, R7, R6, RZ, 0x3c, !PT ;  /* 0x0000000607061212 */ /* 0x000fc800078e3cff */
[----:B------:R-:W-:-:S05]  /*2fa10*/  @P1 LOP3.LUT R7, R7, R6, RZ, 0x3c, !PT ;  /* 0x0000000607071212 */ /* 0x000fca00078e3cff */
[----:B------:R1:W3:Y:S04]  /*2fa20*/  @P1 LDG.E.U16 R25, [R6.64] ;  /* 0x0000000606191981 */ /* 0x0002e8000c1e1500 */
[----:B----4-:R4:W-:Y:S01]  /*2fa30*/  STL [R1+0x7aa0], R26 ;  /* 0x007aa01a01007387 */ /* 0x0109e20000100800 */
[----:B-1----:R-:W-:Y:S02]  /*2fa40*/  @P1 IMAD.MOV.U32 R6, RZ, RZ, R28 ;  /* 0x000000ffff061224 */ /* 0x002fe400078e001c */
[----:B--2---:R-:W-:-:S05]  /*2fa50*/  @P1 IMAD.MOV.U32 R7, RZ, RZ, R27 ;  /* 0x000000ffff071224 */ /* 0x004fca00078e001b */
[----:B------:R1:W2:Y:S04]  /*2fa60*/  @P1 LDG.E.U16 R24, [R6.64] ;  /* 0x0000000606181981 */ /* 0x0002a8000c1e1500 */
[----:B---3--:R-:W-:Y:S01]  /*2fa70*/  STL [R1+0x7aa4], R25 ;  /* 0x007aa41901007387 */ /* 0x008fe20000100800 */
[----:B-1----:R-:W3:Y:S02]  /*2fa80*/  LDL R6, [R1+0x2a20] ;  /* 0x002a200001067983 */ /* 0x002ee40000100800 */
[----:B------:R-:W3:Y:S01]  /*2fa90*/  LDL R7, [R1+0x2a2c] ;  /* 0x002a2c0001077983 */ /* 0x000ee20000100800 */
[----:B------:R-:W-:Y:S02]  /*2faa0*/  ISETP.GT.AND P0, PT, R4, 0x3c, PT ;  /* 0x0000003c0400780c */ /* 0x000fe40003f04270 */
[----:B------:R-:W-:-:S02]  /*2fab0*/  PRMT R23, RZ, 0x7610, R23 ;  /* 0x00007610ff177816 */ /* 0x000fc40000000017 */
[----:B------:R-:W-:Y:S01]  /*2fac0*/  PRMT R22, RZ, 0x7610, R22 ;  /* 0x00007610ff167816 */ /* 0x000fe20000000016 */
[----:B------:R-:W2:Y:S04]  /*2fad0*/  LDL R28, [R1+0x2a30] ;  /* 0x002a3000011c7983 */ /* 0x000ea80000100800 */
[----:B------:R-:W2:Y:S04]  /*2fae0*/  LDL R27, [R1+0x2a3c] ;  /* 0x002a3c00011b7983 */ /* 0x000ea80000100800 */
[----:B----4-:R-:W4:Y:S01]  /*2faf0*/  LDL R26, [R1+0x2a44] ;  /* 0x002a4400011a7983 */ /* 0x010f220000100800 */
[----:B---3--:R-:W-:-:S04]  /*2fb00*/  @P1 LOP3.LUT R7, R7, R6, RZ, 0x3c, !PT ;  /* 0x0000000607071212 */ /* 0x008fc800078e3cff */
[----:B------:R-:W-:-:S04]  /*2fb10*/  @P1 LOP3.LUT R6, R7, R6, RZ, 0x3c, !PT ;  /* 0x0000000607061212 */ /* 0x000fc800078e3cff */
[----:B------:R-:W-:-:S05]  /*2fb20*/  @P1 LOP3.LUT R7, R7, R6, RZ, 0x3c, !PT ;  /* 0x0000000607071212 */ /* 0x000fca00078e3cff */
[----:B------:R1:W3:Y:S02]  /*2fb30*/  @P1 LDG.E.U16 R23, [R6.64] ;  /* 0x0000000606171981 */ /* 0x0002e4000c1e1500 */
[----:B-1----:R-:W-:Y:S02]  /*2fb40*/  @P0 IMAD.MOV.U32 R6, RZ, RZ, R3 ;  /* 0x000000ffff060224 */ /* 0x002fe400078e0003 */
[----:B------:R-:W-:-:S05]  /*2fb50*/  @P0 IMAD.MOV.U32 R7, RZ, RZ, R29 ;  /* 0x000000ffff070224 */ /* 0x000fca00078e001d */
[----:B------:R1:W4:Y:S04]  /*2fb60*/  @P0 LDG.E.U16 R22, [R6.64] ;  /* 0x0000000606160981 */ /* 0x000328000c1e1500 */
[----:B--2---:R-:W-:Y:S01]  /*2fb70*/  STL [R1+0x7aa8], R24 ;  /* 0x007aa81801007387 */ /* 0x004fe20000100800 */
[----:B------:R-:W-:Y:S01]  /*2fb80*/  PRMT R21, RZ, 0x7610, R21 ;  /* 0x00007610ff157816 */ /* 0x000fe20000000015 */
[----:B-1----:R-:W-:Y:S02]  /*2fb90*/  @P0 IMAD.MOV.U32 R6, RZ, RZ, R27 ;  /* 0x000000ffff060224 */ /* 0x002fe400078e001b */
[----:B------:R-:W-:-:S05]  /*2fba0*/  @P0 IMAD.MOV.U32 R7, RZ, RZ, R28 ;  /* 0x000000ffff070224 */ /* 0x000fca00078e001c */
[----:B------:R1:W2:Y:S04]  /*2fbb0*/  @P0 LDG.E.U16 R21, [R6.64] ;  /* 0x0000000606150981 */ /* 0x0002a8000c1e1500 */
[----:B---3--:R-:W-:Y:S01]  /*2fbc0*/  STL [R1+0x7aac], R23 ;  /* 0x007aac1701007387 */ /* 0x008fe20000100800 */
[----:B------:R-:W3:Y:S02]  /*2fbd0*/  LDL R29, [R1+0x2a48] ;  /* 0x002a4800011d7983 */ /* 0x000ee40000100800 */
[----:B------:R-:W3:Y:S01]  /*2fbe0*/  LDL R3, [R1+0x2a54] ;  /* 0x002a540001037983 */ /* 0x000ee20000100800 */
[----:B----4-:R4:W-:Y:S01]  /*2fbf0*/  STL [R1+0x7a6c], R22 ;  /* 0x007a6c1601007387 */ /* 0x0109e20000100800 */
[----:B------:R-:W-:Y:S01]  /*2fc00*/  PRMT R20, RZ, 0x7610, R20 ;  /* 0x00007610ff147816 */ /* 0x000fe20000000014 */
[----:B-1----:R-:W-:-:S02]  /*2fc10*/  @P0 IMAD.MOV.U32 R6, RZ, RZ, R26 ;  /* 0x000000ffff060224 */ /* 0x002fc400078e001a */
[----:B------:R-:W3:Y:S01]  /*2fc20*/  LDL R28, [R1+0x2a50] ;  /* 0x002a5000011c7983 */ /* 0x000ee20000100800 */
[----:B------:R-:W3:Y:S04]  /*2fc30*/  LDL R27, [R1+0x2a5c] ;  /* 0x002a5c00011b7983 */ /* 0x000ee80000100800 */
[----:B----4-:R-:W4:Y:S04]  /*2fc40*/  LDL R22, [R1+0x2a38] ;  /* 0x002a380001167983 */ /* 0x010f280000100800 */
[----:B--2---:R-:W-:Y:S01]  /*2fc50*/  STL [R1+0x7a70], R21 ;  /* 0x007a701501007387 */ /* 0x004fe20000100800 */
[----:B------:R-:W-:-:S02]  /*2fc60*/  PRMT R19, RZ, 0x7610, R19 ;  /* 0x00007610ff137816 */ /* 0x000fc40000000013 */
[----:B------:R-:W-:Y:S01]  /*2fc70*/  PRMT R18, RZ, 0x7610, R18 ;  /* 0x00007610ff127816 */ /* 0x000fe20000000012 */
[----:B------:R-:W2:Y:S02]  /*2fc80*/  LDL R26, [R1+0x2a58] ;  /* 0x002a5800011a7983 */ /* 0x000ea40000100800 */
[----:B----4-:R-:W-:Y:S02]  /*2fc90*/  @P0 IMAD.MOV.U32 R7, RZ, RZ, R22 ;  /* 0x000000ffff070224 */ /* 0x010fe400078e0016 */
[----:B------:R-:W4:Y:S04]  /*2fca0*/  LDL R22, [R1+0x2a64] ;  /* 0x002a640001167983 */ /* 0x000f280000100800 */
[----:B------:R1:W2:Y:S04]  /*2fcb0*/  @P0 LDG.E.U16 R20, [R6.64] ;  /* 0x0000000606140981 */ /* 0x0002a8000c1e1500 */
[----:B-1----:R-:W2:Y:S04]  /*2fcc0*/  LDL R6, [R1+0x2a40] ;  /* 0x002a400001067983 */ /* 0x002ea80000100800 */
[----:B------:R-:W2:Y:S02]  /*2fcd0*/  LDL R7, [R1+0x2a4c] ;  /* 0x002a4c0001077983 */ /* 0x000ea40000100800 */
[----:B--2---:R-:W-:-:S04]  /*2fce0*/  @P0 LOP3.LUT R7, R7, R6, RZ, 0x3c, !PT ;  /* 0x0000000607070212 */ /* 0x004fc800078e3cff */
[----:B------:R-:W-:-:S04]  /*2fcf0*/  @P0 LOP3.LUT R6, R7, R6, RZ, 0x3c, !PT ;  /* 0x0000000607060212 */ /* 0x000fc800078e3cff */
[----:B------:R-:W-:-:S05]  /*2fd00*/  @P0 LOP3.LUT R7, R7, R6, RZ, 0x3c, !PT ;  /* 0x0000000607070212 */ /* 0x000fca00078e3cff */
[----:B------:R3:W2:Y:S02]  /*2fd10*/  @P0 LDG.E.U16 R19, [R6.64] ;  /* 0x0000000606130981 */ /* 0x0006a4000c1e1500 */
[----:B---3--:R-:W-:Y:S02]  /*2fd20*/  @P0 IMAD.MOV.U32 R6, RZ, RZ, R3 ;  /* 0x000000ffff060224 */ /* 0x008fe400078e0003 */
[----:B------:R-:W-:-:S05]  /*2fd30*/  @P0 IMAD.MOV.U32 R7, RZ, RZ, R29 ;  /* 0x000000ffff070224 */ /* 0x000fca00078e001d */
[----:B------:R1:W3:Y:S04]  /*2fd40*/  @P0 LDG.E.U16 R18, [R6.64] ;  /* 0x0000000606120981 */ /* 0x0002e8000c1e1500 */
[----:B------:R-:W-:Y:S01]  /*2fd50*/  STL [R1+0x7a74], R20 ;  /* 0x007a741401007387 */ /* 0x000fe20000100800 */
[----:B------:R-:W-:Y:S01]  /*2fd60*/  PRMT R17, RZ, 0x7610, R17 ;  /* 0x00007610ff117816 */ /* 0x000fe20000000011 */
[----:B-1----:R-:W-:Y:S02]  /*2fd70*/  @P0 IMAD.MOV.U32 R6, RZ, RZ, R27 ;  /* 0x000000ffff060224 */ /* 0x002fe400078e001b */
[----:B------:R-:W-:-:S05]  /*2fd80*/  @P0 IMAD.MOV.U32 R7, RZ, RZ, R28 ;  /* 0x000000ffff070224 */ /* 0x000fca00078e001c */
[----:B------:R4:W4:Y:S04]  /*2fd90*/  @P0 LDG.E.U16 R17, [R6.64] ;  /* 0x0000000606110981 */ /* 0x000928000c1e1500 */
[----:B--2---:R-:W-:Y:S01]  /*2fda0*/  STL [R1+0x7a78], R19 ;  /* 0x007a781301007387 */ /* 0x004fe20000100800 */
[----:B------:R-:W2:Y:S02]  /*2fdb0*/  LDL R29, [R1+0x2a60] ;  /* 0x002a6000011d7983 */ /* 0x000ea40000100800 */
[----:B------:R-:W2:Y:S01]  /*2fdc0*/  LDL R3, [R1+0x2a6c] ;  /* 0x002a6c0001037983 */ /* 0x000ea20000100800 */
[----:B---3--:R1:W-:Y:S01]  /*2fdd0*/  STL [R1+0x7a7c], R18 ;  /* 0x007a7c1201007387 */ /* 0x0083e20000100800 */
[----:B------:R-:W3:Y:S02]  /*2fde0*/  LDL R28, [R1+0x2a68] ;  /* 0x002a6800011c7983 */ /* 0x000ee40000100800 */
[----:B------:R-:W3:Y:S01]  /*2fdf0*/  LDL R27, [R1+0x2a74] ;  /* 0x002a7400011b7983 */ /* 0x000ee20000100800 */
[----:B------:R-:W-:Y:S01]  /*2fe00*/  PRMT R16, RZ, 0x7610, R16 ;  /* 0x00007610ff107816 */ /* 0x000fe20000000010 */
[----:B----4-:R-:W-:-:S02]  /*2fe10*/  @P0 IMAD.MOV.U32 R6, RZ, RZ, R22 ;  /* 0x000000ffff060224 */ /* 0x010fc400078e0016 */
[----:B------:R-:W-:Y:S01]  /*2fe20*/  @P0 IMAD.MOV.U32 R7, RZ, RZ, R26 ;  /* 0x000000ffff070224 */ /* 0x000fe200078e001a */
[----:B------:R-:W-:Y:S02]  /*2fe30*/  ISETP.GT.AND P1, PT, R4, 0x3d, PT ;  /* 0x0000003d0400780c */ /* 0x000fe40003f24270 */
[----:B------:R-:W-:Y:S02]  /*2fe40*/  PRMT R15, RZ, 0x7610, R15 ;  /* 0x00007610ff0f7816 */ /* 0x000fe4000000000f */
[----:B------:R2:W4:Y:S01]  /*2fe50*/  @P0 LDG.E.U16 R16, [R6.64] ;  /* 0x0000000606100981 */ /* 0x000522000c1e1500 */
[----:B------:R-:W-:-:S03]  /*2fe60*/  PRMT R14, RZ, 0x7610, R14 ;  /* 0x00007610ff0e7816 */ /* 0x000fc6000000000e */
[----:B------:R-:W-:Y:S01]  /*2fe70*/  STL [R1+0x7a80], R17 ;  /* 0x007a801101007387 */ /* 0x000fe20000100800 */
[----:B------:R-:W4:Y:S02]  /*2fe80*/  LDL R26, [R1+0x2a70] ;  /* 0x002a7000011a7983 */ /* 0x000f240000100800 */
[----:B------:R-:W4:Y:S02]  /*2fe90*/  LDL R22, [R1+0x2a7c] ;  /* 0x002a7c0001167983 */ /* 0x000f240000100800 */
[----:B--2---:R-:W-:Y:S02]  /*2fea0*/  @P0 IMAD.MOV.U32 R7, RZ, RZ, R29 ;  /* 0x000000ffff070224 */ /* 0x004fe400078e001d */
[----:B------:R-:W-:-:S05]  /*2feb0*/  @P0 IMAD.MOV.U32 R6, RZ, RZ, R3 ;  /* 0x000000ffff060224 */ /* 0x000fca00078e0003 */
[----:B------:R3:W2:Y:S02]  /*2fec0*/  @P0 LDG.E.U16 R15, [R6.64] ;  /* 0x00000006060f0981 */ /* 0x0006a4000c1e1500 */
[----:B---3--:R-:W-:Y:S02]  /*2fed0*/  @P1 IMAD.MOV.U32 R7, RZ, RZ, R28 ;  /* 0x000000ffff071224 */ /* 0x008fe400078e001c */
[----:B------:R-:W-:-:S05]  /*2fee0*/  @P1 IMAD.MOV.U32 R6, RZ, RZ, R27 ;  /* 0x000000ffff061224 */ /* 0x000fca00078e001b */
[----:B------:R3:W2:Y:S04]  /*2fef0*/  @P1 LDG.E.U16 R14, [R6.64] ;  /* 0x00000006060e1981 */ /* 0x0006a8000c1e1500 */
[----:B----4-:R4:W-:Y:S01]  /*2ff00*/  STL [R1+0x7a84], R16 ;  /* 0x007a841001007387 */ /* 0x0109e20000100800 */
[----:B-1----:R-:W2:Y:S02]  /*2ff10*/  LDL R18, [R1+0x2a78] ;  /* 0x002a780001127983 */ /* 0x002ea40000100800 */
[----:B------:R-:W2:Y:S02]  /*2ff20*/  LDL R3, [R1+0x2a84] ;  /* 0x002a840001037983 */ /* 0x000ea40000100800 */
[----:B---3--:R-:W-:Y:S02]  /*2ff30*/  @P1 IMAD.MOV.U32 R7, RZ, RZ, R26 ;  /* 0x000000ffff071224 */ /* 0x008fe400078e001a */
[----:B------:R-:W-:Y:S01]  /*2ff40*/  @P1 IMAD.MOV.U32 R6, RZ, RZ, R22 ;  /* 0x000000ffff061224 */ /* 0x000fe200078e0016 */
[----:B--2---:R1:W-:Y:S01]  /*2ff50*/  STL [R1+0x7a88], R15 ;  /* 0x007a880f01007387 */ /* 0x0043e20000100800 */
[----:B------:R-:W2:Y:S02]  /*2ff60*/  LDL R28, [R1+0x2a80] ;  /* 0x002a8000011c7983 */ /* 0x000ea40000100800 */
[----:B------:R-:W3:Y:S02]  /*2ff70*/  LDL R27, [R1+0x2a8c] ;  /* 0x002a8c00011b7983 */ /* 0x000ee40000100800 */
[----:B----4-:R-:W4:Y:S01]  /*2ff80*/  LDL R16, [R1+0x2a88] ;  /* 0x002a880001107983 */ /* 0x010f220000100800 */
[----:B-1----:R-:W4:Y:S04]  /*2ff90*/  LDL R15, [R1+0x2a94] ;  /* 0x002a9400010f7983 */ /* 0x002f280000100800 */
[----:B------:R-:W-:Y:S01]  /*2ffa0*/  STL [R1+0x7a34], R14 ;  /* 0x007a340e01007387 */ /* 0x000fe20000100800 */
[----:B------:R-:W4:Y:S02]  /*2ffb0*/  LDL R26, [R1+0x2a90] ;  /* 0x002a9000011a7983 */ /* 0x000f240000100800 */
[----:B------:R-:W4:Y:S01]  /*2ffc0*/  LDL R22, [R1+0x2a9c] ;  /* 0x002a9c0001167983 */ /* 0x000f220000100800 */
[----:B------:R-:W-:-:S02]  /*2ffd0*/  PRMT R13, RZ, 0x7610, R13 ;  /* 0x00007610ff0d7816 */ /* 0x000fc4000000000d */
[----:B------:R-:W-:-:S04]  /*2ffe0*/  PRMT R12, RZ, 0x7610, R12 ;  /* 0x00007610ff0c7816 */ /* 0x000fc8000000000c */
[----:B------:R1:W4:Y:S01]  /*2fff0*/  @P1 LDG.E.U16 R13, [R6.64] ;  /* 0x00000006060d1981 */ /* 0x000322000c1e1500 */
[----:B------:R-:W-:Y:S01]  /*30000*/  PRMT R11, RZ, 0x7610, R11 ;  /* 0x00007610ff0b7816 */ /* 0x000fe2000000000b */
[----:B-1----:R-:W-:Y:S02]  /*30010*/  @P1 IMAD.MOV.U32 R6, RZ, RZ, R3 ;  /* 0x000000ffff061224 */ /* 0x002fe400078e0003 */
[----:B------:R-:W-:-:S05]  /*30020*/  @P1 IMAD.MOV.U32 R7, RZ, RZ, R18 ;  /* 0x000000ffff071224 */ /* 0x000fca00078e0012 */
[----:B------:R2:W4:Y:S01]  /*30030*/  @P1 LDG.E.U16 R12, [R6.64] ;  /* 0x00000006060c1981 */ /* 0x000522000c1e1500 */
[----:B------:R-:W-:Y:S02]  /*30040*/  PRMT R10, RZ, 0x7610, R10 ;  /* 0x00007610ff0a7816 */ /* 0x000fe4000000000a */
[----:B------:R-:W-:Y:S01]  /*30050*/  PRMT R9, RZ, 0x7610, R9 ;  /* 0x00007610ff097816 */ /* 0x000fe20000000009 */
[----:B--2---:R-:W-:Y:S02]  /*30060*/  @P1 IMAD.MOV.U32 R7, RZ, RZ, R28 ;  /* 0x000000ffff071224 */ /* 0x004fe400078e001c */
[----:B---3--:R-:W-:-:S05]  /*30070*/  @P1 IMAD.MOV.U32 R6, RZ, RZ, R27 ;  /* 0x000000ffff061224 */ /* 0x008fca00078e001b */
[----:B------:R4:W2:Y:S02]  /*30080*/  @P1 LDG.E.U16 R11, [R6.64] ;  /* 0x00000006060b1981 */ /* 0x0008a4000c1e1500 */
[----:B----4-:R-:W-:Y:S02]  /*30090*/  @P1 IMAD.MOV.U32 R6, RZ, RZ, R15 ;  /* 0x000000ffff061224 */ /* 0x010fe400078e000f */
[----:B------:R-:W-:-:S05]  /*300a0*/  @P1 IMAD.MOV.U32 R7, RZ, RZ, R16 ;  /* 0x000000ffff071224 */ /* 0x000fca00078e0010 */
[----:B------:R1:W3:Y:S02]  /*300b0*/  @P1 LDG.E.U16 R10, [R6.64] ;  /* 0x00000006060a1981 */ /* 0x0002e4000c1e1500 */
[----:B-1----:R-:W-:Y:S02]  /*300c0*/  @P1 IMAD.MOV.U32 R6, RZ, RZ, R22 ;  /* 0x000000ffff061224 */ /* 0x002fe400078e0016 */
[----:B------:R-:W-:-:S05]  /*300d0*/  @P1 IMAD.MOV.U32 R7, RZ, RZ, R26 ;  /* 0x000000ffff071224 */ /* 0x000fca00078e001a */
[----:B------:R-:W4:Y:S04]  /*300e0*/  @P1 LDG.E.U16 R9, [R6.64] ;  /* 0x0000000606091981 */ /* 0x000f28000c1e1500 */
[----:B------:R-:W-:Y:S01]  /*300f0*/  STL [R1+0x7a38], R13 ;  /* 0x007a380d01007387 */ /* 0x000fe20000100800 */
[----:B------:R-:W4:Y:S02]  /*30100*/  LDL R18, [R1+0x2a98] ;  /* 0x002a980001127983 */ /* 0x000f240000100800 */
[----:B------:R-:W4:Y:S02]  /*30110*/  LDL R3, [R1+0x2aa4] ;  /* 0x002aa40001037983 */ /* 0x000f240000100800 */
[----:B------:R1:W-:Y:S01]  /*30120*/  STL [R1+0x7a40], R12 ;  /* 0x007a400c01007387 */ /* 0x0003e20000100800 */
[----:B--2---:R-:W-:Y:S01]  /*30130*/  STL [R1+0x7a44], R11 ;  /* 0x007a440b01007387 */ /* 0x004fe20000100800 */
[----:B------:R-:W2:Y:S02]  /*30140*/  LDL R16, [R1+0x2aa0] ;  /* 0x002aa00001107983 */ /* 0x000ea40000100800 */
[----:B------:R-:W2:Y:S01]  /*30150*/  LDL R15, [R1+0x2aac] ;  /* 0x002aac00010f7983 */ /* 0x000ea20000100800 */
[----:B---3--:R3:W-:Y:S01]  /*30160*/  STL [R1+0x7a48], R10 ;  /* 0x007a480a01007387 */ /* 0x0087e20000100800 */
[----:B------:R-:W2:Y:S02]  /*30170*/  LDL R27, [R1+0x2aa8] ;  /* 0x002aa800011b7983 */ /* 0x000ea40000100800 */
[----:B-1----:R-:W2:Y:S01]  /*30180*/  LDL R12, [R1+0x2ab4] ;  /* 0x002ab400010c7983 */ /* 0x002ea20000100800 */
[----:B----4-:R-:W-:Y:S01]  /*30190*/  STL [R1+0x7a4c], R9 ;  /* 0x007a4c0901007387 */ /* 0x010fe20000100800 */
[----:B------:R-:W4:Y:S02]  /*301a0*/  LDL R26, [R1+0x2ab0] ;  /* 0x002ab000011a7983 */ /* 0x000f240000100800 */
[----:B------:R-:W4:Y:S01]  /*301b0*/  LDL R22, [R1+0x2abc] ;  /* 0x002abc0001167983 */ /* 0x000f220000100800 */
[----:B------:R-:W-:-:S02]  /*301c0*/  PRMT R8, RZ, 0x7610, R8 ;  /* 0x00007610ff087816 */ /* 0x000fc40000000008 */
[----:B------:R-:W-:Y:S01]  /*301d0*/  ISETP.GT.AND P0, PT, R4, 0x3e, PT ;  /* 0x0000003e0400780c */ /* 0x000fe20003f04270 */
[----:B------:R-:W-:Y:S02]  /*301e0*/  @P1 IMAD.MOV.U32 R6, RZ, RZ, R3 ;  /* 0x000000ffff061224 */ /* 0x000fe400078e0003 */
[----:B------:R-:W-:Y:S01]  /*301f0*/  @P1 IMAD.MOV.U32 R7, RZ, RZ, R18 ;  /* 0x000000ffff071224 */ /* 0x000fe200078e0012 */
[----:B------:R-:W-:Y:S02]  /*30200*/  PRMT R5, RZ, 0x7610, R5 ;  /* 0x00007610ff057816 */ /* 0x000fe40000000005 */
[----:B---3--:R-:W-:Y:S02]  /*30210*/  PRMT R10, RZ, 0x7610, R10 ;  /* 0x00007610ff0a7816 */ /* 0x008fe4000000000a */
[----:B------:R-:W-:Y:S01]  /*30220*/  PRMT R21, RZ, 0x7610, R21 ;  /* 0x00007610ff157816 */ /* 0x000fe20000000015 */
[----:B------:R-:W3:Y:S04]  /*30230*/  LDL R18, [R1+0x2ab8] ;  /* 0x002ab80001127983 */ /* 0x000ee80000100800 */
[----:B------:R2:W3:Y:S04]  /*30240*/  @P1 LDG.E.U16 R8, [R6.64] ;  /* 0x0000000606081981 */ /* 0x0004e8000c1e1500 */
[----:B------:R-:W3:Y:S01]  /*30250*/  LDL R3, [R1+0x2ac4] ;  /* 0x002ac40001037983 */ /* 0x000ee20000100800 */
[----:B--2---:R-:W-:-:S02]  /*30260*/  @P1 IMAD.MOV.U32 R7, RZ, RZ, R16 ;  /* 0x000000ffff071224 */ /* 0x004fc400078e0010 */
[----:B------:R-:W-:-:S05]  /*30270*/  @P1 IMAD.MOV.U32 R6, RZ, RZ, R15 ;  /* 0x000000ffff061224 */ /* 0x000fca00078e000f */
[----:B------:R1:W2:Y:S02]  /*30280*/  @P1 LDG.E.U16 R5, [R6.64] ;  /* 0x0000000606051981 */ /* 0x0002a4000c1e1500 */
[----:B-1----:R-:W-:Y:S02]  /*30290*/  @P0 IMAD.MOV.U32 R7, RZ, RZ, R27 ;  /* 0x000000ffff070224 */ /* 0x002fe400078e001b */
[----:B------:R-:W-:-:S05]  /*302a0*/  @P0 IMAD.MOV.U32 R6, RZ, RZ, R12 ;  /* 0x000000ffff060224 */ /* 0x000fca00078e000c */
[----:B------:R4:W2:Y:S02]  /*302b0*/  @P0 LDG.E.U16 R10, [R6.64] ;  /* 0x00000006060a0981 */ /* 0x0008a4000c1e1500 */
[----:B----4-:R-:W-:Y:S02]  /*302c0*/  @P0 IMAD.MOV.U32 R7, RZ, RZ, R26 ;  /* 0x000000ffff070224 */ /* 0x010fe400078e001a */
[----:B------:R-:W-:-:S05]  /*302d0*/  @P0 IMAD.MOV.U32 R6, RZ, RZ, R22 ;  /* 0x000000ffff060224 */ /* 0x000fca00078e0016 */
[----:B------:R1:W4:Y:S04]  /*302e0*/  @P0 LDG.E.U16 R21, [R6.64] ;  /* 0x0000000606150981 */ /* 0x000328000c1e1500 */
[----:B---3--:R-:W-:Y:S01]  /*302f0*/  STL [R1+0x7a50], R8 ;  /* 0x007a500801007387 */ /* 0x008fe20000100800 */
[----:B------:R-:W3:Y:S02]  /*30300*/  LDL R16, [R1+0x2ac0] ;  /* 0x002ac00001107983 */ /* 0x000ee40000100800 */
[----:B------:R-:W3:Y:S02]  /*30310*/  LDL R15, [R1+0x2acc] ;  /* 0x002acc00010f7983 */ /* 0x000ee40000100800 */
[----:B-1----:R-:W-:Y:S02]  /*30320*/  @P0 IMAD.MOV.U32 R6, RZ, RZ, R3 ;  /* 0x000000ffff060224 */ /* 0x002fe400078e0003 */
[----:B------:R-:W-:Y:S01]  /*30330*/  @P0 IMAD.MOV.U32 R7, RZ, RZ, R18 ;  /* 0x000000ffff070224 */ /* 0x000fe200078e0012 */
[----:B--2---:R-:W-:Y:S01]  /*30340*/  STL [R1+0x7a54], R5 ;  /* 0x007a540501007387 */ /* 0x004fe20000100800 */
[----:B------:R-:W2:Y:S03]  /*30350*/  LDL R12, [R1+0x2ac8] ;  /* 0x002ac800010c7983 */ /* 0x000ea60000100800 */
[----:B------:R1:W-:Y:S01]  /*30360*/  STL [R1+0x18c], R10 ;  /* 0x00018c0a01007387 */ /* 0x0003e20000100800 */
[----:B------:R-:W2:Y:S03]  /*30370*/  LDL R22, [R1+0x2ad0] ;  /* 0x002ad00001167983 */ /* 0x000ea60000100800 */
[----:B-1----:R-:W2:Y:S04]  /*30380*/  LDL R10, [R1+0x2ad4] ;  /* 0x002ad400010a7983 */ /* 0x002ea80000100800 */
[----:B----4-:R1:W-:Y:S01]  /*30390*/  STL [R1+0x184], R21 ;  /* 0x0001841501007387 */ /* 0x0103e20000100800 */
[----:B------:R-:W4:Y:S02]  /*303a0*/  LDL R18, [R1+0x2ad8] ;  /* 0x002ad80001127983 */ /* 0x000f240000100800 */
[----:B------:R-:W4:Y:S01]  /*303b0*/  LDL R3, [R1+0x2ae4] ;  /* 0x002ae40001037983 */ /* 0x000f220000100800 */
[----:B-1----:R-:W4:Y:S01]  /*303c0*/  LDL R21, [R1+0x2adc] ;  /* 0x002adc0001157983 */ /* 0x002f220000100800 */
[----:B------:R-:W-:-:S02]  /*303d0*/  PRMT R25, RZ, 0x7610, R25 ;  /* 0x00007610ff197816 */ /* 0x000fc40000000019 */
[----:B------:R-:W-:-:S04]  /*303e0*/  PRMT R24, RZ, 0x7610, R24 ;  /* 0x00007610ff187816 */ /* 0x000fc80000000018 */
[----:B------:R3:W4:Y:S01]  /*303f0*/  @P0 LDG.E.U16 R25, [R6.64] ;  /* 0x0000000606190981 */ /* 0x000722000c1e1500 */
[----:B------:R-:W-:Y:S01]  /*30400*/  PRMT R0, RZ, 0x7610, R0 ;  /* 0x00007610ff007816 */ /* 0x000fe20000000000 */
[----:B---3--:R-:W-:Y:S02]  /*30410*/  @P0 IMAD.MOV.U32 R6, RZ, RZ, R15 ;  /* 0x000000ffff060224 */ /* 0x008fe400078e000f */
[----:B------:R-:W-:Y:S01]  /*30420*/  @P0 IMAD.MOV.U32 R7, RZ, RZ, R16 ;  /* 0x000000ffff070224 */ /* 0x000fe200078e0010 */
[----:B------:R-:W3:Y:S04]  /*30430*/  LDL R15, [R1+0x2aec] ;  /* 0x002aec00010f7983 */ /* 0x000ee80000100800 */
[----:B------:R-:W3:Y:S04]  /*30440*/  LDL R16, [R1+0x2ae0] ;  /* 0x002ae00001107983 */ /* 0x000ee80000100800 */
[----:B------:R2:W3:Y:S01]  /*30450*/  @P0 LDG.E.U16 R24, [R6.64] ;  /* 0x0000000606180981 */ /* 0x0004e2000c1e1500 */
[----:B------:R-:W-:-:S02]  /*30460*/  PRMT R19, RZ, 0x7610, R19 ;  /* 0x00007610ff137816 */ /* 0x000fc40000000013 */
[----:B------:R-:W-:Y:S01]  /*30470*/  PRMT R5, RZ, 0x7610, R5 ;  /* 0x00007610ff057816 */ /* 0x000fe20000000005 */
[----:B--2---:R-:W-:Y:S02]  /*30480*/  @P0 IMAD.MOV.U32 R7, RZ, RZ, R12 ;  /* 0x000000ffff070224 */ /* 0x004fe400078e000c */
[----:B------:R-:W2:Y:S01]  /*30490*/  LDL R12, [R1+0x2ae8] ;  /* 0x002ae800010c7983 */ /* 0x000ea20000100800 */
[----:B------:R-:W-:-:S03]  /*304a0*/  @P0 IMAD.MOV.U32 R6, RZ, RZ, R10 ;  /* 0x000000ffff060224 */ /* 0x000fc600078e000a */
[----:B------:R-:W2:Y:S04]  /*304b0*/  LDL R10, [R1+0x2af4] ;  /* 0x002af400010a7983 */ /* 0x000ea80000100800 */
[----:B------:R1:W2:Y:S02]  /*304c0*/  @P0 LDG.E.U16 R0, [R6.64] ;  /* 0x0000000606000981 */ /* 0x0002a4000c1e1500 */
[----:B-1----:R-:W-:Y:S02]  /*304d0*/  @P0 IMAD.MOV.U32 R7, RZ, RZ, R22 ;  /* 0x000000ffff070224 */ /* 0x002fe400078e0016 */
[----:B----4-:R-:W-:-:S05]  /*304e0*/  @P0 IMAD.MOV.U32 R6, RZ, RZ, R21 ;  /* 0x000000ffff060224 */ /* 0x010fca00078e0015 */
[----:B------:R1:W4:Y:S02]  /*304f0*/  @P0 LDG.E.U16 R19, [R6.64] ;  /* 0x0000000606130981 */ /* 0x000324000c1e1500 */
[----:B-1----:R-:W-:Y:S02]  /*30500*/  @P0 IMAD.MOV.U32 R6, RZ, RZ, R3 ;  /* 0x000000ffff060224 */ /* 0x002fe400078e0003 */
[----:B------:R-:W-:-:S05]  /*30510*/  @P0 IMAD.MOV.U32 R7, RZ, RZ, R18 ;  /* 0x000000ffff070224 */ /* 0x000fca00078e0012 */
[----:B------:R3:W4:Y:S01]  /*30520*/  @P0 LDG.E.U16 R5, [R6.64] ;  /* 0x0000000606050981 */ /* 0x000722000c1e1500 */
[----:B------:R-:W-:Y:S02]  /*30530*/  PRMT R13, RZ, 0x7610, R13 ;  /* 0x00007610ff0d7816 */ /* 0x000fe4000000000d */
[----:B------:R-:W-:Y:S01]  /*30540*/  ISETP.GT.AND P1, PT, R4, 0x3f, PT ;  /* 0x0000003f0400780c */ /* 0x000fe20003f24270 */
[----:B---3--:R-:W-:Y:S02]  /*30550*/  @P0 IMAD.MOV.U32 R6, RZ, RZ, R15 ;  /* 0x000000ffff060224 */ /* 0x008fe400078e000f */
[----:B------:R-:W-:-:S05]  /*30560*/  @P0 IMAD.MOV.U32 R7, RZ, RZ, R16 ;  /* 0x000000ffff070224 */ /* 0x000fca00078e0010 */
[----:B------:R2:W3:Y:S01]  /*30570*/  @P0 LDG.E.U16 R13, [R6.64] ;  /* 0x00000006060d0981 */ /* 0x0004e2000c1e1500 */
[----:B------:R-:W-:-:S04]  /*30580*/  PRMT R8, RZ, 0x7610, R8 ;  /* 0x00007610ff087816 */ /* 0x000fc80000000008 */
[----:B--2---:R-:W-:Y:S01]  /*30590*/  @P1 IMAD.MOV.U32 R7, RZ, RZ, R12 ;  /* 0x000000ffff071224 */ /* 0x004fe200078e000c */
[----:B------:R-:W-:Y:S01]  /*305a0*/  STL [R1+0x79f0], R0 ;  /* 0x0079f00001007387 */ /* 0x000fe20000100800 */
[----:B------:R-:W-:Y:S02]  /*305b0*/  STL [R1+0x7a00], R0 ;  /* 0x007a000001007387 */ /* 0x000fe40000100800 */
[----:B------:R-:W2:Y:S02]  /*305c0*/  LDL R3, [R1+0x2afc] ;  /* 0x002afc0001037983 */ /* 0x000ea40000100800 */
[----:B------:R-:W-:-:S05]  /*305d0*/  @P1 IMAD.MOV.U32 R6, RZ, RZ, R10 ;  /* 0x000000ffff061224 */ /* 0x000fca00078e000a */
[----:B------:R2:W2:Y:S04]  /*305e0*/  @P1 LDG.E.U16 R8, [R6.64] ;  /* 0x0000000606081981 */ /* 0x0004a8000c1e1500 */
[----:B----4-:R1:W-:Y:S01]  /*305f0*/  STL [R1+0x160], R5 ;  /* 0x0001600501007387 */ /* 0x0103e20000100800 */
[----:B------:R-:W4:Y:S02]  /*30600*/  LDL R22, [R1+0x2af8] ;  /* 0x002af80001167983 */ /* 0x000f240000100800 */
[----:B------:R-:W4:Y:S01]  /*30610*/  LDL R21, [R1+0x2b04] ;  /* 0x002b040001157983 */ /* 0x000f220000100800 */
[----:B-1----:R-:W4:Y:S01]  /*30620*/  LDL R5, [R1+0x2af0] ;  /* 0x002af00001057983 */ /* 0x002f220000100800 */
[----:B------:R1:W-:Y:S03]  /*30630*/  STL [R1+0x164], R19 ;  /* 0x0001641301007387 */ /* 0x0003e60000100800 */
[----:B-1----:R-:W4:Y:S01]  /*30640*/  LDL R19, [R1+0x2b00] ;  /* 0x002b000001137983 */ /* 0x002f220000100800 */
[----:B------:R-:W-:Y:S02]  /*30650*/  STL [R1+0x17c], R25 ;  /* 0x00017c1901007387 */ /* 0x000fe40000100800 */
[----:B------:R-:W4:Y:S02]  /*30660*/  LDL R18, [R1+0x2b0c] ;  /* 0x002b0c0001127983 */ /* 0x000f240000100800 */
[----:B------:R-:W4:Y:S01]  /*30670*/  LDL R16, [R1+0x2b08] ;  /* 0x002b080001107983 */ /* 0x000f220000100800 */
[----:B------:R-:W4:Y:S01]  /*30680*/  LDL R15, [R1+0x2b14] ;  /* 0x002b1400010f7983 */ /* 0x000f220000100800 */
[----:B---3--:R1:W-:Y:S03]  /*30690*/  STL [R1+0x15c], R13 ;  /* 0x00015c0d01007387 */ /* 0x0083e60000100800 */
[----:B-1----:R-:W3:Y:S01]  /*306a0*/  LDL R13, [R1+0x2b10] ;  /* 0x002b1000010d7983 */ /* 0x002ee20000100800 */
[----:B------:R-:W-:Y:S02]  /*306b0*/  STL [R1+0x174], R24 ;  /* 0x0001741801007387 */ /* 0x000fe40000100800 */
[----:B------:R-:W3:Y:S02]  /*306c0*/  LDL R12, [R1+0x2b1c] ;  /* 0x002b1c00010c7983 */ /* 0x000ee40000100800 */
[----:B------:R-:W3:Y:S01]  /*306d0*/  LDL.LU R27, [R1+0xaf8] ;  /* 0x000af800011b7983 */ /* 0x000ee20000300800 */
[----:B------:R-:W3:Y:S01]  /*306e0*/  LDL.LU R28, [R1+0xaf4] ;  /* 0x000af400011c7983 */ /* 0x000ee20000300800 */
[----:B------:R-:W3:Y:S02]  /*306f0*/  LDL R10, [R1+0x2b18] ;  /* 0x002b1800010a7983 */ /* 0x000ee40000100800 */
[----:B--2---:R-:W-:-:S02]  /*30700*/  @P1 IMAD.MOV.U32 R6, RZ, RZ, R3 ;  /* 0x000000ffff061224 */ /* 0x004fc400078e0003 */
[----:B------:R-:W2:Y:S04]  /*30710*/  LDL R3, [R1+0x2b24] ;  /* 0x002b240001037983 */ /* 0x000ea80000100800 */
[----:B------:R1:W-:Y:S04]  /*30720*/  STL [R1+0x158], R8 ;  /* 0x0001580801007387 */ /* 0x0003e80000100800 */
[----:B-1----:R-:W2:Y:S01]  /*30730*/  LDL R8, [R1+0x2b20] ;  /* 0x002b200001087983 */ /* 0x002ea20000100800 */
[----:B----4-:R-:W-:-:S03]  /*30740*/  @P1 IMAD.MOV.U32 R7, RZ, RZ, R5 ;  /* 0x000000ffff071224 */ /* 0x010fc600078e0005 */
[----:B------:R-:W4:Y:S01]  /*30750*/  LDL R5, [R1+0x2b2c] ;  /* 0x002b2c0001057983 */ /* 0x000f220000100800 */
[----:B------:R-:W-:Y:S02]  /*30760*/  PRMT R23, RZ, 0x7610, R23 ;  /* 0x00007610ff177816 */ /* 0x000fe40000000017 */
[----:B------:R-:W-:-:S04]  /*30770*/  PRMT R20, RZ, 0x7610, R20 ;  /* 0x00007610ff147816 */ /* 0x000fc80000000014 */
[----:B------:R1:W4:Y:S01]  /*30780*/  @P1 LDG.E.U16 R23, [R6.64] ;  /* 0x0000000606171981 */ /* 0x000322000c1e1500 */
[----:B------:R-:W-:Y:S01]  /*30790*/  PRMT R17, RZ, 0x7610, R17 ;  /* 0x00007610ff117816 */ /* 0x000fe20000000011 */
[----:B-1----:R-:W-:Y:S02]  /*307a0*/  @P1 IMAD.MOV.U32 R6, RZ, RZ, R21 ;  /* 0x000000ffff061224 */ /* 0x002fe400078e0015 */
[----:B------:R-:W-:-:S05]  /*307b0*/  @P1 IMAD.MOV.U32 R7, RZ, RZ, R22 ;  /* 0x000000ffff071224 */ /* 0x000fca00078e0016 */
        /* <DEDUP_REMOVED lines=9> */
[----:B------:R-:W-:-:S03]  /*30850*/  PRMT R9, RZ, 0x7610, R9 ;  /* 0x00007610ff097816 */ /* 0x000fc60000000009 */
[----:B------:R-:W1:Y:S01]  /*30860*/  S2R R2, SR_TID.X ;  /* 0x0000000000027919 */ /* 0x000e620000002100 */
[----:B---3--:R-:W-:Y:S02]  /*30870*/  @P1 IMAD.MOV.U32 R6, RZ, RZ, R12 ;  /* 0x000000ffff061224 */ /* 0x008fe400078e000c */
[----:B------:R-:W-:-:S05]  /*30880*/  @P1 IMAD.MOV.U32 R7, RZ, RZ, R13 ;  /* 0x000000ffff071224 */ /* 0x000fca00078e000d */
[----:B------:R3:W4:Y:S01]  /*30890*/  @P1 LDG.E.U16 R11, [R6.64] ;  /* 0x00000006060b1981 */ /* 0x000722000c1e1500 */
[----:B------:R-:W-:Y:S01]  /*308a0*/  PRMT R0, RZ, 0x7610, R0 ;  /* 0x00007610ff007816 */ /* 0x000fe20000000000 */
[----:B---3--:R-:W-:Y:S01]  /*308b0*/  @P1 IMAD.MOV.U32 R7, RZ, RZ, R10 ;  /* 0x000000ffff071224 */ /* 0x008fe200078e000a */
[----:B-1----:R-:W-:-:S05]  /*308c0*/  LOP3.LUT R2, R2, 0x3f, RZ, 0xc0, !PT ;  /* 0x0000003f02027812 */ /* 0x002fca00078ec0ff */
[----:B------:R-:W-:Y:S02]  /*308d0*/  IMAD.SHL.U32 R2, R2, 0x2, RZ ;  /* 0x0000000202027824 */ /* 0x000fe400078e00ff */
[----:B--2---:R-:W-:Y:S02]  /*308e0*/  @P1 IMAD.MOV.U32 R6, RZ, RZ, R3 ;  /* 0x000000ffff061224 */ /* 0x004fe400078e0003 */
[----:B------:R-:W1:Y:S04]  /*308f0*/  S2R R3, SR_TID.X ;  /* 0x0000000000037919 */ /* 0x000e680000002100 */
[----:B------:R2:W3:Y:S02]  /*30900*/  @P1 LDG.E.U16 R9, [R6.64] ;  /* 0x0000000606091981 */ /* 0x0004e4000c1e1500 */
[----:B--2---:R-:W-:-:S02]  /*30910*/  @P1 IMAD.MOV.U32 R7, RZ, RZ, R8 ;  /* 0x000000ffff071224 */ /* 0x004fc400078e0008 */
[----:B----4-:R-:W-:-:S05]  /*30920*/  @P1 IMAD.MOV.U32 R6, RZ, RZ, R5 ;  /* 0x000000ffff061224 */ /* 0x010fca00078e0005 */
[----:B------:R2:W4:Y:S01]  /*30930*/  @P1 LDG.E.U16 R0, [R6.64] ;  /* 0x0000000606001981 */ /* 0x000522000c1e1500 */
[----:B------:R-:W-:Y:S01]  /*30940*/  BAR.SYNC.DEFER_BLOCKING 0x0 ;  /* 0x0000000000007b1d */ /* 0x000fe20000010000 */
[----:B-1----:R-:W-:-:S05]  /*30950*/  LOP3.LUT R29, R3, 0x3f, RZ, 0xc0, !PT ;  /* 0x0000003f031d7812 */ /* 0x002fca00078ec0ff */
[----:B------:R-:W-:Y:S01]  /*30960*/  STL [R1+0x7ae8], R3 ;  /* 0x007ae80301007387 */ /* 0x000fe20000100800 */
[----:B------:R-:W-:Y:S02]  /*30970*/  STL [R1+0x7a08], R6 ;  /* 0x007a080601007387 */ /* 0x000fe40000100800 */
[----:B------:R-:W-:Y:S01]  /*30980*/  STL [R1+0x7a04], R7 ;  /* 0x007a040701007387 */ /* 0x000fe20000100800 */
[----:B------:R-:W-:Y:S01]  /*30990*/  ISETP.GE.AND P0, PT, R29, R4, PT ;  /* 0x000000041d00720c */ /* 0x000fe20003f06270 */
[----:B------:R-:W-:Y:S04]  /*309a0*/  STL [R1+0x7a58], R29 ;  /* 0x007a581d01007387 */ /* 0x000fe80000100800 */
[----:B------:R1:W-:Y:S04]  /*309b0*/  STS.U16 [R2], R27 ;  /* 0x0000001b02007388 */ /* 0x0003e80000000400 */
[----:B-1----:R-:W2:Y:S01]  /*309c0*/  LDL.LU R27, [R1+0xaf0] ;  /* 0x000af000011b7983 */ /* 0x002ea20000300800 */
[----:B------:R-:W2:Y:S03]  /*309d0*/  LDL.LU R29, [R1+0xae4] ;  /* 0x000ae400011d7983 */ /* 0x000ea60000300800 */
[----:B--2---:R1:W-:Y:S01]  /*309e0*/  STL [R1+0x7b08], R29 ;  /* 0x007b081d01007387 */ /* 0x0043e20000100800 */
[----:B------:R-:W-:Y:S03]  /*309f0*/  STL [R1+0x154], R23 ;  /* 0x0001541701007387 */ /* 0x000fe60000100800 */
[----:B-1----:R-:W2:Y:S04]  /*30a00*/  LDL.LU R29, [R1+0xae8] ;  /* 0x000ae800011d7983 */ /* 0x002ea80000300800 */
[----:B------:R-:W-:Y:S04]  /*30a10*/  STS.U16 [R2+0x80], R28 ;  /* 0x0000801c02007388 */ /* 0x000fe80000000400 */
[----:B--2---:R1:W-:Y:S04]  /*30a20*/  STL [R1+0x7b0c], R29 ;  /* 0x007b0c1d01007387 */ /* 0x0043e80000100800 */
[----:B-1----:R-:W2:Y:S01]  /*30a30*/  LDL.LU R29, [R1+0xaec] ;  /* 0x000aec00011d7983 */ /* 0x002ea20000300800 */
[----:B------:R-:W-:Y:S02]  /*30a40*/  STL [R1+0x150], R20 ;  /* 0x0001501401007387 */ /* 0x000fe40000100800 */
[----:B------:R-:W2:Y:S02]  /*30a50*/  LDL.LU R4, [R1+0xae0] ;  /* 0x000ae00001047983 */ /* 0x000ea40000300800 */
[----:B------:R-:W2:Y:S01]  /*30a60*/  LDL.LU R7, [R1+0xadc] ;  /* 0x000adc0001077983 */ /* 0x000ea20000300800 */
[----:B------:R-:W2:Y:S01]  /*30a70*/  LDL.LU R6, [R1+0x96c] ;  /* 0x00096c0001067983 */ /* 0x000ea20000300800 */
[----:B------:R-:W-:Y:S02]  /*30a80*/  STL [R1+0x14c], R17 ;  /* 0x00014c1101007387 */ /* 0x000fe40000100800 */
[----:B------:R-:W2:Y:S02]  /*30a90*/  LDL.LU R3, [R1+0x968] ;  /* 0x0009680001037983 */ /* 0x000ea40000300800 */
[----:B----4-:R1:W-:Y:S02]  /*30aa0*/  STL [R1+0x13c], R0 ;  /* 0x00013c0001007387 */ /* 0x0103e40000100800 */
[----:B-1----:R-:W4:Y:S01]  /*30ab0*/  LDL.LU R0, [R1+0x964] ;  /* 0x0009640001007983 */ /* 0x002f220000300800 */
[----:B------:R-:W-:Y:S02]  /*30ac0*/  STL [R1+0x148], R14 ;  /* 0x0001480e01007387 */ /* 0x000fe40000100800 */
[----:B------:R-:W4:Y:S02]  /*30ad0*/  LDL.LU R5, [R1+0x960] ;  /* 0x0009600001057983 */ /* 0x000f240000300800 */
[----:B------:R-:W4:Y:S01]  /*30ae0*/  LDL.LU R8, [R1+0x95c] ;  /* 0x00095c0001087983 */ /* 0x000f220000300800 */
[----:B---3--:R1:W-:Y:S01]  /*30af0*/  STL [R1+0x140], R9 ;  /* 0x0001400901007387 */ /* 0x0083e20000100800 */
[----:B------:R3:W-:Y:S03]  /*30b00*/  STL [R1+0x144], R11 ;  /* 0x0001440b01007387 */ /* 0x0007e60000100800 */
[----:B-1----:R-:W4:Y:S01]  /*30b10*/  LDL.LU R9, [R1+0x958] ;  /* 0x0009580001097983 */ /* 0x002f220000300800 */
[----:B------:R-:W4:Y:S02]  /*30b20*/  LDL.LU R10, [R1+0x954] ;  /* 0x00095400010a7983 */ /* 0x000f240000300800 */
[----:B---3--:R-:W3:Y:S02]  /*30b30*/  LDL.LU R11, [R1+0x950] ;  /* 0x00095000010b7983 */ /* 0x008ee40000300800 */
[----:B------:R-:W3:Y:S01]  /*30b40*/  LDL.LU R12, [R1+0x76c] ;  /* 0x00076c00010c7983 */ /* 0x000ee20000300800 */
[----:B------:R-:W3:Y:S01]  /*30b50*/  LDL.LU R13, [R1+0x768] ;  /* 0x00076800010d7983 */ /* 0x000ee20000300800 */
[----:B------:R-:W3:Y:S02]  /*30b60*/  LDL.LU R14, [R1+0x764] ;  /* 0x00076400010e7983 */ /* 0x000ee40000300800 */
[----:B------:R-:W3:Y:S02]  /*30b70*/  LDL.LU R15, [R1+0x760] ;  /* 0x00076000010f7983 */ /* 0x000ee40000300800 */
        /* <DEDUP_REMOVED lines=11> */
[----:B------:R-:W3:Y:S01]  /*30c30*/  LDL.LU R28, [R1+0x56c] ;  /* 0x00056c00011c7983 */ /* 0x000ee20000300800 */
[----:B------:R1:W-:Y:S04]  /*30c40*/  STS.U16 [R2+0x100], R27 ;  /* 0x0001001b02007388 */ /* 0x0003e80000000400 */
[----:B-1----:R-:W3:Y:S04]  /*30c50*/  LDL.LU R27, [R1+0x3a8] ;  /* 0x0003a800011b7983 */ /* 0x002ee80000300800 */
[----:B--2---:R1:W-:Y:S04]  /*30c60*/  STS.U16 [R2+0x180], R29 ;  /* 0x0001801d02007388 */ /* 0x0043e80000000400 */
[----:B-1----:R-:W2:Y:S04]  /*30c70*/  LDL.LU R29, [R1+0x7b0c] ;  /* 0x007b0c00011d7983 */ /* 0x002ea80000300800 */
[----:B--2---:R1:W-:Y:S04]  /*30c80*/  STS.U16 [R2+0x200], R29 ;  /* 0x0002001d02007388 */ /* 0x0043e80000000400 */
[----:B-1----:R-:W2:Y:S04]  /*30c90*/  LDL.LU R29, [R1+0x7b08] ;  /* 0x007b0800011d7983 */ /* 0x002ea80000300800 */
[----:B---3--:R1:W-:Y:S04]  /*30ca0*/  STS.U16 [R2+0x6380], R28 ;  /* 0x0063801c02007388 */ /* 0x0083e80000000400 */
[----:B-1----:R-:W3:Y:S04]  /*30cb0*/  LDL.LU R28, [R1+0x3a4] ;  /* 0x0003a400011c7983 */ /* 0x002ee80000300800 */
[----:B--2---:R1:W-:Y:S04]  /*30cc0*/  STS.U16 [R2+0x280], R29 ;  /* 0x0002801d02007388 */ /* 0x0043e80000000400 */
[----:B-1----:R-:W2:Y:S04]  /*30cd0*/  LDL.LU R29, [R1+0x398] ;  /* 0x00039800011d7983 */ /* 0x002ea80000300800 */
[----:B--2---:R1:W-:Y:S04]  /*30ce0*/  STL [R1+0x7b00], R29 ;  /* 0x007b001d01007387 */ /* 0x0043e80000100800 */
[----:B-1----:R-:W2:Y:S04]  /*30cf0*/  LDL.LU R29, [R1+0x39c] ;  /* 0x00039c00011d7983 */ /* 0x002ea80000300800 */
[----:B------:R-:W-:Y:S04]  /*30d00*/  STS.U16 [R2+0x300], R4 ;  /* 0x0003000402007388 */ /* 0x000fe80000000400 */
[----:B------:R-:W-:Y:S04]  /*30d10*/  STS.U16 [R2+0x380], R7 ;  /* 0x0003800702007388 */ /* 0x000fe80000000400 */
[----:B------:R-:W-:Y:S04]  /*30d20*/  STS.U16 [R2+0x2000], R6 ;  /* 0x0020000602007388 */ /* 0x000fe80000000400 */
[----:B------:R-:W-:Y:S04]  /*30d30*/  STS.U16 [R2+0x2080], R3 ;  /* 0x0020800302007388 */ /* 0x000fe80000000400 */
[----:B----4-:R-:W-:Y:S04]  /*30d40*/  STS.U16 [R2+0x2100], R0 ;  /* 0x0021000002007388 */ /* 0x010fe80000000400 */
[----:B------:R-:W-:Y:S04]  /*30d50*/  STS.U16 [R2+0x2180], R5 ;  /* 0x0021800502007388 */ /* 0x000fe80000000400 */
[----:B------:R-:W-:Y:S04]  /*30d60*/  STS.U16 [R2+0x2200], R8 ;  /* 0x0022000802007388 */ /* 0x000fe80000000400 */
[----:B------:R-:W-:Y:S04]  /*30d70*/  STS.U16 [R2+0x2280], R9 ;  /* 0x0022800902007388 */ /* 0x000fe80000000400 */
[----:B------:R-:W-:Y:S04]  /*30d80*/  STS.U16 [R2+0x2300], R10 ;  /* 0x0023000a02007388 */ /* 0x000fe80000000400 */
[----:B------:R-:W-:Y:S04]  /*30d90*/  STS.U16 [R2+0x2380], R11 ;  /* 0x0023800b02007388 */ /* 0x000fe80000000400 */
[----:B------:R-:W-:Y:S04]  /*30da0*/  STS.U16 [R2+0x4000], R12 ;  /* 0x0040000c02007388 */ /* 0x000fe80000000400 */
[----:B------:R-:W-:Y:S04]  /*30db0*/  STS.U16 [R2+0x4080], R13 ;  /* 0x0040800d02007388 */ /* 0x000fe80000000400 */
[----:B------:R-:W-:Y:S04]  /*30dc0*/  STS.U16 [R2+0x4100], R14 ;  /* 0x0041000e02007388 */ /* 0x000fe80000000400 */
[----:B--2---:R1:W-:Y:S04]  /*30dd0*/  STL [R1+0x7b04], R29 ;  /* 0x007b041d01007387 */ /* 0x0043e80000100800 */
[----:B-1----:R-:W2:Y:S01]  /*30de0*/  LDL.LU R29, [R1+0x3a0] ;  /* 0x0003a000011d7983 */ /* 0x002ea20000300800 */
[----:B------:R-:W4:Y:S02]  /*30df0*/  LDL.LU R4, [R1+0x394] ;  /* 0x0003940001047983 */ /* 0x000f240000300800 */
[----:B------:R-:W4:Y:S02]  /*30e00*/  LDL.LU R7, [R1+0x390] ;  /* 0x0003900001077983 */ /* 0x000f240000300800 */
[----:B------:R-:W4:Y:S01]  /*30e10*/  LDL.LU R6, [R1+0x38c] ;  /* 0x00038c0001067983 */ /* 0x000f220000300800 */
[----:B------:R-:W4:Y:S01]  /*30e20*/  LDL.LU R3, [R1+0x2a8] ;  /* 0x0002a80001037983 */ /* 0x000f220000300800 */
[----:B------:R-:W4:Y:S02]  /*30e30*/  LDL.LU R0, [R1+0x2a4] ;  /* 0x0002a40001007983 */ /* 0x000f240000300800 */
[----:B------:R-:W4:Y:S02]  /*30e40*/  LDL.LU R5, [R1+0x2a0] ;  /* 0x0002a00001057983 */ /* 0x000f240000300800 */
[----:B------:R-:W4:Y:S01]  /*30e50*/  LDL.LU R8, [R1+0x29c] ;  /* 0x00029c0001087983 */ /* 0x000f220000300800 */
[----:B------:R-:W4:Y:S01]  /*30e60*/  LDL.LU R9, [R1+0x298] ;  /* 0x0002980001097983 */ /* 0x000f220000300800 */
[----:B------:R-:W4:Y:S02]  /*30e70*/  LDL.LU R10, [R1+0x294] ;  /* 0x00029400010a7983 */ /* 0x000f240000300800 */
[----:B------:R-:W4:Y:S02]  /*30e80*/  LDL.LU R11, [R1+0x290] ;  /* 0x00029000010b7983 */ /* 0x000f240000300800 */
[----:B------:R-:W4:Y:S01]  /*30e90*/  LDL.LU R12, [R1+0x28c] ;  /* 0x00028c00010c7983 */ /* 0x000f220000300800 */
[----:B------:R-:W4:Y:S04]  /*30ea0*/  LDL.LU R13, [R1+0x138] ;  /* 0x00013800010d7983 */ /* 0x000f280000300800 */
[----:B------:R1:W-:Y:S01]  /*30eb0*/  STS.U16 [R2+0x4180], R15 ;  /* 0x0041800f02007388 */ /* 0x0003e20000000400 */
[----:B------:R-:W4:Y:S03]  /*30ec0*/  LDL.LU R14, [R1+0x134] ;  /* 0x00013400010e7983 */ /* 0x000f260000300800 */
[----:B------:R0:W-:Y:S04]  /*30ed0*/  STS.U16 [R2+0x4200], R16 ;  /* 0x0042001002007388 */ /* 0x0001e80000000400 */
[----:B------:R0:W-:Y:S04]  /*30ee0*/  STS.U16 [R2+0x4280], R17 ;  /* 0x0042801102007388 */ /* 0x0001e80000000400 */
[----:B------:R3:W-:Y:S04]  /*30ef0*/  STS.U16 [R2+0x4300], R18 ;  /* 0x0043001202007388 */ /* 0x0007e80000000400 */
[----:B------:R3:W-:Y:S04]  /*30f00*/  STS.U16 [R2+0x4380], R19 ;  /* 0x0043801302007388 */ /* 0x0007e80000000400 */
[----:B------:R3:W-:Y:S04]  /*30f10*/  STS.U16 [R2+0x6000], R20 ;  /* 0x0060001402007388 */ /* 0x0007e80000000400 */
[----:B-1----:R-:W4:Y:S01]  /*30f20*/  LDL.LU R15, [R1+0x130] ;  /* 0x00013000010f7983 */ /* 0x002f220000300800 */
[----:B0-----:R-:W4:Y:S02]  /*30f30*/  LDL.LU R16, [R1+0x12c] ;  /* 0x00012c0001107983 */ /* 0x001f240000300800 */
[----:B------:R-:W4:Y:S01]  /*30f40*/  LDL.LU R17, [R1+0x128] ;  /* 0x0001280001117983 */ /* 0x000f220000300800 */
[----:B---3--:R-:W3:Y:S01]  /*30f50*/  LDL.LU R18, [R1+0x124] ;  /* 0x0001240001127983 */ /* 0x008ee20000300800 */
[----:B------:R-:W3:Y:S03]  /*30f60*/  LDL.LU R19, [R1+0x120] ;  /* 0x0001200001137983 */ /* 0x000ee60000300800 */
[----:B------:R0:W-:Y:S01]  /*30f70*/  STS.U16 [R2+0x6080], R21 ;  /* 0x0060801502007388 */ /* 0x0001e20000000400 */
[----:B------:R-:W3:Y:S03]  /*30f80*/  LDL.LU R20, [R1+0x11c] ;  /* 0x00011c0001147983 */ /* 0x000ee60000300800 */
[----:B------:R1:W-:Y:S04]  /*30f90*/  STS.U16 [R2+0x6100], R22 ;  /* 0x0061001602007388 */ /* 0x0003e80000000400 */
[----:B------:R1:W-:Y:S04]  /*30fa0*/  STS.U16 [R2+0x6180], R23 ;  /* 0x0061801702007388 */ /* 0x0003e80000000400 */
[----:B------:R1:W-:Y:S04]  /*30fb0*/  STS.U16 [R2+0x6200], R24 ;  /* 0x0062001802007388 */ /* 0x0003e80000000400 */
[----:B------:R1:W-:Y:S04]  /*30fc0*/  STS.U16 [R2+0x6280], R25 ;  /* 0x0062801902007388 */ /* 0x0003e80000000400 */
[----:B------:R1:W-:Y:S04]  /*30fd0*/  STS.U16 [R2+0x6300], R26 ;  /* 0x0063001a02007388 */ /* 0x0003e80000000400 */
[----:B0-----:R-:W3:Y:S01]  /*30fe0*/  LDL.LU R21, [R1+0x78] ;  /* 0x0000780001157983 */ /* 0x001ee20000300800 */
[----:B-1----:R-:W3:Y:S02]  /*30ff0*/  LDL.LU R22, [R1+0x74] ;  /* 0x0000740001167983 */ /* 0x002ee40000300800 */
[----:B------:R-:W3:Y:S01]  /*31000*/  LDL.LU R23, [R1+0x70] ;  /* 0x0000700001177983 */ /* 0x000ee20000300800 */
[----:B------:R-:W3:Y:S01]  /*31010*/  LDL.LU R24, [R1+0x6c] ;  /* 0x00006c0001187983 */ /* 0x000ee20000300800 */
[----:B------:R-:W3:Y:S03]  /*31020*/  LDL.LU R25, [R1+0x68] ;  /* 0x0000680001197983 */ /* 0x000ee60000300800 */
[----:B------:R0:W-:Y:S01]  /*31030*/  STS.U16 [R2+0x8000], R27 ;  /* 0x0080001b02007388 */ /* 0x0001e20000000400 */
[----:B------:R-:W3:Y:S03]  /*31040*/  LDL.LU R26, [R1+0x64] ;  /* 0x00006400011a7983 */ /* 0x000ee60000300800 */
[----:B------:R1:W-:Y:S04]  /*31050*/  STS.U16 [R2+0x8080], R28 ;  /* 0x0080801c02007388 */ /* 0x0003e80000000400 */
[----:B0-----:R-:W3:Y:S01]  /*31060*/  LDL.LU R27, [R1+0x60] ;  /* 0x00006000011b7983 */ /* 0x001ee20000300800 */
[----:B-1----:R-:W3:Y:S03]  /*31070*/  LDL.LU R28, [R1+0x5c] ;  /* 0x00005c00011c7983 */ /* 0x002ee60000300800 */
[----:B--2---:R0:W-:Y:S04]  /*31080*/  STS.U16 [R2+0x8100], R29 ;  /* 0x0081001d02007388 */ /* 0x0041e80000000400 */
[----:B0-----:R-:W2:Y:S04]  /*31090*/  LDL.LU R29, [R1+0x7b04] ;  /* 0x007b0400011d7983 */ /* 0x001ea80000300800 */
[----:B--2---:R0:W-:Y:S04]  /*310a0*/  STS.U16 [R2+0x8180], R29 ;  /* 0x0081801d02007388 */ /* 0x0041e80000000400 */
[----:B0-----:R-:W2:Y:S04]  /*310b0*/  LDL.LU R29, [R1+0x7b00] ;  /* 0x007b0000011d7983 */ /* 0x001ea80000300800 */
[----:B----4-:R0:W-:Y:S04]  /*310c0*/  STS.U16 [R2+0x8280], R4 ;  /* 0x0082800402007388 */ /* 0x0101e80000000400 */
        /* <DEDUP_REMOVED lines=15> */
[----:B---3--:R-:W-:Y:S04]  /*311c0*/  STS.U16 [R2+0xc280], R18 ;  /* 0x00c2801202007388 */ /* 0x008fe80000000400 */
[----:B------:R-:W-:Y:S04]  /*311d0*/  STS.U16 [R2+0xc300], R19 ;  /* 0x00c3001302007388 */ /* 0x000fe80000000400 */
[----:B------:R-:W-:Y:S04]  /*311e0*/  STS.U16 [R2+0xc380], R20 ;  /* 0x00c3801402007388 */ /* 0x000fe80000000400 */
[----:B------:R-:W-:Y:S04]  /*311f0*/  STS.U16 [R2+0xe000], R21 ;  /* 0x00e0001502007388 */ /* 0x000fe80000000400 */
[----:B------:R-:W-:Y:S04]  /*31200*/  STS.U16 [R2+0xe080], R22 ;  /* 0x00e0801602007388 */ /* 0x000fe80000000400 */
[----:B------:R-:W-:Y:S04]  /*31210*/  STS.U16 [R2+0xe100], R23 ;  /* 0x00e1001702007388 */ /* 0x000fe80000000400 */
[----:B------:R-:W-:Y:S04]  /*31220*/  STS.U16 [R2+0xe180], R24 ;  /* 0x00e1801802007388 */ /* 0x000fe80000000400 */
[----:B------:R-:W-:Y:S01]  /*31230*/  STS.U16 [R2+0xe200], R25 ;  /* 0x00e2001902007388 */ /* 0x000fe20000000400 */
[----:B0-----:R-:W-:-:S03]  /*31240*/  LOP3.LUT R4, R2, 0x10, RZ, 0x3c, !PT ;  /* 0x0000001002047812 */ /* 0x001fc600078e3cff */
[----:B------:R-:W-:Y:S04]  /*31250*/  STS.U16 [R2+0xe280], R26 ;  /* 0x00e2801a02007388 */ /* 0x000fe80000000400 */
[----:B------:R-:W-:Y:S04]  /*31260*/  STS.U16 [R2+0xe300], R27 ;  /* 0x00e3001b02007388 */ /* 0x000fe80000000400 */
[----:B------:R-:W-:Y:S04]  /*31270*/  STS.U16 [R2+0xe380], R28 ;  /* 0x00e3801c02007388 */ /* 0x000fe80000000400 */
[----:B--2---:R0:W-:Y:S04]  /*31280*/  STS.U16 [R2+0x8200], R29 ;  /* 0x0082001d02007388 */ /* 0x0041e80000000400 */
[----:B0-----:R-:W2:Y:S04]  /*31290*/  LDL.LU R2, [R1+0xacc] ;  /* 0x000acc0001027983 */ /* 0x001ea80000300800 */
[----:B--2---:R0:W-:Y:S04]  /*312a0*/  STL [R1+0x7af4], R2 ;  /* 0x007af40201007387 */ /* 0x0041e80000100800 */
[----:B0-----:R-:W2:Y:S04]  /*312b0*/  LDL.LU R2, [R1+0xad0] ;  /* 0x000ad00001027983 */ /* 0x001ea80000300800 */
[----:B--2---:R0:W-:Y:S04]  /*312c0*/  STL [R1+0x7af8], R2 ;  /* 0x007af80201007387 */ /* 0x0041e80000100800 */
[----:B0-----:R-:W2:Y:S04]  /*312d0*/  LDL.LU R2, [R1+0xad4] ;  /* 0x000ad40001027983 */ /* 0x001ea80000300800 */
[----:B--2---:R0:W-:Y:S04]  /*312e0*/  STL [R1+0x7afc], R2 ;  /* 0x007afc0201007387 */ /* 0x0041e80000100800 */
[----:B0-----:R-:W2:Y:S01]  /*312f0*/  LDL.LU R2, [R1+0xad8] ;  /* 0x000ad80001027983 */ /* 0x001ea20000300800 */
[----:B------:R-:W3:Y:S02]  /*31300*/  LDL.LU R29, [R1+0xac8] ;  /* 0x000ac800011d7983 */ /* 0x000ee40000300800 */
[----:B------:R-:W4:Y:S02]  /*31310*/  LDL.LU R7, [R1+0xac4] ;  /* 0x000ac40001077983 */ /* 0x000f240000300800 */
        /* <DEDUP_REMOVED lines=25> */
[----:B--2---:R0:W-:Y:S04]  /*314b0*/  STS.U16 [R4+0x400], R2 ;  /* 0x0004000204007388 */ /* 0x0041e80000000400 */
[----:B0-----:R-:W2:Y:S04]  /*314c0*/  LDL.LU R2, [R1+0x7afc] ;  /* 0x007afc0001027983 */ /* 0x001ea80000300800 */
[----:B--2---:R0:W-:Y:S04]  /*314d0*/  STS.U16 [R4+0x480], R2 ;  /* 0x0004800204007388 */ /* 0x0041e80000000400 */
[----:B0-----:R-:W2:Y:S04]  /*314e0*/  LDL.LU R2, [R1+0x7af8] ;  /* 0x007af80001027983 */ /* 0x001ea80000300800 */
[----:B--2---:R0:W-:Y:S04]  /*314f0*/  STS.U16 [R4+0x500], R2 ;  /* 0x0005000204007388 */ /* 0x0041e80000000400 */
[----:B0-----:R-:W2:Y:S04]  /*31500*/  LDL.LU R2, [R1+0x7af4] ;  /* 0x007af40001027983 */ /* 0x001ea80000300800 */
[----:B--2---:R-:W-:Y:S01]  /*31510*/  STS.U16 [R4+0x580], R2 ;  /* 0x0005800204007388 */ /* 0x004fe20000000400 */
[----:B---3--:R-:W-:Y:S02]  /*31520*/  STS.U16 [R4+0x600], R29 ;  /* 0x0006001d04007388 */ /* 0x008fe40000000400 */
[----:B----4-:R-:W-:Y:S02]  /*31530*/  STS.U16 [R4+0x680], R7 ;  /* 0x0006800704007388 */ /* 0x010fe40000000400 */
[----:B------:R-:W-:Y:S01]  /*31540*/  STS.U16 [R4+0x700], R6 ;  /* 0x0007000604007388 */ /* 0x000fe20000000400 */
[----:B------:R-:W-:Y:S01]  /*31550*/  STS.U16 [R4+0x780], R3 ;  /* 0x0007800304007388 */ /* 0x000fe20000000400 */
[----:B------:R-:W-:Y:S02]  /*31560*/  STS.U16 [R4+0x2400], R0 ;  /* 0x0024000004007388 */ /* 0x000fe40000000400 */
[----:B------:R-:W-:Y:S02]  /*31570*/  STS.U16 [R4+0x2480], R5 ;  /* 0x0024800504007388 */ /* 0x000fe40000000400 */
        /* <DEDUP_REMOVED lines=20> */
[----:B------:R0:W-:Y:S02]  /*316c0*/  STS.U16 [R4+0x6700], R28 ;  /* 0x0067001c04007388 */ /* 0x0001e40000000400 */
[----:B0-----:R-:W2:Y:S04]  /*316d0*/  LDL.LU R28, [R1+0x388] ;  /* 0x00038800011c7983 */ /* 0x001ea80000300800 */
[----:B--2---:R0:W-:Y:S04]  /*316e0*/  STL [R1+0x7af0], R28 ;  /* 0x007af01c01007387 */ /* 0x0041e80000100800 */
[----:B0-----:R-:W2:Y:S01]  /*316f0*/  LDL.LU R28, [R1+0x54c] ;  /* 0x00054c00011c7983 */ /* 0x001ea20000300800 */
[----:B------:R-:W3:Y:S03]  /*31700*/  LDL.LU R3, [R1+0x380] ;  /* 0x0003800001037983 */ /* 0x000ee60000300800 */
[----:B---3--:R0:W-:Y:S04]  /*31710*/  STL [R1+0x7aec], R3 ;  /* 0x007aec0301007387 */ /* 0x0081e80000100800 */
[----:B0-----:R-:W3:Y:S01]  /*31720*/  LDL.LU R3, [R1+0x384] ;  /* 0x0003840001037983 */ /* 0x001ee20000300800 */
[----:B------:R-:W4:Y:S02]  /*31730*/  LDL.LU R2, [R1+0x37c] ;  /* 0x00037c0001027983 */ /* 0x000f240000300800 */
        /* <DEDUP_REMOVED lines=25> */
[----:B--2---:R0:W-:Y:S04]  /*318d0*/  STS.U16 [R4+0x6780], R28 ;  /* 0x0067801c04007388 */ /* 0x0041e80000000400 */
[----:B0-----:R-:W2:Y:S04]  /*318e0*/  LDL.LU R28, [R1+0x7af0] ;  /* 0x007af000011c7983 */ /* 0x001ea80000300800 */
[----:B--2---:R0:W-:Y:S01]  /*318f0*/  STS.U16 [R4+0x8400], R28 ;  /* 0x0084001c04007388 */ /* 0x0041e20000000400 */
[----:B---3--:R1:W-:Y:S03]  /*31900*/  STS.U16 [R4+0x8480], R3 ;  /* 0x0084800304007388 */ /* 0x0083e60000000400 */
[----:B0-----:R-:W2:Y:S01]  /*31910*/  LDL.LU R28, [R1+0x34] ;  /* 0x00003400011c7983 */ /* 0x001ea20000300800 */
[----:B-1----:R-:W3:Y:S03]  /*31920*/  LDL.LU R3, [R1+0x7aec] ;  /* 0x007aec0001037983 */ /* 0x002ee60000300800 */
[----:B---3--:R0:W-:Y:S01]  /*31930*/  STS.U16 [R4+0x8500], R3 ;  /* 0x0085000304007388 */ /* 0x0081e20000000400 */
[----:B----4-:R1:W-:Y:S03]  /*31940*/  STS.U16 [R4+0x8580], R2 ;  /* 0x0085800204007388 */ /* 0x0103e60000000400 */
[----:B0-----:R-:W3:Y:S04]  /*31950*/  LDL.LU R3, [R1+0x7ae8] ;  /* 0x007ae80001037983 */ /* 0x001ee80000300800 */
[----:B-1----:R-:W0:Y:S01]  /*31960*/  S2R R2, SR_TID.X ;  /* 0x0000000000027919 */ /* 0x002e220000002100 */
[----:B------:R-:W-:Y:S02]  /*31970*/  STS.U16 [R4+0x8600], R29 ;  /* 0x0086001d04007388 */ /* 0x000fe40000000400 */
[----:B------:R-:W-:Y:S02]  /*31980*/  STS.U16 [R4+0x8680], R7 ;  /* 0x0086800704007388 */ /* 0x000fe40000000400 */
[----:B------:R-:W-:Y:S01]  /*31990*/  STS.U16 [R4+0x8700], R6 ;  /* 0x0087000604007388 */ /* 0x000fe20000000400 */
[----:B------:R1:W-:Y:S01]  /*319a0*/  STS.U16 [R4+0x8780], R0 ;  /* 0x0087800004007388 */ /* 0x0003e20000000400 */
[----:B0-----:R-:W-:-:S05]  /*319b0*/  LOP3.LUT R2, R2, 0x3f, RZ, 0xc0, !PT ;  /* 0x0000003f02027812 */ /* 0x001fca00078ec0ff */
[----:B------:R-:W-:-:S05]  /*319c0*/  IMAD.SHL.U32 R2, R2, 0x2, RZ ;  /* 0x0000000202027824 */ /* 0x000fca00078e00ff */
[----:B-1----:R-:W-:-:S05]  /*319d0*/  LOP3.LUT R0, R2, 0x20, RZ, 0x3c, !PT ;  /* 0x0000002002007812 */ /* 0x002fca00078e3cff */
[----:B------:R0:W-:Y:S04]  /*319e0*/  STL [R1+0x7adc], R0 ;  /* 0x007adc0001007387 */ /* 0x0001e80000100800 */
[----:B0-----:R-:W4:Y:S04]  /*319f0*/  LDL.LU R0, [R1+0x2c] ;  /* 0x00002c0001007983 */ /* 0x001f280000300800 */
[----:B----4-:R0:W-:Y:S04]  /*31a00*/  STL [R1+0x7ae4], R0 ;  /* 0x007ae40001007387 */ /* 0x0101e80000100800 */
[----:B0-----:R-:W4:Y:S01]  /*31a10*/  LDL.LU R0, [R1+0x30] ;  /* 0x0000300001007983 */ /* 0x001f220000300800 */
[----:B------:R-:W2:Y:S03]  /*31a20*/  LDL.LU R2, [R1+0xab4] ;  /* 0x000ab40001027983 */ /* 0x000ea60000300800 */
        /* <DEDUP_REMOVED lines=9> */
[----:B------:R-:W-:Y:S03]  /*31ac0*/  STS.U16 [R4+0xc480], R16 ;  /* 0x00c4801004007388 */ /* 0x000fe60000000400 */
[----:B--2---:R0:W-:Y:S04]  /*31ad0*/  STL [R1+0x7ad8], R2 ;  /* 0x007ad80201007387 */ /* 0x0041e80000100800 */
[----:B0-----:R-:W2:Y:S01]  /*31ae0*/  LDL.LU R2, [R1+0xab8] ;  /* 0x000ab80001027983 */ /* 0x001ea20000300800 */
        /* <DEDUP_REMOVED lines=11> */
[----:B------:R0:W-:Y:S01]  /*31ba0*/  STS.U16 [R4+0xe680], R28 ;  /* 0x00e6801c04007388 */ /* 0x0001e20000000400 */
[----:B---3--:R-:W-:-:S03]  /*31bb0*/  LOP3.LUT R3, R3, 0x3f, RZ, 0xc0, !PT ;  /* 0x0000003f03037812 */ /* 0x008fc600078ec0ff */
[----:B--2---:R1:W-:Y:S01]  /*31bc0*/  STL [R1+0x7ae0], R2 ;  /* 0x007ae00201007387 */ /* 0x0043e20000100800 */
[----:B------:R-:W2:Y:S02]  /*31bd0*/  LDL.LU R29, [R1+0xab0] ;  /* 0x000ab000011d7983 */ /* 0x000ea40000300800 */
[----:B0-----:R-:W3:Y:S02]  /*31be0*/  LDL.LU R4, [R1+0xaac] ;  /* 0x000aac0001047983 */ /* 0x001ee40000300800 */
[----:B------:R-:W2:Y:S01]  /*31bf0*/  LDL.LU R7, [R1+0xaa8] ;  /* 0x000aa80001077983 */ /* 0x000ea20000300800 */
[----:B------:R-:W2:Y:S01]  /*31c00*/  LDL.LU R6, [R1+0xaa4] ;  /* 0x000aa40001067983 */ /* 0x000ea20000300800 */
[----:B------:R-:W2:Y:S02]  /*31c10*/  LDL.LU R5, [R1+0xaa0] ;  /* 0x000aa00001057983 */ /* 0x000ea40000300800 */
[----:B------:R-:W2:Y:S02]  /*31c20*/  LDL.LU R8, [R1+0xa9c] ;  /* 0x000a9c0001087983 */ /* 0x000ea40000300800 */
        /* <DEDUP_REMOVED lines=11> */
[----:B-1----:R-:W-:-:S02]  /*31ce0*/  IMAD.SHL.U32 R2, R3, 0x2, RZ ;  /* 0x0000000203027824 */ /* 0x002fc400078e00ff */
[----:B------:R-:W2:Y:S01]  /*31cf0*/  LDL.LU R20, [R1+0x6b0] ;  /* 0x0006b00001147983 */ /* 0x000ea20000300800 */
[----:B------:R-:W2:Y:S01]  /*31d00*/  LDL.LU R21, [R1+0x6ac] ;  /* 0x0006ac0001157983 */ /* 0x000ea20000300800 */
[----:B------:R-:W2:Y:S02]  /*31d10*/  LDL.LU R22, [R1+0x6a8] ;  /* 0x0006a80001167983 */ /* 0x000ea40000300800 */
[----:B------:R-:W2:Y:S02]  /*31d20*/  LDL.LU R23, [R1+0x6a4] ;  /* 0x0006a40001177983 */ /* 0x000ea40000300800 */
[----:B------:R-:W2:Y:S01]  /*31d30*/  LDL.LU R24, [R1+0x6a0] ;  /* 0x0006a00001187983 */ /* 0x000ea20000300800 */
[----:B------:R-:W-:Y:S01]  /*31d40*/  LOP3.LUT R2, R2, 0x10, RZ, 0x3c, !PT ;  /* 0x0000001002027812 */ /* 0x000fe200078e3cff */
[----:B------:R-:W2:Y:S01]  /*31d50*/  LDL.LU R25, [R1+0x548] ;  /* 0x0005480001197983 */ /* 0x000ea20000300800 */
[----:B------:R-:W2:Y:S02]  /*31d60*/  LDL.LU R26, [R1+0x544] ;  /* 0x00054400011a7983 */ /* 0x000ea40000300800 */
[----:B------:R-:W2:Y:S02]  /*31d70*/  LDL.LU R27, [R1+0x540] ;  /* 0x00054000011b7983 */ /* 0x000ea40000300800 */
[----:B------:R-:W2:Y:S01]  /*31d80*/  LDL.LU R28, [R1+0x53c] ;  /* 0x00053c00011c7983 */ /* 0x000ea20000300800 */
[----:B------:R-:W2:Y:S04]  /*31d90*/  LDL.LU R3, [R1+0x538] ;  /* 0x0005380001037983 */ /* 0x000ea80000300800 */
[----:B----4-:R0:W-:Y:S04]  /*31da0*/  STS.U16 [R2+0xe700], R0 ;  /* 0x00e7000002007388 */ /* 0x0101e80000000400 */
[----:B0-----:R-:W4:Y:S04]  /*31db0*/  LDL.LU R0, [R1+0x7ae4] ;  /* 0x007ae40001007983 */ /* 0x001f280000300800 */
[----:B----4-:R0:W-:Y:S04]  /*31dc0*/  STS.U16 [R2+0xe780], R0 ;  /* 0x00e7800002007388 */ /* 0x0101e80000000400 */
[----:B0-----:R-:W4:Y:S01]  /*31dd0*/  LDL.LU R2, [R1+0x7ae0] ;  /* 0x007ae00001027983 */ /* 0x001f220000300800 */
[----:B------:R-:W4:Y:S03]  /*31de0*/  LDL.LU R0, [R1+0x7adc] ;  /* 0x007adc0001007983 */ /* 0x000f260000300800 */
[----:B----4-:R0:W-:Y:S04]  /*31df0*/  STS.U16 [R0+0x800], R2 ;  /* 0x0008000200007388 */ /* 0x0101e80000000400 */
[----:B0-----:R-:W4:Y:S04]  /*31e00*/  LDL.LU R2, [R1+0x7ad8] ;  /* 0x007ad80001027983 */ /* 0x001f280000300800 */
[----:B----4-:R-:W-:Y:S01]  /*31e10*/  STS.U16 [R0+0x880], R2 ;  /* 0x0008800200007388 */ /* 0x010fe20000000400 */
[----:B--2---:R-:W-:Y:S02]  /*31e20*/  STS.U16 [R0+0x900], R29 ;  /* 0x0009001d00007388 */ /* 0x004fe40000000400 */
[----:B---3--:R-:W-:Y:S02]  /*31e30*/  STS.U16 [R0+0x980], R4 ;  /* 0x0009800400007388 */ /* 0x008fe40000000400 */
        /* <DEDUP_REMOVED lines=65> */
[----:B--2---:R0:W-:Y:S01]  /*32250*/  STS.U16 [R0+0x8800], R3 ;  /* 0x0088000300007388 */ /* 0x0041e20000000400 */
[----:B---3--:R-:W-:Y:S02]  /*32260*/  STS.U16 [R0+0x8880], R2 ;  /* 0x0088800200007388 */ /* 0x008fe40000000400 */
[----:B----4-:R1:W-:Y:S01]  /*32270*/  STS.U16 [R0+0x8900], R29 ;  /* 0x0089001d00007388 */ /* 0x0103e20000000400 */
[----:B0-----:R-:W2:Y:S01]  /*32280*/  LDL.LU R3, [R1+0x7ac8] ;  /* 0x007ac80001037983 */ /* 0x001ea20000300800 */
[----:B-1----:R-:W3:Y:S02]  /*32290*/  LDL.LU R29, [R1+0xa98] ;  /* 0x000a9800011d7983 */ /* 0x002ee40000300800 */
[----:B------:R0:W-:Y:S01]  /*322a0*/  STS.U16 [R0+0x8980], R4 ;  /* 0x0089800400007388 */ /* 0x0001e20000000400 */
[----:B---3--:R-:W-:Y:S01]  /*322b0*/  STL [R1+0x7abc], R29 ;  /* 0x007abc1d01007387 */ /* 0x008fe20000100800 */
[----:B0-----:R-:W3:Y:S03]  /*322c0*/  LDL.LU R4, [R1+0xa94] ;  /* 0x000a940001047983 */ /* 0x001ee60000300800 */
[----:B---3--:R0:W-:Y:S04]  /*322d0*/  STL [R1+0x7ac0], R4 ;  /* 0x007ac00401007387 */ /* 0x0081e80000100800 */
[----:B0-----:R-:W3:Y:S01]  /*322e0*/  LDL.LU R4, [R1+0x10] ;  /* 0x0000100001047983 */ /* 0x001ee20000300800 */
        /* <DEDUP_REMOVED lines=9> */
[----:B------:R-:W0:Y:S01]  /*32380*/  S2R R2, SR_TID.X ;  /* 0x0000000000027919 */ /* 0x000e220000002100 */
        /* <DEDUP_REMOVED lines=13> */
[----:B------:R-:W-:Y:S01]  /*32460*/  STS.U16 [R0+0xe900], R27 ;  /* 0x00e9001b00007388 */ /* 0x000fe20000000400 */
[----:B---3--:R1:W-:Y:S04]  /*32470*/  STL [R1+0x7ac4], R4 ;  /* 0x007ac40401007387 */ /* 0x0083e80000100800 */
[----:B-1----:R-:W3:Y:S01]  /*32480*/  LDL.LU R4, [R1+0x14] ;  /* 0x0000140001047983 */ /* 0x002ee20000300800 */
[----:B------:R-:W-:Y:S02]  /*32490*/  STS.U16 [R0+0xe980], R28 ;  /* 0x00e9801c00007388 */ /* 0x000fe40000000400 */
[----:B------:R-:W4:Y:S02]  /*324a0*/  LDL.LU R7, [R1+0xa90] ;  /* 0x000a900001077983 */ /* 0x000f240000300800 */
[----:B--2---:R1:W-:Y:S01]  /*324b0*/  STS.U16 [R0+0xea00], R3 ;  /* 0x00ea000300007388 */ /* 0x0043e20000000400 */
[----:B------:R-:W2:Y:S01]  /*324c0*/  LDL.LU R6, [R1+0xa8c] ;  /* 0x000a8c0001067983 */ /* 0x000ea20000300800 */
[----:B0-----:R-:W-:-:S03]  /*324d0*/  LOP3.LUT R2, R2, 0x3f, RZ, 0xc0, !PT ;  /* 0x0000003f02027812 */ /* 0x001fc600078ec0ff */
[----:B-1----:R-:W2:Y:S01]  /*324e0*/  LDL.LU R0, [R1+0xa88] ;  /* 0x000a880001007983 */ /* 0x002ea20000300800 */
        /* <DEDUP_REMOVED lines=12> */
[----:B------:R-:W-:-:S02]  /*325b0*/  IMAD.SHL.U32 R2, R2, 0x2, RZ ;  /* 0x0000000202027824 */ /* 0x000fc400078e00ff */
[----:B------:R-:W2:Y:S02]  /*325c0*/  LDL.LU R19, [R1+0x698] ;  /* 0x0006980001137983 */ /* 0x000ea40000300800 */
[----:B------:R-:W2:Y:S01]  /*325d0*/  LDL.LU R20, [R1+0x694] ;  /* 0x0006940001147983 */ /* 0x000ea20000300800 */
[----:B------:R-:W2:Y:S01]  /*325e0*/  LDL.LU R21, [R1+0x690] ;  /* 0x0006900001157983 */ /* 0x000ea20000300800 */
[----:B------:R-:W2:Y:S02]  /*325f0*/  LDL.LU R22, [R1+0x68c] ;  /* 0x00068c0001167983 */ /* 0x000ea40000300800 */
[----:B------:R-:W2:Y:S02]  /*32600*/  LDL.LU R23, [R1+0x688] ;  /* 0x0006880001177983 */ /* 0x000ea40000300800 */
[----:B------:R-:W2:Y:S01]  /*32610*/  LDL.LU R24, [R1+0x684] ;  /* 0x0006840001187983 */ /* 0x000ea20000300800 */
[C---:B------:R-:W-:Y:S01]  /*32620*/  LOP3.LUT R29, R2.reuse, 0x20, RZ, 0x3c, !PT ;  /* 0x00000020021d7812 */ /* 0x040fe200078e3cff */
[----:B------:R-:W2:Y:S01]  /*32630*/  LDL.LU R25, [R1+0x680] ;  /* 0x0006800001197983 */ /* 0x000ea20000300800 */
[----:B------:R-:W2:Y:S02]  /*32640*/  LDL.LU R26, [R1+0x528] ;  /* 0x00052800011a7983 */ /* 0x000ea40000300800 */
[----:B------:R-:W2:Y:S02]  /*32650*/  LDL.LU R27, [R1+0x524] ;  /* 0x00052400011b7983 */ /* 0x000ea40000300800 */
[----:B------:R-:W2:Y:S01]  /*32660*/  LDL.LU R28, [R1+0x520] ;  /* 0x00052000011c7983 */ /* 0x000ea20000300800 */
[----:B------:R-:W-:-:S02]  /*32670*/  LOP3.LUT R3, R2, 0x30, RZ, 0x3c, !PT ;  /* 0x0000003002037812 */ /* 0x000fc400078e3cff */
[----:B------:R-:W2:Y:S04]  /*32680*/  LDL.LU R2, [R1+0xc] ;  /* 0x00000c0001027983 */ /* 0x000ea80000300800 */
[----:B---3--:R0:W-:Y:S04]  /*32690*/  STS.U16 [R29+0xea80], R4 ;  /* 0x00ea80041d007388 */ /* 0x0081e80000000400 */
[----:B0-----:R-:W3:Y:S04]  /*326a0*/  LDL.LU R4, [R1+0x7ac4] ;  /* 0x007ac40001047983 */ /* 0x001ee80000300800 */
[----:B---3--:R0:W-:Y:S01]  /*326b0*/  STS.U16 [R29+0xeb00], R4 ;  /* 0x00eb00041d007388 */ /* 0x0081e20000000400 */
[----:B--2---:R1:W-:Y:S03]  /*326c0*/  STS.U16 [R29+0xeb80], R2 ;  /* 0x00eb80021d007388 */ /* 0x0043e60000000400 */
[----:B0-----:R-:W2:Y:S01]  /*326d0*/  LDL.LU R4, [R1+0x7ac0] ;  /* 0x007ac00001047983 */ /* 0x001ea20000300800 */
[----:B-1----:R-:W3:Y:S03]  /*326e0*/  LDL.LU R29, [R1+0x7abc] ;  /* 0x007abc00011d7983 */ /* 0x002ee60000300800 */
[----:B---3--:R-:W-:Y:S01]  /*326f0*/  STS.U16 [R3+0xc00], R29 ;  /* 0x000c001d03007388 */ /* 0x008fe20000000400 */
[----:B--2---:R-:W-:Y:S02]  /*32700*/  STS.U16 [R3+0xc80], R4 ;  /* 0x000c800403007388 */ /* 0x004fe40000000400 */
        /* <DEDUP_REMOVED lines=19> */
[----:B------:R0:W-:Y:S03]  /*32840*/  STS.U16 [R3+0x4e80], R23 ;  /* 0x004e801703007388 */ /* 0x0001e60000000400 */
[----:B0-----:R-:W2:Y:S04]  /*32850*/  LDL.LU R23, [R1+0x4a0] ;  /* 0x0004a00001177983 */ /* 0x001ea80000300800 */
[----:B--2---:R0:W-:Y:S04]  /*32860*/  STL [R1+0x7ab0], R23 ;  /* 0x007ab01701007387 */ /* 0x0041e80000100800 */
[----:B0-----:R-:W2:Y:S04]  /*32870*/  LDL.LU R23, [R1+0x4a4] ;  /* 0x0004a40001177983 */ /* 0x001ea80000300800 */
[----:B--2---:R0:W-:Y:S04]  /*32880*/  STL [R1+0x7ab4], R23 ;  /* 0x007ab41701007387 */ /* 0x0041e80000100800 */
[----:B0-----:R-:W2:Y:S01]  /*32890*/  LDL.LU R23, [R1+0x4a8] ;  /* 0x0004a80001177983 */ /* 0x001ea20000300800 */
[----:B------:R-:W-:Y:S02]  /*328a0*/  STS.U16 [R3+0x4f00], R24 ;  /* 0x004f001803007388 */ /* 0x000fe40000000400 */
[----:B------:R-:W-:Y:S02]  /*328b0*/  STS.U16 [R3+0x4f80], R25 ;  /* 0x004f801903007388 */ /* 0x000fe40000000400 */
[----:B------:R-:W-:Y:S01]  /*328c0*/  STS.U16 [R3+0x6c00], R26 ;  /* 0x006c001a03007388 */ /* 0x000fe20000000400 */
[----:B------:R-:W-:Y:S01]  /*328d0*/  STS.U16 [R3+0x6c80], R27 ;  /* 0x006c801b03007388 */ /* 0x000fe20000000400 */
[----:B------:R-:W-:Y:S03]  /*328e0*/  STS.U16 [R3+0x6d00], R28 ;  /* 0x006d001c03007388 */ /* 0x000fe60000000400 */
        /* <DEDUP_REMOVED lines=36> */
[----:B---3--:R1:W-:Y:S02]  /*32b30*/  STS.U16 [R3+0x6f80], R24 ;  /* 0x006f801803007388 */ /* 0x0083e40000000400 */
[----:B----4-:R2:W-:Y:S02]  /*32b40*/  STS.U16 [R3+0x8c00], R25 ;  /* 0x008c001903007388 */ /* 0x0105e40000000400 */
[----:B------:R3:W-:Y:S01]  /*32b50*/  STS.U16 [R3+0x8c80], R26 ;  /* 0x008c801a03007388 */ /* 0x0007e20000000400 */
[----:B------:R3:W-:Y:S01]  /*32b60*/  STS.U16 [R3+0x8d00], R27 ;  /* 0x008d001b03007388 */ /* 0x0007e20000000400 */
[----:B------:R3:W-:Y:S03]  /*32b70*/  STS.U16 [R3+0x8d80], R28 ;  /* 0x008d801c03007388 */ /* 0x0007e60000000400 */
[----:B0-----:R-:W4:Y:S01]  /*32b80*/  LDL.LU R23, [R1+0x7aac] ;  /* 0x007aac0001177983 */ /* 0x001f220000300800 */
[----:B-1----:R-:W4:Y:S02]  /*32b90*/  LDL.LU R24, [R1+0x7aa8] ;  /* 0x007aa80001187983 */ /* 0x002f240000300800 */
[----:B--2---:R-:W2:Y:S02]  /*32ba0*/  LDL.LU R25, [R1+0x7aa4] ;  /* 0x007aa40001197983 */ /* 0x004ea40000300800 */
[----:B---3--:R-:W3:Y:S01]  /*32bb0*/  LDL.LU R26, [R1+0x7aa0] ;  /* 0x007aa000011a7983 */ /* 0x008ee20000300800 */
[----:B------:R-:W2:Y:S01]  /*32bc0*/  LDL.LU R27, [R1+0x7a9c] ;  /* 0x007a9c00011b7983 */ /* 0x000ea20000300800 */
[----:B------:R-:W2:Y:S03]  /*32bd0*/  LDL.LU R28, [R1+0x7a98] ;  /* 0x007a9800011c7983 */ /* 0x000ea60000300800 */
[----:B------:R-:W-:Y:S01]  /*32be0*/  STS.U16 [R3+0x8e00], R2 ;  /* 0x008e000203007388 */ /* 0x000fe20000000400 */
[----:B------:R0:W-:Y:S02]  /*32bf0*/  STS.U16 [R3+0x8e80], R29 ;  /* 0x008e801d03007388 */ /* 0x0001e40000000400 */
[----:B------:R1:W-:Y:S02]  /*32c00*/  STS.U16 [R3+0x8f00], R4 ;  /* 0x008f000403007388 */ /* 0x0003e40000000400 */
[----:B------:R1:W-:Y:S01]  /*32c10*/  STS.U16 [R3+0x8f80], R7 ;  /* 0x008f800703007388 */ /* 0x0003e20000000400 */
[----:B------:R1:W-:Y:S01]  /*32c20*/  STS.U16 [R3+0xac00], R6 ;  /* 0x00ac000603007388 */ /* 0x0003e20000000400 */
[----:B------:R1:W-:Y:S02]  /*32c30*/  STS.U16 [R3+0xac80], R0 ;  /* 0x00ac800003007388 */ /* 0x0003e40000000400 */
[----:B------:R1:W-:Y:S01]  /*32c40*/  STS.U16 [R3+0xad00], R5 ;  /* 0x00ad000503007388 */ /* 0x0003e20000000400 */
[----:B0-----:R-:W4:Y:S01]  /*32c50*/  LDL.LU R29, [R1+0xa6c] ;  /* 0x000a6c00011d7983 */ /* 0x001f220000300800 */
[----:B-1----:R-:W4:Y:S03]  /*32c60*/  LDL.LU R4, [R1+0xa68] ;  /* 0x000a680001047983 */ /* 0x002f260000300800 */
[----:B------:R-:W4:Y:S01]  /*32c70*/  LDL.LU R7, [R1+0xa64] ;  /* 0x000a640001077983 */ /* 0x000f220000300800 */
[----:B------:R-:W4:Y:S03]  /*32c80*/  LDL.LU R6, [R1+0xa60] ;  /* 0x000a600001067983 */ /* 0x000f260000300800 */
[----:B------:R-:W4:Y:S04]  /*32c90*/  LDL.LU R0, [R1+0xa5c] ;  /* 0x000a5c0001007983 */ /* 0x000f280000300800 */
[----:B------:R0:W-:Y:S01]  /*32ca0*/  STS.U16 [R3+0xad80], R8 ;  /* 0x00ad800803007388 */ /* 0x0001e20000000400 */
[----:B------:R-:W4:Y:S02]  /*32cb0*/  LDL.LU R5, [R1+0x87c] ;  /* 0x00087c0001057983 */ /* 0x000f240000300800 */
[----:B------:R1:W-:Y:S02]  /*32cc0*/  STS.U16 [R3+0xae00], R9 ;  /* 0x00ae000903007388 */ /* 0x0003e40000000400 */
[----:B------:R1:W-:Y:S01]  /*32cd0*/  STS.U16 [R3+0xae80], R10 ;  /* 0x00ae800a03007388 */ /* 0x0003e20000000400 */
[----:B------:R1:W-:Y:S01]  /*32ce0*/  STS.U16 [R3+0xaf00], R11 ;  /* 0x00af000b03007388 */ /* 0x0003e20000000400 */
[----:B------:R1:W-:Y:S02]  /*32cf0*/  STS.U16 [R3+0xaf80], R12 ;  /* 0x00af800c03007388 */ /* 0x0003e40000000400 */
[----:B------:R1:W-:Y:S01]  /*32d00*/  STS.U16 [R3+0xcc00], R13 ;  /* 0x00cc000d03007388 */ /* 0x0003e20000000400 */
[----:B0-----:R-:W4:Y:S01]  /*32d10*/  LDL.LU R8, [R1+0x878] ;  /* 0x0008780001087983 */ /* 0x001f220000300800 */
[----:B-1----:R-:W4:Y:S03]  /*32d20*/  LDL.LU R9, [R1+0x874] ;  /* 0x0008740001097983 */ /* 0x002f260000300800 */
[----:B------:R-:W4:Y:S04]  /*32d30*/  LDL.LU R10, [R1+0x870] ;  /* 0x00087000010a7983 */ /* 0x000f280000300800 */
[----:B------:R-:W4:Y:S01]  /*32d40*/  LDL.LU R11, [R1+0x86c] ;  /* 0x00086c00010b7983 */ /* 0x000f220000300800 */
[----:B------:R-:W4:Y:S02]  /*32d50*/  LDL.LU R12, [R1+0x868] ;  /* 0x00086800010c7983 */ /* 0x000f240000300800 */
[----:B------:R0:W-:Y:S02]  /*32d60*/  STS.U16 [R3+0xcc80], R14 ;  /* 0x00cc800e03007388 */ /* 0x0001e40000000400 */
[----:B------:R-:W4:Y:S01]  /*32d70*/  LDL.LU R13, [R1+0x864] ;  /* 0x00086400010d7983 */ /* 0x000f220000300800 */
[----:B------:R1:W-:Y:S01]  /*32d80*/  STS.U16 [R3+0xcd00], R15 ;  /* 0x00cd000f03007388 */ /* 0x0003e20000000400 */
[----:B------:R1:W-:Y:S02]  /*32d90*/  STS.U16 [R3+0xcd80], R16 ;  /* 0x00cd801003007388 */ /* 0x0003e40000000400 */
[----:B------:R1:W-:Y:S02]  /*32da0*/  STS.U16 [R3+0xce00], R17 ;  /* 0x00ce001103007388 */ /* 0x0003e40000000400 */
[----:B------:R1:W-:Y:S01]  /*32db0*/  STS.U16 [R3+0xce80], R18 ;  /* 0x00ce801203007388 */ /* 0x0003e20000000400 */
[----:B------:R1:W-:Y:S04]  /*32dc0*/  STS.U16 [R3+0xcf00], R19 ;  /* 0x00cf001303007388 */ /* 0x0003e80000000400 */
        /* <DEDUP_REMOVED lines=8> */
[----:B------:R1:W-:Y:S03]  /*32e50*/  STS.U16 [R3+0xec80], R22 ;  /* 0x00ec801603007388 */ /* 0x0003e60000000400 */
[----:B0-----:R-:W4:Y:S01]  /*32e60*/  LDL.LU R20, [R1+0x5f8] ;  /* 0x0005f80001147983 */ /* 0x001f220000300800 */
[----:B-1----:R-:W4:Y:S02]  /*32e70*/  LDL.LU R21, [R1+0x5f4] ;  /* 0x0005f40001157983 */ /* 0x002f240000300800 */
[----:B------:R-:W4:Y:S01]  /*32e80*/  LDL.LU R22, [R1+0x5f0] ;  /* 0x0005f00001167983 */ /* 0x000f220000300800 */
[----:B------:R-:W0:Y:S04]  /*32e90*/  S2R R2, SR_TID.X ;  /* 0x0000000000027919 */ /* 0x000e280000002100 */
[----:B--2---:R1:W-:Y:S01]  /*32ea0*/  STS.U16 [R3+0xed00], R28 ;  /* 0x00ed001c03007388 */ /* 0x0043e20000000400 */
[----:B------:R-:W-:Y:S02]  /*32eb0*/  STS.U16 [R3+0xed80], R27 ;  /* 0x00ed801b03007388 */ /* 0x000fe40000000400 */
[----:B---3--:R-:W-:Y:S02]  /*32ec0*/  STS.U16 [R3+0xee00], R26 ;  /* 0x00ee001a03007388 */ /* 0x008fe40000000400 */
[----:B------:R-:W-:Y:S01]  /*32ed0*/  STS.U16 [R3+0xee80], R25 ;  /* 0x00ee801903007388 */ /* 0x000fe20000000400 */
[----:B-1----:R-:W2:Y:S01]  /*32ee0*/  LDL.LU R28, [R1+0x498] ;  /* 0x00049800011c7983 */ /* 0x002ea20000300800 */
[----:B------:R1:W-:Y:S03]  /*32ef0*/  STL [R1+0x7a0c], R27 ;  /* 0x007a0c1b01007387 */ /* 0x0003e60000100800 */
[----:B-1----:R-:W3:Y:S01]  /*32f00*/  LDL.LU R27, [R1+0xa70] ;  /* 0x000a7000011b7983 */ /* 0x002ee20000300800 */
[----:B------:R1:W-:Y:S03]  /*32f10*/  STL [R1+0x7a10], R26 ;  /* 0x007a101a01007387 */ /* 0x0003e60000100800 */
[----:B-1----:R-:W2:Y:S01]  /*32f20*/  LDL.LU R26, [R1+0xa74] ;  /* 0x000a7400011a7983 */ /* 0x002ea20000300800 */
[----:B------:R1:W-:Y:S03]  /*32f30*/  STL [R1+0x7a14], R25 ;  /* 0x007a141901007387 */ /* 0x0003e60000100800 */
[----:B-1----:R-:W2:Y:S01]  /*32f40*/  LDL.LU R25, [R1+0xa78] ;  /* 0x000a780001197983 */ /* 0x002ea20000300800 */
[----:B0-----:R-:W-:-:S03]  /*32f50*/  LOP3.LUT R2, R2, 0x3f, RZ, 0xc0, !PT ;  /* 0x0000003f02027812 */ /* 0x001fc600078ec0ff */
[----:B----4-:R0:W-:Y:S02]  /*32f60*/  STS.U16 [R3+0xef00], R24 ;  /* 0x00ef001803007388 */ /* 0x0101e40000000400 */
[----:B------:R-:W-:-:S05]  /*32f70*/  IMAD.SHL.U32 R2, R2, 0x2, RZ ;  /* 0x0000000202027824 */ /* 0x000fca00078e00ff */
[----:B0-----:R-:W-:Y:S02]  /*32f80*/  LOP3.LUT R3, R2, 0x40, RZ, 0x3c, !PT ;  /* 0x0000004002037812 */ /* 0x001fe400078e3cff */
[----:B------:R-:W0:Y:S02]  /*32f90*/  S2R R2, SR_TID.X ;  /* 0x0000000000027919 */ /* 0x000e240000002100 */
[----:B0-----:R-:W-:-:S05]  /*32fa0*/  LOP3.LUT R2, R2, 0x3f, RZ, 0xc0, !PT ;  /* 0x0000003f02027812 */ /* 0x001fca00078ec0ff */
[----:B------:R-:W-:-:S05]  /*32fb0*/  IMAD.SHL.U32 R2, R2, 0x2, RZ ;  /* 0x0000000202027824 */ /* 0x000fca00078e00ff */
[----:B------:R-:W-:-:S05]  /*32fc0*/  LOP3.LUT R2, R2, 0x30, RZ, 0x3c, !PT ;  /* 0x0000003002027812 */ /* 0x000fca00078e3cff */
[----:B------:R-:W-:Y:S04]  /*32fd0*/  STS.U16 [R2+0xef80], R23 ;  /* 0x00ef801702007388 */ /* 0x000fe80000000400 */
[----:B------:R-:W-:Y:S01]  /*32fe0*/  STL [R1+0x7a18], R24 ;  /* 0x007a181801007387 */ /* 0x000fe20000100800 */
[----:B------:R-:W-:Y:S03]  /*32ff0*/  STL [R1+0x7a1c], R23 ;  /* 0x007a1c1701007387 */ /* 0x000fe60000100800 */
[----:B--2---:R-:W-:Y:S01]  /*33000*/  STS.U16 [R3+0x1000], R25 ;  /* 0x0010001903007388 */ /* 0x004fe20000000400 */
[----:B------:R-:W-:Y:S02]  /*33010*/  STS.U16 [R3+0x1080], R26 ;  /* 0x0010801a03007388 */ /* 0x000fe40000000400 */
        /* <DEDUP_REMOVED lines=14> */
[----:B------:R0:W-:Y:S04]  /*33100*/  STS.U16 [R3+0x5000], R15 ;  /* 0x0050000f03007388 */ /* 0x0001e80000000400 */
        /* <DEDUP_REMOVED lines=38> */
[----:B------:R-:W3:Y:S03]  /*33370*/  LDL.LU R13, [R1+0xa4] ;  /* 0x0000a400010d7983 */ /* 0x000ee60000300800 */
[----:B------:R0:W-:Y:S01]  /*33380*/  STS.U16 [R3+0x7000], R28 ;  /* 0x0070001c03007388 */ /* 0x0001e20000000400 */
[----:B------:R-:W3:Y:S03]  /*33390*/  LDL.LU R14, [R1+0xa0] ;  /* 0x0000a000010e7983 */ /* 0x000ee60000300800 */
[----:B0-----:R-:W3:Y:S04]  /*333a0*/  LDL.LU R28, [R1+0x9c] ;  /* 0x00009c00011c7983 */ /* 0x001ee80000300800 */
        /* <DEDUP_REMOVED lines=18> */
[----:B------:R0:W-:Y:S01]  /*334d0*/  STS.U16 [R3+0x9100], R21 ;  /* 0x0091001503007388 */ /* 0x0001e20000000400 */
[----:B------:R1:W-:Y:S03]  /*334e0*/  STS.U16 [R3+0x9180], R22 ;  /* 0x0091801603007388 */ /* 0x0003e60000000400 */
[----:B0-----:R-:W2:Y:S01]  /*334f0*/  LDL.LU R21, [R1+0x7a70] ;  /* 0x007a700001157983 */ /* 0x001ea20000300800 */
[----:B-1----:R-:W2:Y:S02]  /*33500*/  LDL.LU R22, [R1+0x7a6c] ;  /* 0x007a6c0001167983 */ /* 0x002ea40000300800 */
[----:B------:R-:W-:Y:S02]  /*33510*/  STS.U16 [R3+0x9200], R2 ;  /* 0x0092000203007388 */ /* 0x000fe40000000400 */
[----:B------:R0:W-:Y:S01]  /*33520*/  STS.U16 [R3+0x9280], R23 ;  /* 0x0092801703007388 */ /* 0x0001e20000000400 */
[----:B------:R1:W-:Y:S01]  /*33530*/  STS.U16 [R3+0x9300], R24 ;  /* 0x0093001803007388 */ /* 0x0003e20000000400 */
[----:B------:R1:W-:Y:S02]  /*33540*/  STS.U16 [R3+0x9380], R25 ;  /* 0x0093801903007388 */ /* 0x0003e40000000400 */
[----:B------:R1:W-:Y:S02]  /*33550*/  STS.U16 [R3+0xb000], R26 ;  /* 0x00b0001a03007388 */ /* 0x0003e40000000400 */
[----:B------:R-:W-:Y:S01]  /*33560*/  STS.U16 [R3+0xb080], R27 ;  /* 0x00b0801b03007388 */ /* 0x000fe20000000400 */
[----:B------:R-:W-:Y:S01]  /*33570*/  STS.U16 [R3+0xb100], R29 ;  /* 0x00b1001d03007388 */ /* 0x000fe20000000400 */
[----:B------:R-:W-:Y:S02]  /*33580*/  STS.U16 [R3+0xb180], R4 ;  /* 0x00b1800403007388 */ /* 0x000fe40000000400 */
[----:B------:R1:W-:Y:S01]  /*33590*/  STS.U16 [R3+0xb200], R7 ;  /* 0x00b2000703007388 */ /* 0x0003e20000000400 */
[----:B0-----:R-:W3:Y:S01]  /*335a0*/  LDL.LU R23, [R1+0xa4c] ;  /* 0x000a4c0001177983 */ /* 0x001ee20000300800 */
[----:B-1----:R-:W3:Y:S02]  /*335b0*/  LDL.LU R24, [R1+0xa44] ;  /* 0x000a440001187983 */ /* 0x002ee40000300800 */
[----:B------:R-:W3:Y:S02]  /*335c0*/  LDL.LU R25, [R1+0x9cc] ;  /* 0x0009cc0001197983 */ /* 0x000ee40000300800 */
[----:B------:R-:W3:Y:S01]  /*335d0*/  LDL.LU R26, [R1+0x9c4] ;  /* 0x0009c400011a7983 */ /* 0x000ee20000300800 */
[----:B------:R0:W-:Y:S04]  /*335e0*/  STS.U16 [R3+0xb280], R6 ;  /* 0x00b2800603007388 */ /* 0x0001e80000000400 */
[----:B------:R-:W3:Y:S01]  /*335f0*/  LDL.LU R7, [R1+0x9bc] ;  /* 0x0009bc0001077983 */ /* 0x000ee20000300800 */
[----:B------:R1:W-:Y:S02]  /*33600*/  STS.U16 [R3+0xb300], R0 ;  /* 0x00b3000003007388 */ /* 0x0003e40000000400 */
[----:B------:R1:W-:Y:S02]  /*33610*/  STS.U16 [R3+0xb380], R5 ;  /* 0x00b3800503007388 */ /* 0x0003e40000000400 */
[----:B------:R1:W-:Y:S01]  /*33620*/  STS.U16 [R3+0xd000], R8 ;  /* 0x00d0000803007388 */ /* 0x0003e20000000400 */
[----:B0-----:R-:W3:Y:S01]  /*33630*/  LDL.LU R6, [R1+0x85c] ;  /* 0x00085c0001067983 */ /* 0x001ee20000300800 */
[----:B------:R-:W3:Y:S02]  /*33640*/  LDL.LU R27, [R1+0x858] ;  /* 0x00085800011b7983 */ /* 0x000ee40000300800 */
[----:B------:R-:W3:Y:S02]  /*33650*/  LDL.LU R29, [R1+0x854] ;  /* 0x00085400011d7983 */ /* 0x000ee40000300800 */
[----:B------:R-:W3:Y:S01]  /*33660*/  LDL.LU R4, [R1+0x84c] ;  /* 0x00084c0001047983 */ /* 0x000ee20000300800 */
[----:B-1----:R-:W3:Y:S01]  /*33670*/  LDL.LU R0, [R1+0x844] ;  /* 0x0008440001007983 */ /* 0x002ee20000300800 */
[----:B------:R-:W3:Y:S03]  /*33680*/  LDL.LU R5, [R1+0x7cc] ;  /* 0x0007cc0001057983 */ /* 0x000ee60000300800 */
[----:B------:R0:W-:Y:S01]  /*33690*/  STS.U16 [R3+0xd080], R9 ;  /* 0x00d0800903007388 */ /* 0x0001e20000000400 */
[----:B------:R-:W3:Y:S02]  /*336a0*/  LDL.LU R8, [R1+0x7c4] ;  /* 0x0007c40001087983 */ /* 0x000ee40000300800 */
[----:B------:R1:W-:Y:S02]  /*336b0*/  STS.U16 [R3+0xd100], R10 ;  /* 0x00d1000a03007388 */ /* 0x0003e40000000400 */
[----:B------:R1:W-:Y:S01]  /*336c0*/  STS.U16 [R3+0xd180], R11 ;  /* 0x00d1800b03007388 */ /* 0x0003e20000000400 */
[----:B------:R1:W-:Y:S01]  /*336d0*/  STS.U16 [R3+0xd200], R12 ;  /* 0x00d2000c03007388 */ /* 0x0003e20000000400 */
[----:B------:R1:W-:Y:S02]  /*336e0*/  STS.U16 [R3+0xd280], R13 ;  /* 0x00d2800d03007388 */ /* 0x0003e40000000400 */
[----:B------:R1:W-:Y:S01]  /*336f0*/  STS.U16 [R3+0xd300], R14 ;  /* 0x00d3000e03007388 */ /* 0x0003e20000000400 */
[----:B0-----:R-:W3:Y:S01]  /*33700*/  LDL.LU R9, [R1+0x7bc] ;  /* 0x0007bc0001097983 */ /* 0x001ee20000300800 */
[----:B-1----:R-:W3:Y:S03]  /*33710*/  LDL.LU R10, [R1+0x5ec] ;  /* 0x0005ec00010a7983 */ /* 0x002ee60000300800 */
[----:B------:R-:W3:Y:S04]  /*33720*/  LDL.LU R11, [R1+0x5e8] ;  /* 0x0005e800010b7983 */ /* 0x000ee80000300800 */
[----:B------:R-:W3:Y:S01]  /*33730*/  LDL.LU R12, [R1+0x5e4] ;  /* 0x0005e400010c7983 */ /* 0x000ee20000300800 */
[----:B------:R-:W3:Y:S02]  /*33740*/  LDL.LU R13, [R1+0x5dc] ;  /* 0x0005dc00010d7983 */ /* 0x000ee40000300800 */
[----:B------:R0:W-:Y:S02]  /*33750*/  STS.U16 [R3+0xd380], R28 ;  /* 0x00d3801c03007388 */ /* 0x0001e40000000400 */
[----:B------:R-:W3:Y:S01]  /*33760*/  LDL.LU R14, [R1+0x5d4] ;  /* 0x0005d400010e7983 */ /* 0x000ee20000300800 */
[----:B0-----:R-:W3:Y:S04]  /*33770*/  LDL.LU R28, [R1+0x5cc] ;  /* 0x0005cc00011c7983 */ /* 0x001ee80000300800 */
[----:B--2---:R-:W-:Y:S04]  /*33780*/  STS.U16 [R3+0xf000], R22 ;  /* 0x00f0001603007388 */ /* 0x004fe80000000400 */
[----:B------:R0:W-:Y:S01]  /*33790*/  STL [R1+0x7a20], R22 ;  /* 0x007a201601007387 */ /* 0x0001e20000100800 */
[----:B------:R-:W-:Y:S02]  /*337a0*/  STS.U16 [R3+0xf080], R21 ;  /* 0x00f0801503007388 */ /* 0x000fe40000000400 */
[----:B------:R-:W-:Y:S01]  /*337b0*/  STS.U16 [R3+0xf100], R20 ;  /* 0x00f1001403007388 */ /* 0x000fe20000000400 */
[----:B0-----:R-:W2:Y:S01]  /*337c0*/  LDL.LU R22, [R1+0xa50] ;  /* 0x000a500001167983 */ /* 0x001ea20000300800 */
[----:B------:R0:W-:Y:S03]  /*337d0*/  STL [R1+0x7a24], R21 ;  /* 0x007a241501007387 */ /* 0x0001e60000100800 */
[----:B0-----:R-:W2:Y:S01]  /*337e0*/  LDL.LU R21, [R1+0xa54] ;  /* 0x000a540001157983 */ /* 0x001ea20000300800 */
[----:B------:R0:W-:Y:S03]  /*337f0*/  STL [R1+0x7a28], R20 ;  /* 0x007a281401007387 */ /* 0x0001e60000100800 */
[----:B0-----:R-:W2:Y:S04]  /*33800*/  LDL.LU R20, [R1+0xa58] ;  /* 0x000a580001147983 */ /* 0x001ea80000300800 */
[----:B------:R-:W0:Y:S01]  /*33810*/  S2R R2, SR_TID.X ;  /* 0x0000000000027919 */ /* 0x000e220000002100 */
[----:B------:R-:W-:Y:S02]  /*33820*/  STS.U16 [R3+0xf180], R19 ;  /* 0x00f1801303007388 */ /* 0x000fe40000000400 */
[----:B------:R1:W-:Y:S01]  /*33830*/  STL [R1+0x7a2c], R19 ;  /* 0x007a2c1301007387 */ /* 0x0003e20000100800 */
[----:B0-----:R-:W-:-:S05]  /*33840*/  LOP3.LUT R2, R2, 0x3f, RZ, 0xc0, !PT ;  /* 0x0000003f02027812 */ /* 0x001fca00078ec0ff */
[----:B------:R-:W-:-:S05]  /*33850*/  IMAD.SHL.U32 R2, R2, 0x2, RZ ;  /* 0x0000000202027824 */ /* 0x000fca00078e00ff */
[C---:B-1----:R-:W-:Y:S02]  /*33860*/  LOP3.LUT R19, R2.reuse, 0x40, RZ, 0x3c, !PT ;  /* 0x0000004002137812 */ /* 0x042fe400078e3cff */
[----:B------:R-:W-:-:S03]  /*33870*/  LOP3.LUT R3, R2, 0x50, RZ, 0x3c, !PT ;  /* 0x0000005002037812 */ /* 0x000fc600078e3cff */
[----:B---3--:R-:W-:Y:S01]  /*33880*/  STS.U16 [R19+0xf200], R18 ;  /* 0x00f2001213007388 */ /* 0x008fe20000000400 */
[----:B------:R-:W-:Y:S02]  /*33890*/  STS.U16 [R19+0xf280], R17 ;  /* 0x00f2801113007388 */ /* 0x000fe40000000400 */
[----:B----4-:R-:W-:Y:S02]  /*338a0*/  STS.U16 [R19+0xf300], R16 ;  /* 0x00f3001013007388 */ /* 0x010fe40000000400 */
[----:B------:R-:W-:Y:S01]  /*338b0*/  STS.U16 [R19+0xf380], R15 ;  /* 0x00f3800f13007388 */ /* 0x000fe20000000400 */
[----:B------:R-:W-:Y:S01]  /*338c0*/  STL [R1+0x7a30], R18 ;  /* 0x007a301201007387 */ /* 0x000fe20000100800 */
[----:B------:R-:W-:Y:S02]  /*338d0*/  STL [R1+0x7a5c], R2 ;  /* 0x007a5c0201007387 */ /* 0x000fe40000100800 */
[----:B------:R-:W-:Y:S02]  /*338e0*/  STL [R1+0x7a60], R17 ;  /* 0x007a601101007387 */ /* 0x000fe40000100800 */
[----:B------:R-:W-:Y:S01]  /*338f0*/  STL [R1+0x7a64], R16 ;  /* 0x007a641001007387 */ /* 0x000fe20000100800 */
[----:B------:R-:W-:Y:S04]  /*33900*/  STL [R1+0x7a68], R15 ;  /* 0x007a680f01007387 */ /* 0x000fe80000100800 */
[----:B--2---:R-:W-:Y:S01]  /*33910*/  STS.U16 [R3+0x1400], R20 ;  /* 0x0014001403007388 */ /* 0x004fe20000000400 */
[----:B------:R-:W-:Y:S02]  /*33920*/  STS.U16 [R3+0x1480], R21 ;  /* 0x0014801503007388 */ /* 0x000fe40000000400 */
[----:B------:R-:W-:Y:S02]  /*33930*/  STS.U16 [R3+0x1500], R22 ;  /* 0x0015001603007388 */ /* 0x000fe40000000400 */
[----:B------:R-:W-:Y:S01]  /*33940*/  STS.U16 [R3+0x1580], R23 ;  /* 0x0015801703007388 */ /* 0x000fe20000000400 */
[----:B------:R-:W-:Y:S01]  /*33950*/  STS.U16 [R3+0x1600], R24 ;  /* 0x0016001803007388 */ /* 0x000fe20000000400 */
[----:B------:R-:W-:Y:S02]  /*33960*/  STS.U16 [R3+0x1680], R25 ;  /* 0x0016801903007388 */ /* 0x000fe40000000400 */
[----:B------:R-:W-:Y:S02]  /*33970*/  STS.U16 [R3+0x1700], R26 ;  /* 0x0017001a03007388 */ /* 0x000fe40000000400 */
[----:B------:R0:W-:Y:S01]  /*33980*/  STS.U16 [R3+0x1780], R7 ;  /* 0x0017800703007388 */ /* 0x0001e20000000400 */
[----:B------:R1:W-:Y:S01]  /*33990*/  STS.U16 [R3+0x3400], R6 ;  /* 0x0034000603007388 */ /* 0x0003e20000000400 */
[----:B------:R-:W-:Y:S02]  /*339a0*/  STS.U16 [R3+0x3480], R27 ;  /* 0x0034801b03007388 */ /* 0x000fe40000000400 */
[----:B------:R-:W-:Y:S02]  /*339b0*/  STS.U16 [R3+0x3500], R29 ;  /* 0x0035001d03007388 */ /* 0x000fe40000000400 */
[----:B------:R-:W-:Y:S01]  /*339c0*/  STS.U16 [R3+0x3580], R4 ;  /* 0x0035800403007388 */ /* 0x000fe20000000400 */
[----:B------:R2:W-:Y:S04]  /*339d0*/  STS.U16 [R3+0x3600], R0 ;  /* 0x0036000003007388 */ /* 0x0005e80000000400 */
[----:B0-----:R-:W3:Y:S01]  /*339e0*/  LDL.LU R7, [R1+0x5c4] ;  /* 0x0005c40001077983 */ /* 0x001ee20000300800 */
[----:B-1----:R-:W4:Y:S02]  /*339f0*/  LDL.LU R6, [R1+0x5bc] ;  /* 0x0005bc0001067983 */ /* 0x002f240000300800 */
[----:B------:R-:W4:Y:S02]  /*33a00*/  LDL.LU R15, [R1+0x478] ;  /* 0x00047800010f7983 */ /* 0x000f240000300800 */
[----:B------:R-:W4:Y:S01]  /*33a10*/  LDL.LU R16, [R1+0x474] ;  /* 0x0004740001107983 */ /* 0x000f220000300800 */
[----:B------:R0:W-:Y:S04]  /*33a20*/  STS.U16 [R3+0x3680], R5 ;  /* 0x0036800503007388 */ /* 0x0001e80000000400 */
[----:B--2---:R-:W2:Y:S01]  /*33a30*/  LDL.LU R0, [R1+0x470] ;  /* 0x0004700001007983 */ /* 0x004ea20000300800 */
[----:B------:R-:W2:Y:S02]  /*33a40*/  LDL.LU R17, [R1+0x46c] ;  /* 0x00046c0001117983 */ /* 0x000ea40000300800 */
[----:B------:R1:W-:Y:S02]  /*33a50*/  STS.U16 [R3+0x3700], R8 ;  /* 0x0037000803007388 */ /* 0x0003e40000000400 */
[----:B------:R-:W2:Y:S01]  /*33a60*/  LDL.LU R2, [R1+0x464] ;  /* 0x0004640001027983 */ /* 0x000ea20000300800 */
[----:B------:R1:W-:Y:S04]  /*33a70*/  STS.U16 [R3+0x3780], R9 ;  /* 0x0037800903007388 */ /* 0x0003e80000000400 */
[----:B------:R-:W2:Y:S01]  /*33a80*/  LDL.LU R29, [R1+0x45c] ;  /* 0x00045c00011d7983 */ /* 0x000ea20000300800 */
[----:B------:R1:W-:Y:S02]  /*33a90*/  STS.U16 [R3+0x5400], R10 ;  /* 0x0054000a03007388 */ /* 0x0003e40000000400 */
[----:B------:R1:W-:Y:S01]  /*33aa0*/  STS.U16 [R3+0x5480], R11 ;  /* 0x0054800b03007388 */ /* 0x0003e20000000400 */
[----:B0-----:R-:W2:Y:S01]  /*33ab0*/  LDL.LU R5, [R1+0x454] ;  /* 0x0004540001057983 */ /* 0x001ea20000300800 */
[----:B-1----:R-:W2:Y:S03]  /*33ac0*/  LDL.LU R8, [R1+0x44c] ;  /* 0x00044c0001087983 */ /* 0x002ea60000300800 */
[----:B------:R0:W-:Y:S01]  /*33ad0*/  STS.U16 [R3+0x5500], R12 ;  /* 0x0055000c03007388 */ /* 0x0001e20000000400 */
[----:B------:R-:W-:Y:S03]  /*33ae0*/  STS.U16 [R3+0x5580], R13 ;  /* 0x0055800d03007388 */ /* 0x000fe60000000400 */
[----:B------:R-:W2:Y:S01]  /*33af0*/  LDL.LU R9, [R1+0x308] ;  /* 0x0003080001097983 */ /* 0x000ea20000300800 */
[----:B------:R-:W2:Y:S03]  /*33b00*/  LDL.LU R10, [R1+0x304] ;  /* 0x00030400010a7983 */ /* 0x000ea60000300800 */
[----:B------:R-:W-:Y:S01]  /*33b10*/  STS.U16 [R3+0x5600], R14 ;  /* 0x0056000e03007388 */ /* 0x000fe20000000400 */
[----:B------:R-:W2:Y:S02]  /*33b20*/  LDL.LU R11, [R1+0x300] ;  /* 0x00030000010b7983 */ /* 0x000ea40000300800 */
[----:B------:R1:W-:Y:S01]  /*33b30*/  STS.U16 [R3+0x5680], R28 ;  /* 0x0056801c03007388 */ /* 0x0003e20000000400 */
[----:B0-----:R-:W2:Y:S04]  /*33b40*/  LDL.LU R12, [R1+0x2fc] ;  /* 0x0002fc00010c7983 */ /* 0x001ea80000300800 */
        /* <DEDUP_REMOVED lines=13> */
[----:B------:R-:W2:Y:S03]  /*33c20*/  LDL.LU R4, [R1+0x94] ;  /* 0x0000940001047983 */ /* 0x000ea60000300800 */
[----:B---3--:R0:W-:Y:S01]  /*33c30*/  STS.U16 [R3+0x5700], R7 ;  /* 0x0057000703007388 */ /* 0x0081e20000000400 */
[----:B----4-:R1:W-:Y:S02]  /*33c40*/  STS.U16 [R3+0x5780], R6 ;  /* 0x0057800603007388 */ /* 0x0103e40000000400 */
[----:B------:R3:W-:Y:S02]  /*33c50*/  STS.U16 [R3+0x7400], R15 ;  /* 0x0074000f03007388 */ /* 0x0007e40000000400 */
[----:B------:R4:W-:Y:S01]  /*33c60*/  STS.U16 [R3+0x7480], R16 ;  /* 0x0074801003007388 */ /* 0x0009e20000000400 */
[----:B--2---:R4:W-:Y:S01]  /*33c70*/  STS.U16 [R3+0x7500], R0 ;  /* 0x0075000003007388 */ /* 0x0049e20000000400 */
[----:B------:R4:W-:Y:S03]  /*33c80*/  STS.U16 [R3+0x7580], R17 ;  /* 0x0075801103007388 */ /* 0x0009e60000000400 */
[----:B0-----:R-:W2:Y:S01]  /*33c90*/  LDL.LU R7, [R1+0x90] ;  /* 0x0000900001077983 */ /* 0x001ea20000300800 */
[----:B-1----:R-:W2:Y:S02]  /*33ca0*/  LDL.LU R6, [R1+0x8c] ;  /* 0x00008c0001067983 */ /* 0x002ea40000300800 */
[----:B---3--:R-:W3:Y:S02]  /*33cb0*/  LDL.LU R15, [R1+0x7a68] ;  /* 0x007a6800010f7983 */ /* 0x008ee40000300800 */
[----:B----4-:R-:W4:Y:S01]  /*33cc0*/  LDL.LU R16, [R1+0x7a64] ;  /* 0x007a640001107983 */ /* 0x010f220000300800 */
[----:B------:R0:W-:Y:S04]  /*33cd0*/  STS.U16 [R3+0x7600], R2 ;  /* 0x0076000203007388 */ /* 0x0001e80000000400 */
[----:B------:R-:W3:Y:S01]  /*33ce0*/  LDL.LU R0, [R1+0x88] ;  /* 0x0000880001007983 */ /* 0x000ee20000300800 */
        /* <DEDUP_REMOVED lines=8> */
[----:B------:R0:W-:Y:S04]  /*33d70*/  STS.U16 [R3+0x9500], R11 ;  /* 0x0095000b03007388 */ /* 0x0001e80000000400 */
[----:B------:R-:W4:Y:S01]  /*33d80*/  LDL.LU R5, [R1+0x7a54] ;  /* 0x007a540001057983 */ /* 0x000f220000300800 */
[----:B------:R-:W4:Y:S02]  /*33d90*/  LDL.LU R8, [R1+0x7a50] ;  /* 0x007a500001087983 */ /* 0x000f240000300800 */
[----:B------:R-:W4:Y:S02]  /*33da0*/  LDL.LU R9, [R1+0x7a4c] ;  /* 0x007a4c0001097983 */ /* 0x000f240000300800 */
[----:B------:R-:W4:Y:S01]  /*33db0*/  LDL.LU R10, [R1+0x7a48] ;  /* 0x007a4800010a7983 */ /* 0x000f220000300800 */
[----:B------:R1:W-:Y:S01]  /*33dc0*/  STS.U16 [R3+0x9580], R12 ;  /* 0x0095800c03007388 */ /* 0x0003e20000000400 */
[----:B------:R1:W-:Y:S02]  /*33dd0*/  STS.U16 [R3+0x9600], R28 ;  /* 0x0096001c03007388 */ /* 0x0003e40000000400 */
[----:B------:R-:W-:Y:S01]  /*33de0*/  STS.U16 [R3+0x9680], R18 ;  /* 0x0096801203007388 */ /* 0x000fe20000000400 */
[----:B0-----:R-:W4:Y:S01]  /*33df0*/  LDL.LU R11, [R1+0x7a44] ;  /* 0x007a4400010b7983 */ /* 0x001f220000300800 */
[----:B------:R0:W-:Y:S02]  /*33e00*/  STS.U16 [R3+0x9700], R13 ;  /* 0x0097000d03007388 */ /* 0x0001e40000000400 */
[----:B------:R0:W-:Y:S01]  /*33e10*/  STS.U16 [R3+0x9780], R14 ;  /* 0x0097800e03007388 */ /* 0x0001e20000000400 */
[----:B-1----:R-:W4:Y:S01]  /*33e20*/  LDL.LU R12, [R1+0x7a40] ;  /* 0x007a4000010c7983 */ /* 0x002f220000300800 */
[----:B------:R-:W4:Y:S03]  /*33e30*/  LDL.LU R28, [R1+0x7a3c] ;  /* 0x007a3c00011c7983 */ /* 0x000f260000300800 */
[----:B0-----:R-:W4:Y:S01]  /*33e40*/  LDL.LU R13, [R1+0x80] ;  /* 0x00008000010d7983 */ /* 0x001f220000300800 */
[----:B------:R-:W4:Y:S02]  /*33e50*/  LDL.LU R14, [R1+0x7c] ;  /* 0x00007c00010e7983 */ /* 0x000f240000300800 */
[----:B------:R0:W-:Y:S02]  /*33e60*/  STS.U16 [R3+0xb400], R19 ;  /* 0x00b4001303007388 */ /* 0x0001e40000000400 */
        /* <DEDUP_REMOVED lines=8> */
[----:B------:R-:W4:Y:S01]  /*33ef0*/  LDL.LU R18, [R1+0x9b4] ;  /* 0x0009b40001127983 */ /* 0x000f220000300800 */
[----:B------:R1:W-:Y:S02]  /*33f00*/  STS.U16 [R3+0xd480], R4 ;  /* 0x00d4800403007388 */ /* 0x0003e40000000400 */
[----:B0-----:R-:W4:Y:S01]  /*33f10*/  LDL.LU R19, [R1+0x9ac] ;  /* 0x0009ac0001137983 */ /* 0x001f220000300800 */
[----:B-1----:R-:W4:Y:S01]  /*33f20*/  LDL.LU R4, [R1+0x99c] ;  /* 0x00099c0001047983 */ /* 0x002f220000300800 */
        /* <DEDUP_REMOVED lines=8> */
[----:B--2---:R-:W-:Y:S01]  /*33fb0*/  STS.U16 [R3+0xd500], R7 ;  /* 0x00d5000703007388 */ /* 0x004fe20000000400 */
[----:B------:R0:W-:Y:S03]  /*33fc0*/  STS.U16 [R3+0xd580], R6 ;  /* 0x00d5800603007388 */ /* 0x0001e60000000400 */
[----:B---3--:R1:W-:Y:S04]  /*33fd0*/  STS.U16 [R3+0xd600], R0 ;  /* 0x00d6000003007388 */ /* 0x0083e80000000400 */
[----:B0-----:R-:W2:Y:S01]  /*33fe0*/  LDL.LU R6, [R1+0x794] ;  /* 0x0007940001067983 */ /* 0x001ea20000300800 */
[----:B------:R-:W4:Y:S03]  /*33ff0*/  LDL.LU R7, [R1+0x78c] ;  /* 0x00078c0001077983 */ /* 0x000f260000300800 */
[----:B-1----:R-:W2:Y:S04]  /*34000*/  LDL.LU R0, [R1+0x784] ;  /* 0x0007840001007983 */ /* 0x002ea80000300800 */
[----:B----4-:R0:W-:Y:S04]  /*34010*/  STS.U16 [R3+0xd680], R28 ;  /* 0x00d6801c03007388 */ /* 0x0101e80000000400 */
[----:B------:R1:W-:Y:S01]  /*34020*/  STS.U16 [R3+0xd700], R13 ;  /* 0x00d7000d03007388 */ /* 0x0003e20000000400 */
[----:B------:R4:W-:Y:S03]  /*34030*/  STS.U16 [R3+0xd780], R14 ;  /* 0x00d7800e03007388 */ /* 0x0009e60000000400 */
[----:B0-----:R-:W2:Y:S04]  /*34040*/  LDL.LU R28, [R1+0x77c] ;  /* 0x00077c00011c7983 */ /* 0x001ea80000300800 */
[----:B-1----:R-:W2:Y:S01]  /*34050*/  LDL.LU R13, [R1+0x7a38] ;  /* 0x007a3800010d7983 */ /* 0x002ea20000300800 */
[----:B----4-:R-:W4:Y:S02]  /*34060*/  LDL.LU R14, [R1+0x7a34] ;  /* 0x007a3400010e7983 */ /* 0x010f240000300800 */
[----:B------:R-:W-:Y:S01]  /*34070*/  IMAD.SHL.U32 R29, R29, 0x2, RZ ;  /* 0x000000021d1d7824 */ /* 0x000fe200078e00ff */
[----:B----4-:R-:W-:Y:S01]  /*34080*/  STS.U16 [R3+0xf400], R14 ;  /* 0x00f4000e03007388 */ /* 0x010fe20000000400 */
[----:B--2---:R-:W-:Y:S02]  /*34090*/  STS.U16 [R3+0xf480], R13 ;  /* 0x00f4800d03007388 */ /* 0x004fe40000000400 */
[----:B------:R-:W-:Y:S02]  /*340a0*/  STS.U16 [R3+0xf500], R12 ;  /* 0x00f5000c03007388 */ /* 0x000fe40000000400 */
[----:B------:R-:W-:Y:S01]  /*340b0*/  STS.U16 [R3+0xf580], R11 ;  /* 0x00f5800b03007388 */ /* 0x000fe20000000400 */
[----:B------:R-:W-:Y:S01]  /*340c0*/  STS.U16 [R3+0xf600], R10 ;  /* 0x00f6000a03007388 */ /* 0x000fe20000000400 */
[----:B------:R-:W-:Y:S02]  /*340d0*/  STS.U16 [R3+0xf680], R9 ;  /* 0x00f6800903007388 */ /* 0x000fe40000000400 */
[----:B------:R-:W-:Y:S02]  /*340e0*/  STS.U16 [R3+0xf700], R8 ;  /* 0x00f7000803007388 */ /* 0x000fe40000000400 */
[----:B------:R0:W-:Y:S02]  /*340f0*/  STS.U16 [R3+0xf780], R5 ;  /* 0x00f7800503007388 */ /* 0x0001e40000000400 */
[----:B0-----:R-:W2:Y:S01]  /*34100*/  LDL.LU R5, [R1+0x9a4] ;  /* 0x0009a40001057983 */ /* 0x001ea20000300800 */
[----:B------:R-:W-:Y:S01]  /*34110*/  LOP3.LUT R29, R29, 0x60, RZ, 0x3c, !PT ;  /* 0x000000601d1d7812 */ /* 0x000fe200078e3cff */
[----:B------:R-:W-:Y:S04]  /*34120*/  STL [R1+0x788c], R3 ;  /* 0x00788c0301007387 */ /* 0x000fe80000100800 */
[----:B------:R0:W-:Y:S01]  /*34130*/  STS.U16 [R29+0x1800], R18 ;  /* 0x001800121d007388 */ /* 0x0001e20000000400 */
[----:B------:R1:W-:Y:S03]  /*34140*/  STS.U16 [R29+0x1880], R19 ;  /* 0x001880131d007388 */ /* 0x0003e60000000400 */
[----:B0-----:R-:W4:Y:S01]  /*34150*/  LDL.LU R18, [R1+0x7a30] ;  /* 0x007a300001127983 */ /* 0x001f220000300800 */
[----:B-1----:R-:W4:Y:S03]  /*34160*/  LDL.LU R19, [R1+0x7a2c] ;  /* 0x007a2c0001137983 */ /* 0x002f260000300800 */
[----:B--2---:R0:W-:Y:S01]  /*34170*/  STS.U16 [R29+0x1900], R5 ;  /* 0x001900051d007388 */ /* 0x0041e20000000400 */
[----:B------:R1:W-:Y:S02]  /*34180*/  STS.U16 [R29+0x1980], R4 ;  /* 0x001980041d007388 */ /* 0x0003e40000000400 */
[----:B------:R2:W-:Y:S02]  /*34190*/  STS.U16 [R29+0x1a00], R20 ;  /* 0x001a00141d007388 */ /* 0x0005e40000000400 */
[----:B------:R2:W-:Y:S01]  /*341a0*/  STS.U16 [R29+0x1a80], R21 ;  /* 0x001a80151d007388 */ /* 0x0005e20000000400 */
[----:B------:R2:W-:Y:S01]  /*341b0*/  STS.U16 [R29+0x1b00], R22 ;  /* 0x001b00161d007388 */ /* 0x0005e20000000400 */
[----:B------:R2:W-:Y:S02]  /*341c0*/  STS.U16 [R29+0x1b80], R23 ;  /* 0x001b80171d007388 */ /* 0x0005e40000000400 */
[----:B------:R4:W-:Y:S01]  /*341d0*/  STS.U16 [R29+0x3800], R24 ;  /* 0x003800181d007388 */ /* 0x0009e20000000400 */
[----:B0-----:R-:W3:Y:S04]  /*341e0*/  LDL R5, [R1+0x2b48] ;  /* 0x002b480001057983 */ /* 0x001ee80000100800 */
[----:B-1----:R-:W3:Y:S01]  /*341f0*/  LDL R4, [R1+0x2d7c] ;  /* 0x002d7c0001047983 */ /* 0x002ee20000100800 */
[----:B--2---:R-:W2:Y:S03]  /*34200*/  LDL.LU R20, [R1+0x7a28] ;  /* 0x007a280001147983 */ /* 0x004ea60000300800 */
[----:B------:R-:W2:Y:S01]  /*34210*/  LDL.LU R21, [R1+0x7a24] ;  /* 0x007a240001157983 */ /* 0x000ea20000300800 */
[----:B------:R-:W2:Y:S03]  /*34220*/  LDL.LU R22, [R1+0x7a20] ;  /* 0x007a200001167983 */ /* 0x000ea60000300800 */
[----:B------:R-:W2:Y:S01]  /*34230*/  LDL.LU R23, [R1+0x7a1c] ;  /* 0x007a1c0001177983 */ /* 0x000ea20000300800 */
[----:B----4-:R-:W4:Y:S03]  /*34240*/  LDL.LU R24, [R1+0x7a18] ;  /* 0x007a180001187983 */ /* 0x010f260000300800 */
[----:B------:R0:W-:Y:S01]  /*34250*/  STS.U16 [R29+0x3880], R25 ;  /* 0x003880191d007388 */ /* 0x0001e20000000400 */
[----:B------:R1:W-:Y:S02]  /*34260*/  STS.U16 [R29+0x3900], R26 ;  /* 0x0039001a1d007388 */ /* 0x0003e40000000400 */
[----:B------:R1:W-:Y:S02]  /*34270*/  STS.U16 [R29+0x3980], R27 ;  /* 0x0039801b1d007388 */ /* 0x0003e40000000400 */
[----:B------:R1:W-:Y:S01]  /*34280*/  STS.U16 [R29+0x3a00], R6 ;  /* 0x003a00061d007388 */ /* 0x0003e20000000400 */
[----:B------:R1:W-:Y:S01]  /*34290*/  STS.U16 [R29+0x3a80], R7 ;  /* 0x003a80071d007388 */ /* 0x0003e20000000400 */
[----:B------:R1:W-:Y:S03]  /*342a0*/  STS.U16 [R29+0x3b00], R0 ;  /* 0x003b00001d007388 */ /* 0x0003e60000000400 */
[----:B0-----:R-:W2:Y:S01]  /*342b0*/  LDL.LU R25, [R1+0x7a14] ;  /* 0x007a140001197983 */ /* 0x001ea20000300800 */
[----:B-1----:R-:W2:Y:S03]  /*342c0*/  LDL.LU R26, [R1+0x7a10] ;  /* 0x007a1000011a7983 */ /* 0x002ea60000300800 */
[----:B------:R-:W2:Y:S01]  /*342d0*/  LDL.LU R27, [R1+0x7a0c] ;  /* 0x007a0c00011b7983 */ /* 0x000ea20000300800 */
[----:B------:R-:W2:Y:S03]  /*342e0*/  LDL.LU R6, [R1+0x7a08] ;  /* 0x007a080001067983 */ /* 0x000ea60000300800 */
[----:B------:R-:W2:Y:S01]  /*342f0*/  LDL.LU R7, [R1+0x7a04] ;  /* 0x007a040001077983 */ /* 0x000ea20000300800 */
[----:B------:R-:W2:Y:S03]  /*34300*/  LDL.LU R0, [R1+0x7a00] ;  /* 0x007a000001007983 */ /* 0x000ea60000300800 */
[----:B------:R0:W-:Y:S04]  /*34310*/  STS.U16 [R29+0x3b80], R28 ;  /* 0x003b801c1d007388 */ /* 0x0001e80000000400 */
[----:B0-----:R-:W4:Y:S01]  /*34320*/  LDL.LU R28, [R1+0x79fc] ;  /* 0x0079fc00011c7983 */ /* 0x001f220000300800 */
[----:B--2---:R-:W-:-:S06]  /*34330*/  PRMT R0, RZ, 0x7610, R0 ;  /* 0x00007610ff007816 */ /* 0x004fcc0000000000 */
[----:B---3--:R-:W2:Y:S04]  /*34340*/  @!P0 LDG.E.U16 R0, [R4.64] ;  /* 0x0000000604008981 */ /* 0x008ea8000c1e1500 */
[----:B----4-:R0:W-:Y:S04]  /*34350*/  STS.U16 [R29+0x5800], R28 ;  /* 0x0058001c1d007388 */ /* 0x0101e80000000400 */
[----:B0-----:R-:W3:Y:S01]  /*34360*/  LDL.LU R29, [R1+0x79f8] ;  /* 0x0079f800011d7983 */ /* 0x001ee20000300800 */
[----:B------:R-:W4:Y:S03]  /*34370*/  LDL.LU R28, [R1+0x79f4] ;  /* 0x0079f400011c7983 */ /* 0x000f260000300800 */
[----:B--2---:R0:W-:Y:S04]  /*34380*/  STL [R1+0x118], R0 ;  /* 0x0001180001007387 */ /* 0x0041e80000100800 */
[----:B0-----:R-:W2:Y:S01]  /*34390*/  LDL.LU R0, [R1+0x79f0] ;  /* 0x0079f00001007983 */ /* 0x001ea20000300800 */
[----:B------:R-:W2:Y:S02]  /*343a0*/  LDL R4, [R1+0x2d58] ;  /* 0x002d580001047983 */ /* 0x000ea40000100800 */
[----:B------:R-:W2:Y:S01]  /*343b0*/  LDL R5, [R1+0x2d5c] ;  /* 0x002d5c0001057983 */ /* 0x000ea20000100800 */
[----:B---3--:R-:W-:-:S02]  /*343c0*/  PRMT R29, RZ, 0x7610, R29 ;  /* 0x00007610ff1d7816 */ /* 0x008fc4000000001d */
[----:B--2---:R-:W-:-:S04]  /*343d0*/  @!P0 LOP3.LUT R5, R5, R4, RZ, 0x3c, !PT ;  /* 0x0000000405058212 */ /* 0x004fc800078e3cff */
[----:B------:R-:W-:-:S04]  /*343e0*/  @!P0 LOP3.LUT R4, R5, R4, RZ, 0x3c, !PT ;  /* 0x0000000405048212 */ /* 0x000fc800078e3cff */
[----:B------:R-:W-:-:S05]  /*343f0*/  @!P0 LOP3.LUT R5, R5, R4, RZ, 0x3c, !PT ;  /* 0x0000000405058212 */ /* 0x000fca00078e3cff */
[----:B------:R-:W2:Y:S04]  /*34400*/  @!P0 LDG.E.U16 R29, [R4.64] ;  /* 0x00000006041d8981 */ /* 0x000ea8000c1e1500 */
[----:B--2---:R0:W-:Y:S04]  /*34410*/  STL [R1+0x114], R29 ;  /* 0x0001141d01007387 */ /* 0x0041e80000100800 */
[----:B0-----:R-:W2:Y:S01]  /*34420*/  LDL.LU R29, [R1+0x79ec] ;  /* 0x0079ec00011d7983 */ /* 0x001ea20000300800 */
[----:B------:R-:W3:Y:S02]  /*34430*/  LDL R4, [R1+0x2d18] ;  /* 0x002d180001047983 */ /* 0x000ee40000100800 */
[----:B------:R-:W3:Y:S01]  /*34440*/  LDL R5, [R1+0x2d1c] ;  /* 0x002d1c0001057983 */ /* 0x000ee20000100800 */
[----:B----4-:R-:W-:-:S02]  /*34450*/  PRMT R28, RZ, 0x7610, R28 ;  /* 0x00007610ff1c7816 */ /* 0x010fc4000000001c */
[----:B---3--:R-:W-:-:S04]  /*34460*/  @!P0 LOP3.LUT R5, R5, R4, RZ, 0x3c, !PT ;  /* 0x0000000405058212 */ /* 0x008fc800078e3cff */
[----:B------:R-:W-:-:S04]  /*34470*/  @!P0 LOP3.LUT R4, R5, R4, RZ, 0x3c, !PT ;  /* 0x0000000405048212 */ /* 0x000fc800078e3cff */
[----:B------:R-:W-:-:S05]  /*34480*/  @!P0 LOP3.LUT R5, R5, R4, RZ, 0x3c, !PT ;  /* 0x0000000405058212 */ /* 0x000fca00078e3cff */
[----:B------:R-:W3:Y:S04]  /*34490*/  @!P0 LDG.E.U16 R28, [R4.64] ;  /* 0x00000006041c8981 */ /* 0x000ee8000c1e1500 */
[----:B---3--:R0:W-:Y:S04]  /*344a0*/  STL [R1+0x110], R28 ;  /* 0x0001101c01007387 */ /* 0x0081e80000100800 */
[----:B0-----:R-:W3:Y:S01]  /*344b0*/  LDL.LU R28, [R1+0x79e8] ;  /* 0x0079e800011c7983 */ /* 0x001ee20000300800 */
[----:B------:R-:W4:Y:S02]  /*344c0*/  LDL R4, [R1+0x2cd8] ;  /* 0x002cd80001047983 */ /* 0x000f240000100800 */
[----:B------:R-:W4:Y:S01]  /*344d0*/  LDL R5, [R1+0x2cdc] ;  /* 0x002cdc0001057983 */ /* 0x000f220000100800 */
[----:B--2---:R-:W-:-:S02]  /*344e0*/  PRMT R29, RZ, 0x7610, R29 ;  /* 0x00007610ff1d7816 */ /* 0x004fc4000000001d */
[----:B----4-:R-:W-:-:S04]  /*344f0*/  @!P0 LOP3.LUT R5, R5, R4, RZ, 0x3c, !PT ;  /* 0x0000000405058212 */ /* 0x010fc800078e3cff */
[----:B------:R-:W-:-:S04]  /*34500*/  @!P0 LOP3.LUT R4, R5, R4, RZ, 0x3c, !PT ;  /* 0x0000000405048212 */ /* 0x000fc800078e3cff */
[----:B------:R-:W-:-:S05]  /*34510*/  @!P0 LOP3.LUT R5, R5, R4, RZ, 0x3c, !PT ;  /* 0x0000000405058212 */ /* 0x000fca00078e3cff */
[----:B------:R-:W2:Y:S04]  /*34520*/  @!P0 LDG.E.U16 R29, [R4.64] ;  /* 0x00000006041d8981 */ /* 0x000ea8000c1e1500 */
[----:B--2---:R0:W-:Y:S04]  /*34530*/  STL [R1+0x10c], R29 ;  /* 0x00010c1d01007387 */ /* 0x0041e80000100800 */
[----:B0-----:R-:W2:Y:S01]  /*34540*/  LDL.LU R29, [R1+0x79e4] ;  /* 0x0079e400011d7983 */ /* 0x001ea20000300800 */
[----:B------:R-:W4:Y:S02]  /*34550*/  LDL R4, [R1+0x2c98] ;  /* 0x002c980001047983 */ /* 0x000f240000100800 */
[----:B------:R-:W4:Y:S01]  /*34560*/  LDL R5, [R1+0x2c9c] ;  /* 0x002c9c0001057983 */ /* 0x000f220000100800 */
[----:B---3--:R-:W-:-:S02]  /*34570*/  PRMT R28, RZ, 0x7610, R28 ;  /* 0x00007610ff1c7816 */ /* 0x008fc4000000001c */
[----:B----4-:R-:W-:-:S04]  /*34580*/  @!P0 LOP3.LUT R5, R5, R4, RZ, 0x3c, !PT ;  /* 0x0000000405058212 */ /* 0x010fc800078e3cff */
        /* <DEDUP_REMOVED lines=529> */
[----:B------:R-:W-:-:S02]  /*366a0*/  PRMT R2, RZ, 0x7610, R2 ;  /* 0x00007610ff027816 */ /* 0x000fc40000000002 */
[----:B----4-:R-:W-:-:S04]  /*366b0*/  @!P0 LOP3.LUT R5, R5, R4, RZ, 0x3c, !PT ;  /* 0x0000000405058212 */ /* 0x010fc800078e3cff */
[----:B------:R-:W-:-:S04]  /*366c0*/  @!P0 LOP3.LUT R4, R5, R4, RZ, 0x3c, !PT ;  /* 0x0000000405048212 */ /* 0x000fc800078e3cff */
[----:B------:R-:W-:-:S05]  /*366d0*/  @!P0 LOP3.LUT R5, R5, R4, RZ, 0x3c, !PT ;  /* 0x0000000405058212 */ /* 0x000fca00078e3cff */
[----:B------:R-:W4:Y:S04]  /*366e0*/  @!P0 LDG.E.U16 R2, [R4.64] ;  /* 0x0000000604028981 */ /* 0x000f28000c1e1500 */
[----:B----4-:R-:W-:Y:S01]  /*366f0*/  STL [R1+0xc], R2 ;  /* 0x00000c0201007387 */ /* 0x010fe20000100800 */
[----:B------:R-:W4:Y:S02]  /*36700*/  LDL R4, [R1+0x2b38] ;  /* 0x002b380001047983 */ /* 0x000f240000100800 */
[----:B------:R-:W4:Y:S01]  /*36710*/  LDL R5, [R1+0x2d70] ;  /* 0x002d700001057983 */ /* 0x000f220000100800 */
[----:B------:R-:W-:Y:S02]  /*36720*/  PRMT R3, RZ, 0x7610, R3 ;  /* 0x00007610ff037816 */ /* 0x000fe40000000003 */
[----:B----4-:R-:W-:-:S04]  /*36730*/  @!P0 LOP3.LUT R5, R5, R4, RZ, 0x3c, !PT ;  /* 0x0000000405058212 */ /* 0x010fc800078e3cff */
[----:B------:R-:W-:-:S04]  /*36740*/  @!P0 LOP3.LUT R4, R5, R4, RZ, 0x3c, !PT ;  /* 0x0000000405048212 */ /* 0x000fc800078e3cff */
[----:B------:R-:W-:-:S05]  /*36750*/  @!P0 LOP3.LUT R5, R5, R4, RZ, 0x3c, !PT ;  /* 0x0000000405058212 */ /* 0x000fca00078e3cff */
[----:B------:R0:W4:Y:S04]  /*36760*/  @!P0 LDG.E.U16 R3, [R4.64] ;  /* 0x0000000604038981 */ /* 0x000128000c1e1500 */
[----:B0-----:R-:W3:Y:S04]  /*36770*/  LDL R4, [R1+0x2d38] ;  /* 0x002d380001047983 */ /* 0x001ee80000100800 */
[----:B------:R-:W3:Y:S01]  /*36780*/  LDL R5, [R1+0x2d3c] ;  /* 0x002d3c0001057983 */ /* 0x000ee20000100800 */
[----:B--2---:R-:W-:-:S03]  /*36790*/  PRMT R29, RZ, 0x7610, R29 ;  /* 0x00007610ff1d7816 */ /* 0x004fc6000000001d */
[----:B----4-:R0:W-:Y:S04]  /*367a0*/  STL [R1+0x7890], R3 ;  /* 0x0078900301007387 */ /* 0x0101e80000100800 */
[----:B0-----:R-:W2:Y:S01]  /*367b0*/  LDL R3, [R1+0x2cfc] ;  /* 0x002cfc0001037983 */ /* 0x001ea20000100800 */
[----:B---3--:R-:W-:-:S04]  /*367c0*/  @!P0 LOP3.LUT R5, R5, R4, RZ, 0x3c, !PT ;  /* 0x0000000405058212 */ /* 0x008fc800078e3cff */
[----:B------:R-:W-:-:S04]  /*367d0*/  @!P0 LOP3.LUT R4, R5, R4, RZ, 0x3c, !PT ;  /* 0x0000000405048212 */ /* 0x000fc800078e3cff */
[----:B------:R-:W-:-:S05]  /*367e0*/  @!P0 LOP3.LUT R5, R5, R4, RZ, 0x3c, !PT ;  /* 0x0000000405058212 */ /* 0x000fca00078e3cff */
[----:B------:R0:W3:Y:S04]  /*367f0*/  @!P0 LDG.E.U16 R29, [R4.64] ;  /* 0x00000006041d8981 */ /* 0x0000e8000c1e1500 */
[----:B0-----:R-:W4:Y:S01]  /*36800*/  LDL R5, [R1+0x2cf8] ;  /* 0x002cf80001057983 */ /* 0x001f220000100800 */
[----:B------:R-:W-:Y:S01]  /*36810*/  PRMT R28, RZ, 0x7610, R28 ;  /* 0x00007610ff1c7816 */ /* 0x000fe2000000001c */
[----:B--2---:R-:W-:Y:S02]  /*36820*/  @!P0 IMAD.MOV.U32 R4, RZ, RZ, R3 ;  /* 0x000000ffff048224 */ /* 0x004fe400078e0003 */
[----:B---3--:R0:W-:Y:S01]  /*36830*/  STL [R1+0x7894], R29 ;  /* 0x0078941d01007387 */ /* 0x0081e20000100800 */
[----:B------:R-:W-:Y:S01]  /*36840*/  PRMT R27, RZ, 0x7610, R27 ;  /* 0x00007610ff1b7816 */ /* 0x000fe2000000001b */
[----:B------:R-:W2:Y:S02]  /*36850*/  LDL R3, [R1+0x2bfc] ;  /* 0x002bfc0001037983 */ /* 0x000ea40000100800 */
[----:B----4-:R1:W3:Y:S04]  /*36860*/  @!P0 LDG.E.U16 R28, [R4.64] ;  /* 0x00000006041c8981 */ /* 0x0102e8000c1e1500 */
[----:B0-----:R-:W4:Y:S04]  /*36870*/  LDL R29, [R1+0x2c3c] ;  /* 0x002c3c00011d7983 */ /* 0x001f280000100800 */
[----:B-1----:R-:W2:Y:S04]  /*36880*/  LDL R4, [R1+0x2cb8] ;  /* 0x002cb80001047983 */ /* 0x002ea80000100800 */
[----:B------:R-:W2:Y:S04]  /*36890*/  LDL R5, [R1+0x2cbc] ;  /* 0x002cbc0001057983 */ /* 0x000ea80000100800 */
[----:B---3--:R0:W-:Y:S04]  /*368a0*/  STL [R1+0x7898], R28 ;  /* 0x0078981c01007387 */ /* 0x0081e80000100800 */
[----:B0-----:R-:W3:Y:S01]  /*368b0*/  LDL R28, [R1+0x2c7c] ;  /* 0x002c7c00011c7983 */ /* 0x001ee20000100800 */
[----:B--2---:R-:W-:-:S04]  /*368c0*/  @!P0 LOP3.LUT R5, R5, R4, RZ, 0x3c, !PT ;  /* 0x0000000405058212 */ /* 0x004fc800078e3cff */
[----:B------:R-:W-:-:S04]  /*368d0*/  @!P0 LOP3.LUT R4, R5, R4, RZ, 0x3c, !PT ;  /* 0x0000000405048212 */ /* 0x000fc800078e3cff */
[----:B------:R-:W-:-:S05]  /*368e0*/  @!P0 LOP3.LUT R5, R5, R4, RZ, 0x3c, !PT ;  /* 0x0000000405058212 */ /* 0x000fca00078e3cff */
[----:B------:R0:W2:Y:S04]  /*368f0*/  @!P0 LDG.E.U16 R27, [R4.64] ;  /* 0x00000006041b8981 */ /* 0x0000a8000c1e1500 */
[----:B0-----:R-:W4:Y:S01]  /*36900*/  LDL R5, [R1+0x2c78] ;  /* 0x002c780001057983 */ /* 0x001f220000100800 */
[----:B------:R-:W-:Y:S01]  /*36910*/  PRMT R26, RZ, 0x7610, R26 ;  /* 0x00007610ff1a7816 */ /* 0x000fe2000000001a */
[----:B---3--:R-:W-:Y:S02]  /*36920*/  @!P0 IMAD.MOV.U32 R4, RZ, RZ, R28 ;  /* 0x000000ffff048224 */ /* 0x008fe400078e001c */
[----:B--2---:R0:W-:Y:S01]  /*36930*/  STL [R1+0x789c], R27 ;  /* 0x00789c1b01007387 */ /* 0x0041e20000100800 */
[----:B------:R-:W-:Y:S01]  /*36940*/  PRMT R25, RZ, 0x7610, R25 ;  /* 0x00007610ff197816 */ /* 0x000fe20000000019 */
[----:B------:R-:W2:Y:S02]  /*36950*/  LDL R28, [R1+0x2b78] ;  /* 0x002b7800011c7983 */ /* 0x000ea40000100800 */
[----:B----4-:R1:W3:Y:S04]  /*36960*/  @!P0 LDG.E.U16 R26, [R4.64] ;  /* 0x00000006041a8981 */ /* 0x0102e8000c1e1500 */
[----:B0-----:R-:W4:Y:S04]  /*36970*/  LDL R27, [R1+0x2b7c] ;  /* 0x002b7c00011b7983 */ /* 0x001f280000100800 */
[----:B-1----:R-:W2:Y:S01]  /*36980*/  LDL R5, [R1+0x2c38] ;  /* 0x002c380001057983 */ /* 0x002ea20000100800 */
[----:B------:R-:W-:-:S03]  /*36990*/  @!P0 IMAD.MOV.U32 R4, RZ, RZ, R29 ;  /* 0x000000ffff048224 */ /* 0x000fc600078e001d */
[----:B---3--:R0:W-:Y:S01]  /*369a0*/  STL [R1+0x78a0], R26 ;  /* 0x0078a01a01007387 */ /* 0x0081e20000100800 */
[----:B------:R-:W-:Y:S01]  /*369b0*/  PRMT R24, RZ, 0x7610, R24 ;  /* 0x00007610ff187816 */ /* 0x000fe20000000018 */
[----:B------:R-:W3:Y:S02]  /*369c0*/  LDL R29, [R1+0x2b50] ;  /* 0x002b5000011d7983 */ /* 0x000ee40000100800 */
[----:B--2---:R1:W2:Y:S04]  /*369d0*/  @!P0 LDG.E.U16 R25, [R4.64] ;  /* 0x0000000604198981 */ /* 0x0042a8000c1e1500 */
[----:B0-----:R-:W3:Y:S04]  /*369e0*/  LDL R26, [R1+0x2dac] ;  /* 0x002dac00011a7983 */ /* 0x001ee80000100800 */
[----:B-1----:R-:W3:Y:S01]  /*369f0*/  LDL R5, [R1+0x2bf8] ;  /* 0x002bf80001057983 */ /* 0x002ee20000100800 */
[----:B------:R-:W-:-:S03]  /*36a00*/  @!P0 IMAD.MOV.U32 R4, RZ, RZ, R3 ;  /* 0x000000ffff048224 */ /* 0x000fc600078e0003 */
[----:B--2---:R0:W-:Y:S01]  /*36a10*/  STL [R1+0x78a4], R25 ;  /* 0x0078a41901007387 */ /* 0x0041e20000100800 */
[----:B------:R-:W-:Y:S01]  /*36a20*/  PRMT R23, RZ, 0x7610, R23 ;  /* 0x00007610ff177816 */ /* 0x000fe20000000017 */
[----:B------:R-:W2:Y:S02]  /*36a30*/  LDL R3, [R1+0x2dec] ;  /* 0x002dec0001037983 */ /* 0x000ea40000100800 */
[----:B---3--:R1:W3:Y:S04]  /*36a40*/  @!P0 LDG.E.U16 R24, [R4.64] ;  /* 0x0000000604188981 */ /* 0x0082e8000c1e1500 */
[----:B0-----:R-:W2:Y:S04]  /*36a50*/  LDL R25, [R1+0x2db0] ;  /* 0x002db00001197983 */ /* 0x001ea80000100800 */
[----:B-1----:R-:W2:Y:S04]  /*36a60*/  LDL R4, [R1+0x2bb8] ;  /* 0x002bb80001047983 */ /* 0x002ea80000100800 */
[----:B------:R-:W2:Y:S02]  /*36a70*/  LDL R5, [R1+0x2bbc] ;  /* 0x002bbc0001057983 */ /* 0x000ea40000100800 */
[----:B--2---:R-:W-:-:S04]  /*36a80*/  @!P0 LOP3.LUT R5, R5, R4, RZ, 0x3c, !PT ;  /* 0x0000000405058212 */ /* 0x004fc800078e3cff */
[----:B------:R-:W-:-:S04]  /*36a90*/  @!P0 LOP3.LUT R4, R5, R4, RZ, 0x3c, !PT ;  /* 0x0000000405048212 */ /* 0x000fc800078e3cff */
[----:B------:R-:W-:-:S05]  /*36aa0*/  @!P0 LOP3.LUT R5, R5, R4, RZ, 0x3c, !PT ;  /* 0x0000000405058212 */ /* 0x000fca00078e3cff */
[----:B------:R4:W2:Y:S01]  /*36ab0*/  @!P0 LDG.E.U16 R23, [R4.64] ;  /* 0x0000000604178981 */ /* 0x0008a2000c1e1500 */
[----:B------:R-:W-:-:S03]  /*36ac0*/  PRMT R22, RZ, 0x7610, R22 ;  /* 0x00007610ff167816 */ /* 0x000fc60000000016 */
[----:B---3--:R-:W-:Y:S01]  /*36ad0*/  STL [R1+0x78a8], R24 ;  /* 0x0078a81801007387 */ /* 0x008fe20000100800 */
[----:B------:R-:W-:Y:S01]  /*36ae0*/  PRMT R21, RZ, 0x7610, R21 ;  /* 0x00007610ff157816 */ /* 0x000fe20000000015 */
[----:B----4-:R-:W-:Y:S02]  /*36af0*/  @!P0 IMAD.MOV.U32 R4, RZ, RZ, R27 ;  /* 0x000000ffff048224 */ /* 0x010fe400078e001b */
[----:B------:R-:W-:-:S05]  /*36b00*/  @!P0 IMAD.MOV.U32 R5, RZ, RZ, R28 ;  /* 0x000000ffff058224 */ /* 0x000fca00078e001c */
[----:B------:R0:W3:Y:S02]  /*36b10*/  @!P0 LDG.E.U16 R22, [R4.64] ;  /* 0x0000000604168981 */ /* 0x0000e4000c1e1500 */
[----:B0-----:R-:W-:Y:S02]  /*36b20*/  @!P0 IMAD.MOV.U32 R4, RZ, RZ, R26 ;  /* 0x000000ffff048224 */ /* 0x001fe400078e001a */
[----:B------:R-:W-:-:S05]  /*36b30*/  @!P0 IMAD.MOV.U32 R5, RZ, RZ, R29 ;  /* 0x000000ffff058224 */ /* 0x000fca00078e001d */
[----:B------:R0:W4:Y:S04]  /*36b40*/  @!P0 LDG.E.U16 R21, [R4.64] ;  /* 0x0000000604158981 */ /* 0x000128000c1e1500 */
[----:B--2---:R1:W-:Y:S01]  /*36b50*/  STL [R1+0x78ac], R23 ;  /* 0x0078ac1701007387 */ /* 0x0043e20000100800 */
[----:B------:R-:W2:Y:S02]  /*36b60*/  LDL R28, [R1+0x2df0] ;  /* 0x002df000011c7983 */ /* 0x000ea40000100800 */
[----:B------:R-:W2:Y:S01]  /*36b70*/  LDL R27, [R1+0x2e2c] ;  /* 0x002e2c00011b7983 */ /* 0x000ea20000100800 */
[----:B------:R-:W-:Y:S01]  /*36b80*/  PRMT R20, RZ, 0x7610, R20 ;  /* 0x00007610ff147816 */ /* 0x000fe20000000014 */
[----:B0-----:R-:W-:Y:S02]  /*36b90*/  @!P0 IMAD.MOV.U32 R4, RZ, RZ, R3 ;  /* 0x000000ffff048224 */ /* 0x001fe400078e0003 */
[----:B------:R-:W-:-:S05]  /*36ba0*/  @!P0 IMAD.MOV.U32 R5, RZ, RZ, R25 ;  /* 0x000000ffff058224 */ /* 0x000fca00078e0019 */
[----:B------:R2:W2:Y:S01]  /*36bb0*/  @!P0 LDG.E.U16 R20, [R4.64] ;  /* 0x0000000604148981 */ /* 0x0004a2000c1e1500 */
[----:B------:R-:W-:-:S03]  /*36bc0*/  PRMT R19, RZ, 0x7610, R19 ;  /* 0x00007610ff137816 */ /* 0x000fc60000000013 */
[----:B---3--:R0:W-:Y:S01]  /*36bd0*/  STL [R1+0x78b0], R22 ;  /* 0x0078b01601007387 */ /* 0x0081e20000100800 */
[----:B------:R-:W3:Y:S02]  /*36be0*/  LDL R26, [R1+0x2e30] ;  /* 0x002e3000011a7983 */ /* 0x000ee40000100800 */
[----:B-1----:R-:W3:Y:S01]  /*36bf0*/  LDL R23, [R1+0x2e6c] ;  /* 0x002e6c0001177983 */ /* 0x002ee20000100800 */
[----:B----4-:R1:W-:Y:S01]  /*36c00*/  STL [R1+0x78b4], R21 ;  /* 0x0078b41501007387 */ /* 0x0103e20000100800 */
[----:B------:R-:W4:Y:S02]  /*36c10*/  LDL R25, [R1+0x2e70] ;  /* 0x002e700001197983 */ /* 0x000f240000100800 */
[----:B------:R-:W4:Y:S02]  /*36c20*/  LDL R24, [R1+0x2eac] ;  /* 0x002eac0001187983 */ /* 0x000f240000100800 */
[----:B0-----:R-:W4:Y:S01]  /*36c30*/  LDL R22, [R1+0x2eb0] ;  /* 0x002eb00001167983 */ /* 0x001f220000100800 */
[----:B------:R-:W4:Y:S01]  /*36c40*/  LDL R3, [R1+0x2eec] ;  /* 0x002eec0001037983 */ /* 0x000f220000100800 */
[----:B--2---:R-:W-:-:S02]  /*36c50*/  @!P0 IMAD.MOV.U32 R5, RZ, RZ, R28 ;  /* 0x000000ffff058224 */ /* 0x004fc400078e001c */
[----:B------:R-:W-:-:S05]  /*36c60*/  @!P0 IMAD.MOV.U32 R4, RZ, RZ, R27 ;  /* 0x000000ffff048224 */ /* 0x000fca00078e001b */
[----:B------:R3:W2:Y:S04]  /*36c70*/  @!P0 LDG.E.U16 R19, [R4.64] ;  /* 0x0000000604138981 */ /* 0x0006a8000c1e1500 */
[----:B------:R0:W-:Y:S01]  /*36c80*/  STL [R1+0x78b8], R20 ;  /* 0x0078b81401007387 */ /* 0x0001e20000100800 */
[----:B-1----:R-:W2:Y:S01]  /*36c90*/  LDL R21, [R1+0x2ef0] ;  /* 0x002ef00001157983 */ /* 0x002ea20000100800 */
[----:B------:R-:W-:Y:S02]  /*36ca0*/  PRMT R18, RZ, 0x7610, R18 ;  /* 0x00007610ff127816 */ /* 0x000fe40000000012 */
[----:B0-----:R-:W2:Y:S01]  /*36cb0*/  LDL R20, [R1+0x2f24] ;  /* 0x002f240001147983 */ /* 0x001ea20000100800 */
[----:B---3--:R-:W-:Y:S02]  /*36cc0*/  @!P0 IMAD.MOV.U32 R4, RZ, RZ, R23 ;  /* 0x000000ffff048224 */ /* 0x008fe400078e0017 */
[----:B------:R-:W-:Y:S01]  /*36cd0*/  @!P0 IMAD.MOV.U32 R5, RZ, RZ, R26 ;  /* 0x000000ffff058224 */ /* 0x000fe200078e001a */
[----:B------:R-:W-:-:S04]  /*36ce0*/  PRMT R17, RZ, 0x7610, R17 ;  /* 0x00007610ff117816 */ /* 0x000fc80000000011 */
[----:B------:R4:W3:Y:S02]  /*36cf0*/  @!P0 LDG.E.U16 R18, [R4.64] ;  /* 0x0000000604128981 */ /* 0x0008e4000c1e1500 */
[----:B----4-:R-:W-:Y:S02]  /*36d00*/  @!P0 IMAD.MOV.U32 R4, RZ, RZ, R24 ;  /* 0x000000ffff048224 */ /* 0x010fe400078e0018 */
[----:B------:R-:W-:-:S05]  /*36d10*/  @!P0 IMAD.MOV.U32 R5, RZ, RZ, R25 ;  /* 0x000000ffff058224 */ /* 0x000fca00078e0019 */
[----:B------:R0:W4:Y:S04]  /*36d20*/  @!P0 LDG.E.U16 R17, [R4.64] ;  /* 0x0000000604118981 */ /* 0x000128000c1e1500 */
[----:B--2---:R1:W-:Y:S01]  /*36d30*/  STL [R1+0x78bc], R19 ;  /* 0x0078bc1301007387 */ /* 0x0043e20000100800 */
[----:B------:R-:W2:Y:S03]  /*36d40*/  LDL R23, [R1+0x2b34] ;  /* 0x002b340001177983 */ /* 0x000ea60000100800 */
[----:B-1----:R-:W2:Y:S01]  /*36d50*/  LDL R19, [R1+0x2d6c] ;  /* 0x002d6c0001137983 */ /* 0x002ea20000100800 */
[----:B------:R-:W-:Y:S01]  /*36d60*/  PRMT R16, RZ, 0x7610, R16 ;  /* 0x00007610ff107816 */ /* 0x000fe20000000010 */
[----:B0-----:R-:W-:-:S02]  /*36d70*/  @!P0 IMAD.MOV.U32 R4, RZ, RZ, R3 ;  /* 0x000000ffff048224 */ /* 0x001fc400078e0003 */
[----:B------:R-:W-:Y:S01]  /*36d80*/  @!P0 IMAD.MOV.U32 R5, RZ, RZ, R22 ;  /* 0x000000ffff058224 */ /* 0x000fe200078e0016 */
[----:B------:R-:W-:-:S04]  /*36d90*/  PRMT R15, RZ, 0x7610, R15 ;  /* 0x00007610ff0f7816 */ /* 0x000fc8000000000f */
[----:B------:R0:W2:Y:S02]  /*36da0*/  @!P0 LDG.E.U16 R16, [R4.64] ;  /* 0x0000000604108981 */ /* 0x0000a4000c1e1500 */
[----:B0-----:R-:W-:Y:S02]  /*36db0*/  @!P0 IMAD.MOV.U32 R4, RZ, RZ, R20 ;  /* 0x000000ffff048224 */ /* 0x001fe400078e0014 */
[----:B------:R-:W-:-:S05]  /*36dc0*/  @!P0 IMAD.MOV.U32 R5, RZ, RZ, R21 ;  /* 0x000000ffff058224 */ /* 0x000fca00078e0015 */
[----:B------:R2:W2:Y:S01]  /*36dd0*/  @!P0 LDG.E.U16 R15, [R4.64] ;  /* 0x00000006040f8981 */ /* 0x0004a2000c1e1500 */
[----:B------:R-:W-:-:S03]  /*36de0*/  PRMT R14, RZ, 0x7610, R14 ;  /* 0x00007610ff0e7816 */ /* 0x000fc6000000000e */
[----:B---3--:R0:W-:Y:S01]  /*36df0*/  STL [R1+0x78c0], R18 ;  /* 0x0078c01201007387 */ /* 0x0081e20000100800 */
[----:B----4-:R1:W-:Y:S02]  /*36e00*/  STL [R1+0x78c4], R17 ;  /* 0x0078c41101007387 */ /* 0x0103e40000100800 */
[----:B------:R-:W3:Y:S02]  /*36e10*/  LDL R3, [R1+0x2d34] ;  /* 0x002d340001037983 */ /* 0x000ee40000100800 */
[----:B------:R-:W4:Y:S02]  /*36e20*/  LDL R22, [R1+0x2d30] ;  /* 0x002d300001167983 */ /* 0x000f240000100800 */
[----:B--2---:R-:W-:Y:S02]  /*36e30*/  @!P0 IMAD.MOV.U32 R5, RZ, RZ, R23 ;  /* 0x000000ffff058224 */ /* 0x004fe400078e0017 */
[----:B------:R-:W-:-:S05]  /*36e40*/  @!P0 IMAD.MOV.U32 R4, RZ, RZ, R19 ;  /* 0x000000ffff048224 */ /* 0x000fca00078e0013 */
[----:B------:R3:W2:Y:S04]  /*36e50*/  @!P0 LDG.E.U16 R14, [R4.64] ;  /* 0x00000006040e8981 */ /* 0x0006a8000c1e1500 */
[----:B------:R-:W-:Y:S01]  /*36e60*/  STL [R1+0x78c8], R16 ;  /* 0x0078c81001007387 */ /* 0x000fe20000100800 */
[----:B------:R-:W4:Y:S02]  /*36e70*/  LDL R21, [R1+0x2cf0] ;  /* 0x002cf00001157983 */ /* 0x000f240000100800 */
[----:B------:R-:W4:Y:S01]  /*36e80*/  LDL R20, [R1+0x2cf4] ;  /* 0x002cf40001147983 */ /* 0x000f220000100800 */
[----:B------:R3:W-:Y:S01]  /*36e90*/  STL [R1+0x78cc], R15 ;  /* 0x0078cc0f01007387 */ /* 0x0007e20000100800 */
[----:B------:R-:W4:Y:S02]  /*36ea0*/  LDL R19, [R1+0x2cb0] ;  /* 0x002cb00001137983 */ /* 0x000f240000100800 */
[----:B0-----:R-:W4:Y:S02]  /*36eb0*/  LDL R18, [R1+0x2c70] ;  /* 0x002c700001127983 */ /* 0x001f240000100800 */
[----:B-1----:R-:W4:Y:S01]  /*36ec0*/  LDL R17, [R1+0x2c74] ;  /* 0x002c740001117983 */ /* 0x002f220000100800 */
[----:B---3--:R-:W3:Y:S01]  /*36ed0*/  LDL R15, [R1+0x2cb4] ;  /* 0x002cb400010f7983 */ /* 0x008ee20000100800 */
[----:B------:R-:W-:-:S03]  /*36ee0*/  @!P0 IMAD.MOV.U32 R4, RZ, RZ, R3 ;  /* 0x000000ffff048224 */ /* 0x000fc600078e0003 */
[----:B--2---:R0:W-:Y:S01]  /*36ef0*/  STL [R1+0x78d0], R14 ;  /* 0x0078d00e01007387 */ /* 0x0041e20000100800 */
[----:B------:R-:W2:Y:S02]  /*36f00*/  LDL R16, [R1+0x2c30] ;  /* 0x002c300001107983 */ /* 0x000ea40000100800 */
[----:B------:R-:W2:Y:S01]  /*36f10*/  LDL R3, [R1+0x2c34] ;  /* 0x002c340001037983 */ /* 0x000ea20000100800 */
[----:B------:R-:W-:Y:S01]  /*36f20*/  PRMT R13, RZ, 0x7610, R13 ;  /* 0x00007610ff0d7816 */ /* 0x000fe2000000000d */
[----:B----4-:R-:W-:Y:S01]  /*36f30*/  @!P0 IMAD.MOV.U32 R5, RZ, RZ, R22 ;  /* 0x000000ffff058224 */ /* 0x010fe200078e0016 */
[----:B------:R-:W-:-:S04]  /*36f40*/  PRMT R12, RZ, 0x7610, R12 ;  /* 0x00007610ff0c7816 */ /* 0x000fc8000000000c */
[----:B------:R1:W4:Y:S01]  /*36f50*/  @!P0 LDG.E.U16 R13, [R4.64] ;  /* 0x00000006040d8981 */ /* 0x000322000c1e1500 */
[----:B------:R-:W-:Y:S01]  /*36f60*/  PRMT R11, RZ, 0x7610, R11 ;  /* 0x00007610ff0b7816 */ /* 0x000fe2000000000b */
[----:B-1----:R-:W-:Y:S02]  /*36f70*/  @!P0 IMAD.MOV.U32 R4, RZ, RZ, R20 ;  /* 0x000000ffff048224 */ /* 0x002fe400078e0014 */
[----:B------:R-:W-:-:S05]  /*36f80*/  @!P0 IMAD.MOV.U32 R5, RZ, RZ, R21 ;  /* 0x000000ffff058224 */ /* 0x000fca00078e0015 */
[----:B------:R3:W4:Y:S01]  /*36f90*/  @!P0 LDG.E.U16 R12, [R4.64] ;  /* 0x00000006040c8981 */ /* 0x000722000c1e1500 */
[----:B------:R-:W-:Y:S01]  /*36fa0*/  PRMT R10, RZ, 0x7610, R10 ;  /* 0x00007610ff0a7816 */ /* 0x000fe2000000000a */
[----:B---3--:R-:W-:Y:S02]  /*36fb0*/  @!P0 IMAD.MOV.U32 R4, RZ, RZ, R15 ;  /* 0x000000ffff048224 */ /* 0x008fe400078e000f */
[----:B------:R-:W-:-:S05]  /*36fc0*/  @!P0 IMAD.MOV.U32 R5, RZ, RZ, R19 ;  /* 0x000000ffff058224 */ /* 0x000fca00078e0013 */
[----:B------:R1:W3:Y:S01]  /*36fd0*/  @!P0 LDG.E.U16 R11, [R4.64] ;  /* 0x00000006040b8981 */ /* 0x0002e2000c1e1500 */
[----:B------:R-:W-:Y:S01]  /*36fe0*/  PRMT R9, RZ, 0x7610, R9 ;  /* 0x00007610ff097816 */ /* 0x000fe20000000009 */
[----:B-1----:R-:W-:Y:S02]  /*36ff0*/  @!P0 IMAD.MOV.U32 R4, RZ, RZ, R17 ;  /* 0x000000ffff048224 */ /* 0x002fe400078e0011 */
[----:B------:R-:W-:-:S05]  /*37000*/  @!P0 IMAD.MOV.U32 R5, RZ, RZ, R18 ;  /* 0x000000ffff058224 */ /* 0x000fca00078e0012 */
[----:B------:R2:W3:Y:S02]  /*37010*/  @!P0 LDG.E.U16 R10, [R4.64] ;  /* 0x00000006040a8981 */ /* 0x0004e4000c1e1500 */
[----:B--2---:R-:W-:Y:S02]  /*37020*/  @!P0 IMAD.MOV.U32 R5, RZ, RZ, R16 ;  /* 0x000000ffff058224 */ /* 0x004fe400078e0010 */
[----:B------:R-:W-:-:S05]  /*37030*/  @!P0 IMAD.MOV.U32 R4, RZ, RZ, R3 ;  /* 0x000000ffff048224 */ /* 0x000fca00078e0003 */
[----:B------:R-:W2:Y:S04]  /*37040*/  @!P0 LDG.E.U16 R9, [R4.64] ;  /* 0x0000000604098981 */ /* 0x000ea8000c1e1500 */
[----:B----4-:R-:W-:Y:S01]  /*37050*/  STL [R1+0x78d4], R13 ;  /* 0x0078d40d01007387 */ /* 0x010fe20000100800 */
[----:B0-----:R-:W4:Y:S03]  /*37060*/  LDL R14, [R1+0x2bf4] ;  /* 0x002bf400010e7983 */ /* 0x001f260000100800 */
[----:B------:R-:W-:Y:S01]  /*37070*/  STL [R1+0x78d8], R12 ;  /* 0x0078d80c01007387 */ /* 0x000fe20000100800 */
[----:B------:R-:W4:Y:S03]  /*37080*/  LDL R15, [R1+0x2bf0] ;  /* 0x002bf000010f7983 */ /* 0x000f260000100800 */
[----:B---3--:R-:W-:Y:S04]  /*37090*/  STL [R1+0x78dc], R11 ;  /* 0x0078dc0b01007387 */ /* 0x008fe80000100800 */
[----:B------:R0:W-:Y:S01]  /*370a0*/  STL [R1+0x78e0], R10 ;  /* 0x0078e00a01007387 */ /* 0x0001e20000100800 */
[----:B------:R-:W3:Y:S02]  /*370b0*/  LDL R18, [R1+0x2bb0] ;  /* 0x002bb00001127983 */ /* 0x000ee40000100800 */
[----:B------:R-:W3:Y:S01]  /*370c0*/  LDL R17, [R1+0x2bb4] ;  /* 0x002bb40001117983 */ /* 0x000ee20000100800 */
[----:B0-----:R-:W3:Y:S01]  /*370d0*/  LDL.LU R10, [R1+0xa48] ;  /* 0x000a4800010a7983 */ /* 0x001ee20000300800 */
[----:B------:R-:W3:Y:S02]  /*370e0*/  LDL.LU R11, [R1+0xa40] ;  /* 0x000a4000010b7983 */ /* 0x000ee40000300800 */
[----:B------:R-:W3:Y:S02]  /*370f0*/  LDL.LU R12, [R1+0x9c8] ;  /* 0x0009c800010c7983 */ /* 0x000ee40000300800 */
[----:B------:R-:W3:Y:S01]  /*37100*/  LDL.LU R3, [R1+0x9c0] ;  /* 0x0009c00001037983 */ /* 0x000ee20000300800 */
[----:B------:R-:W3:Y:S01]  /*37110*/  LDL.LU R13, [R1+0x9b8] ;  /* 0x0009b800010d7983 */ /* 0x000ee20000300800 */
[----:B------:R-:W3:Y:S03]  /*37120*/  LDL.LU R28, [R1+0x9b0] ;  /* 0x0009b000011c7983 */ /* 0x000ee60000300800 */
[----:B--2---:R0:W-:Y:S01]  /*37130*/  STL [R1+0x78e4], R9 ;  /* 0x0078e40901007387 */ /* 0x0041e20000100800 */
[----:B------:R-:W2:Y:S03]  /*37140*/  LDL R27, [R1+0x2b70] ;  /* 0x002b7000011b7983 */ /* 0x000ea60000100800 */
[----:B0-----:R-:W2:Y:S01]  /*37150*/  LDL R9, [R1+0x2b74] ;  /* 0x002b740001097983 */ /* 0x001ea20000100800 */
[----:B------:R-:W-:Y:S01]  /*37160*/  PRMT R8, RZ, 0x7610, R8 ;  /* 0x00007610ff087816 */ /* 0x000fe20000000008 */
[----:B----4-:R-:W-:Y:S01]  /*37170*/  @!P0 IMAD.MOV.U32 R4, RZ, RZ, R14 ;  /* 0x000000ffff048224 */ /* 0x010fe200078e000e */
[----:B------:R-:W-:-:S02]  /*37180*/  PRMT R7, RZ, 0x7610, R7 ;  /* 0x00007610ff077816 */ /* 0x000fc40000000007 */
[----:B------:R-:W-:Y:S01]  /*37190*/  PRMT R6, RZ, 0x7610, R6 ;  /* 0x00007610ff067816 */ /* 0x000fe20000000006 */
[----:B------:R-:W0:Y:S04]  /*371a0*/  S2R R2, SR_TID.X ;  /* 0x0000000000027919 */ /* 0x000e280000002100 */
[----:B------:R-:W4:Y:S01]  /*371b0*/  LDL.LU R14, [R1+0x9a8] ;  /* 0x0009a800010e7983 */ /* 0x000f220000300800 */
[----:B------:R-:W-:-:S03]  /*371c0*/  @!P0 IMAD.MOV.U32 R5, RZ, RZ, R15 ;  /* 0x000000ffff058224 */ /* 0x000fc600078e000f */
[----:B------:R-:W4:Y:S04]  /*371d0*/  LDL.LU R15, [R1+0x850] ;  /* 0x00085000010f7983 */ /* 0x000f280000300800 */
[----:B------:R3:W4:Y:S01]  /*371e0*/  @!P0 LDG.E.U16 R8, [R4.64] ;  /* 0x0000000604088981 */ /* 0x000722000c1e1500 */
[----:B------:R-:W4:Y:S02]  /*371f0*/  LDL.LU R16, [R1+0x848] ;  /* 0x0008480001107983 */ /* 0x000f240000300800 */
[----:B------:R-:W4:Y:S02]  /*37200*/  LDL.LU R22, [R1+0x840] ;  /* 0x0008400001167983 */ /* 0x000f240000300800 */
[----:B------:R-:W4:Y:S01]  /*37210*/  LDL.LU R23, [R1+0x7c8] ;  /* 0x0007c80001177983 */ /* 0x000f220000300800 */
[----:B------:R-:W4:Y:S01]  /*37220*/  LDL.LU R25, [R1+0x7c0] ;  /* 0x0007c00001197983 */ /* 0x000f220000300800 */
[----:B---3--:R-:W-:-:S02]  /*37230*/  @!P0 IMAD.MOV.U32 R5, RZ, RZ, R18 ;  /* 0x000000ffff058224 */ /* 0x008fc400078e0012 */
[----:B------:R-:W-:-:S05]  /*37240*/  @!P0 IMAD.MOV.U32 R4, RZ, RZ, R17 ;  /* 0x000000ffff048224 */ /* 0x000fca00078e0011 */
[----:B------:R2:W3:Y:S02]  /*37250*/  @!P0 LDG.E.U16 R7, [R4.64] ;  /* 0x0000000604078981 */ /* 0x0004e4000c1e1500 */
[----:B--2---:R-:W-:Y:S02]  /*37260*/  @!P0 IMAD.MOV.U32 R5, RZ, RZ, R27 ;  /* 0x000000ffff058224 */ /* 0x004fe400078e001b */
[----:B------:R-:W-:-:S05]  /*37270*/  @!P0 IMAD.MOV.U32 R4, RZ, RZ, R9 ;  /* 0x000000ffff048224 */ /* 0x000fca00078e0009 */
[----:B------:R-:W2:Y:S01]  /*37280*/  @!P0 LDG.E.U16 R6, [R4.64] ;  /* 0x0000000604068981 */ /* 0x000ea2000c1e1500 */
[----:B0-----:R-:W-:-:S03]  /*37290*/  LOP3.LUT R2, R2, 0x3f, RZ, 0xc0, !PT ;  /* 0x0000003f02027812 */ /* 0x001fc600078ec0ff */
[----:B----4-:R-:W-:Y:S01]  /*372a0*/  STL [R1+0x78e8], R8 ;  /* 0x0078e80801007387 */ /* 0x010fe20000100800 */
[----:B------:R-:W4:Y:S02]  /*372b0*/  LDL.LU R17, [R1+0x7b8] ;  /* 0x0007b80001117983 */ /* 0x000f240000300800 */
[----:B------:R-:W4:Y:S02]  /*372c0*/  LDL.LU R18, [R1+0x7b0] ;  /* 0x0007b00001127983 */ /* 0x000f240000300800 */
[----:B------:R-:W4:Y:S01]  /*372d0*/  LDL.LU R19, [R1+0x7a8] ;  /* 0x0007a80001137983 */ /* 0x000f220000300800 */
[----:B------:R-:W4:Y:S01]  /*372e0*/  LDL.LU R24, [R1+0x5e0] ;  /* 0x0005e00001187983 */ /* 0x000f220000300800 */
[----:B------:R-:W4:Y:S02]  /*372f0*/  LDL.LU R29, [R1+0x5d8] ;  /* 0x0005d800011d7983 */ /* 0x000f240000300800 */
[----:B------:R-:W-:Y:S02]  /*37300*/  IMAD.SHL.U32 R2, R2, 0x2, RZ ;  /* 0x0000000202027824 */ /* 0x000fe400078e00ff */
[----:B------:R-:W4:Y:S01]  /*37310*/  LDL.LU R20, [R1+0x5d0] ;  /* 0x0005d00001147983 */ /* 0x000f220000300800 */
[----:B------:R-:W4:Y:S02]  /*37320*/  LDL.LU R26, [R1+0x5c8] ;  /* 0x0005c800011a7983 */ /* 0x000f240000300800 */
[----:B------:R-:W-:-:S05]  /*37330*/  LOP3.LUT R21, R2, 0x60, RZ, 0x3c, !PT ;  /* 0x0000006002157812 */ /* 0x000fca00078e3cff */
[----:B------:R-:W-:Y:S01]  /*37340*/  STS.U16 [R21+0x5880], R10 ;  /* 0x0058800a15007388 */ /* 0x000fe20000000400 */
[----:B------:R-:W-:Y:S02]  /*37350*/  STS.U16 [R21+0x5900], R11 ;  /* 0x0059000b15007388 */ /* 0x000fe40000000400 */
[----:B------:R-:W-:Y:S02]  /*37360*/  STS.U16 [R21+0x5980], R12 ;  /* 0x0059800c15007388 */ /* 0x000fe40000000400 */
[----:B------:R0:W-:Y:S01]  /*37370*/  STS.U16 [R21+0x5a00], R3 ;  /* 0x005a000315007388 */ /* 0x0001e20000000400 */
[----:B---3--:R-:W-:Y:S01]  /*37380*/  STL [R1+0x78ec], R7 ;  /* 0x0078ec0701007387 */ /* 0x008fe20000100800 */
[----:B------:R-:W3:Y:S03]  /*37390*/  LDL.LU R27, [R1+0x5c0] ;  /* 0x0005c000011b7983 */ /* 0x000ee60000300800 */
[----:B--2---:R-:W-:Y:S01]  /*373a0*/  STL [R1+0x78f0], R6 ;  /* 0x0078f00601007387 */ /* 0x004fe20000100800 */
[----:B0-----:R-:W2:Y:S03]  /*373b0*/  LDL.LU R3, [R1+0x5b4] ;  /* 0x0005b40001037983 */ /* 0x001ea60000300800 */
[----:B------:R-:W-:Y:S01]  /*373c0*/  STS.U16 [R21+0x5a80], R13 ;  /* 0x005a800d15007388 */ /* 0x000fe20000000400 */
[----:B------:R0:W-:Y:S02]  /*373d0*/  STS.U16 [R21+0x5b00], R28 ;  /* 0x005b001c15007388 */ /* 0x0001e40000000400 */
[----:B------:R-:W-:Y:S02]  /*373e0*/  STS.U16 [R21+0x5b80], R14 ;  /* 0x005b800e15007388 */ /* 0x000fe40000000400 */
[----:B------:R-:W-:Y:S01]  /*373f0*/  STS.U16 [R21+0x7800], R15 ;  /* 0x0078000f15007388 */ /* 0x000fe20000000400 */
[----:B------:R-:W-:Y:S01]  /*37400*/  STS.U16 [R21+0x7880], R16 ;  /* 0x0078801015007388 */ /* 0x000fe20000000400 */
[----:B------:R1:W-:Y:S02]  /*37410*/  STS.U16 [R21+0x7900], R22 ;  /* 0x0079001615007388 */ /* 0x0003e40000000400 */
[----:B------:R1:W-:Y:S01]  /*37420*/  STS.U16 [R21+0x7980], R23 ;  /* 0x0079801715007388 */ /* 0x0003e20000000400 */
[----:B0-----:R-:W2:Y:S01]  /*37430*/  LDL.LU R28, [R1+0x5b0] ;  /* 0x0005b000011c7983 */ /* 0x001ea20000300800 */
[----:B------:R0:W-:Y:S03]  /*37440*/  STS.U16 [R21+0x7a00], R25 ;  /* 0x007a001915007388 */ /* 0x0001e60000000400 */
[----:B----4-:R-:W-:Y:S01]  /*37450*/  STS.U16 [R21+0x7a80], R17 ;  /* 0x007a801115007388 */ /* 0x010fe20000000400 */
[----:B------:R-:W-:Y:S03]  /*37460*/  STS.U16 [R21+0x7b00], R18 ;  /* 0x007b001215007388 */ /* 0x000fe60000000400 */
[----:B-1----:R-:W4:Y:S01]  /*37470*/  LDL.LU R22, [R1+0x5ac] ;  /* 0x0005ac0001167983 */ /* 0x002f220000300800 */
[----:B------:R-:W4:Y:S03]  /*37480*/  LDL.LU R23, [R1+0x468] ;  /* 0x0004680001177983 */ /* 0x000f260000300800 */
[----:B------:R-:W-:Y:S01]  /*37490*/  STS.U16 [R21+0x7b80], R19 ;  /* 0x007b801315007388 */ /* 0x000fe20000000400 */
[----:B------:R1:W-:Y:S02]  /*374a0*/  STS.U16 [R21+0x9800], R24 ;  /* 0x0098001815007388 */ /* 0x0003e40000000400 */
[----:B------:R1:W-:Y:S01]  /*374b0*/  STS.U16 [R21+0x9880], R29 ;  /* 0x0098801d15007388 */ /* 0x0003e20000000400 */
[----:B0-----:R-:W4:Y:S01]  /*374c0*/  LDL.LU R25, [R1+0x460] ;  /* 0x0004600001197983 */ /* 0x001f220000300800 */
[----:B------:R-:W4:Y:S02]  /*374d0*/  LDL.LU R7, [R1+0x458] ;  /* 0x0004580001077983 */ /* 0x000f240000300800 */
[----:B------:R-:W-:Y:S01]  /*374e0*/  STS.U16 [R21+0x9900], R20 ;  /* 0x0099001415007388 */ /* 0x000fe20000000400 */
[----:B-1----:R-:W4:Y:S01]  /*374f0*/  LDL.LU R24, [R1+0x450] ;  /* 0x0004500001187983 */ /* 0x002f220000300800 */
[----:B------:R-:W4:Y:S02]  /*37500*/  LDL.LU R29, [R1+0x448] ;  /* 0x00044800011d7983 */ /* 0x000f240000300800 */
[----:B------:R-:W4:Y:S02]  /*37510*/  LDL.LU R8, [R1+0x444] ;  /* 0x0004440001087983 */ /* 0x000f240000300800 */
[----:B------:R0:W-:Y:S01]  /*37520*/  STS.U16 [R21+0x9980], R26 ;  /* 0x0099801a15007388 */ /* 0x0001e20000000400 */
[----:B------:R-:W4:Y:S04]  /*37530*/  LDL.LU R9, [R1+0x440] ;  /* 0x0004400001097983 */ /* 0x000f280000300800 */
[----:B0-----:R-:W4:Y:S01]  /*37540*/  LDL.LU R26, [R1+0x43c] ;  /* 0x00043c00011a7983 */ /* 0x001f220000300800 */
[----:B------:R-:W4:Y:S02]  /*37550*/  LDL.LU R10, [R1+0x2f8] ;  /* 0x0002f800010a7983 */ /* 0x000f240000300800 */
[----:B------:R-:W4:Y:S01]  /*37560*/  LDL.LU R11, [R1+0x2f0] ;  /* 0x0002f000010b7983 */ /* 0x000f220000300800 */
[----:B---3--:R0:W-:Y:S01]  /*37570*/  STS.U16 [R21+0x9a00], R27 ;  /* 0x009a001b15007388 */ /* 0x0081e20000000400 */
[----:B------:R-:W3:Y:S03]  /*37580*/  LDL.LU R12, [R1+0x2e8] ;  /* 0x0002e800010c7983 */ /* 0x000ee60000300800 */
[----:B0-----:R-:W3:Y:S01]  /*37590*/  LDL.LU R27, [R1+0x2e0] ;  /* 0x0002e000011b7983 */ /* 0x001ee20000300800 */
[----:B------:R-:W3:Y:S03]  /*375a0*/  LDL.LU R13, [R1+0x2d8] ;  /* 0x0002d800010d7983 */ /* 0x000ee60000300800 */
[----:B--2---:R0:W-:Y:S04]  /*375b0*/  STS.U16 [R21+0x9a80], R3 ;  /* 0x009a800315007388 */ /* 0x0041e80000000400 */
[----:B0-----:R-:W2:Y:S01]  /*375c0*/  LDL.LU R3, [R1+0x2d4] ;  /* 0x0002d40001037983 */ /* 0x001ea20000300800 */
[----:B------:R-:W2:Y:S02]  /*375d0*/  LDL.LU R14, [R1+0x2d0] ;  /* 0x0002d000010e7983 */ /* 0x000ea40000300800 */
[----:B------:R-:W2:Y:S02]  /*375e0*/  LDL.LU R15, [R1+0x2cc] ;  /* 0x0002cc00010f7983 */ /* 0x000ea40000300800 */
[----:B------:R-:W2:Y:S01]  /*375f0*/  LDL.LU R16, [R1+0x18c] ;  /* 0x00018c0001107983 */ /* 0x000ea20000300800 */
[----:B------:R-:W2:Y:S04]  /*37600*/  LDL.LU R17, [R1+0x184] ;  /* 0x0001840001117983 */ /* 0x000ea80000300800 */
[----:B------:R0:W-:Y:S01]  /*37610*/  STS.U16 [R21+0x9b00], R28 ;  /* 0x009b001c15007388 */ /* 0x0001e20000000400 */
[----:B------:R-:W2:Y:S02]  /*37620*/  LDL.LU R18, [R1+0x17c] ;  /* 0x00017c0001127983 */ /* 0x000ea40000300800 */
[----:B----4-:R1:W-:Y:S01]  /*37630*/  STS.U16 [R21+0x9b80], R22 ;  /* 0x009b801615007388 */ /* 0x0103e20000000400 */
[----:B------:R4:W-:Y:S04]  /*37640*/  STS.U16 [R21+0xb800], R23 ;  /* 0x00b8001715007388 */ /* 0x0009e80000000400 */
[----:B0-----:R-:W2:Y:S01]  /*37650*/  LDL.LU R28, [R1+0x174] ;  /* 0x00017400011c7983 */ /* 0x001ea20000300800 */
[----:B------:R-:W2:Y:S02]  /*37660*/  LDL.LU R19, [R1+0x164] ;  /* 0x0001640001137983 */ /* 0x000ea40000300800 */
[----:B------:R-:W2:Y:S01]  /*37670*/  LDL.LU R20, [R1+0x160] ;  /* 0x0001600001147983 */ /* 0x000ea20000300800 */
[----:B-1----:R-:W2:Y:S04]  /*37680*/  LDL.LU R22, [R1+0x15c] ;  /* 0x00015c0001167983 */ /* 0x002ea80000300800 */
[----:B------:R0:W-:Y:S04]  /*37690*/  STS.U16 [R21+0xb880], R25 ;  /* 0x00b8801915007388 */ /* 0x0001e80000000400 */
[----:B----4-:R-:W4:Y:S01]  /*376a0*/  LDL.LU R23, [R1+0xb38] ;  /* 0x000b380001177983 */ /* 0x010f220000300800 */
[----:B------:R-:W-:Y:S02]  /*376b0*/  STS.U16 [R21+0xb900], R7 ;  /* 0x00b9000715007388 */ /* 0x000fe40000000400 */
[----:B------:R1:W-:Y:S02]  /*376c0*/  STS.U16 [R21+0xb980], R24 ;  /* 0x00b9801815007388 */ /* 0x0003e40000000400 */
[----:B------:R1:W-:Y:S01]  /*376d0*/  STS.U16 [R21+0xba00], R29 ;  /* 0x00ba001d15007388 */ /* 0x0003e20000000400 */
[----:B------:R-:W-:Y:S04]  /*376e0*/  STS.U16 [R21+0xba80], R8 ;  /* 0x00ba800815007388 */ /* 0x000fe80000000400 */
[----:B0-----:R-:W4:Y:S01]  /*376f0*/  LDL.LU R25, [R1+0xb34] ;  /* 0x000b340001197983 */ /* 0x001f220000300800 */
[----:B-1----:R-:W4:Y:S02]  /*37700*/  LDL.LU R24, [R1+0xb30] ;  /* 0x000b300001187983 */ /* 0x002f240000300800 */
[----:B------:R-:W-:Y:S01]  /*37710*/  STS.U16 [R21+0xbb00], R9 ;  /* 0x00bb000915007388 */ /* 0x000fe20000000400 */
[----:B------:R-:W4:Y:S01]  /*37720*/  LDL.LU R29, [R1+0xb2c] ;  /* 0x000b2c00011d7983 */ /* 0x000f220000300800 */
[----:B------:R0:W-:Y:S02]  /*37730*/  STS.U16 [R21+0xbb80], R26 ;  /* 0x00bb801a15007388 */ /* 0x0001e40000000400 */
[----:B------:R-:W-:Y:S02]  /*37740*/  STS.U16 [R21+0xd800], R10 ;  /* 0x00d8000a15007388 */ /* 0x000fe40000000400 */
[----:B------:R-:W-:Y:S01]  /*37750*/  STS.U16 [R21+0xd880], R11 ;  /* 0x00d8800b15007388 */ /* 0x000fe20000000400 */
[----:B---3--:R-:W-:Y:S04]  /*37760*/  STS.U16 [R21+0xd900], R12 ;  /* 0x00d9000c15007388 */ /* 0x008fe80000000400 */
[----:B0-----:R-:W3:Y:S04]  /*37770*/  LDL.LU R26, [R1+0xb28] ;  /* 0x000b2800011a7983 */ /* 0x001ee80000300800 */
[----:B------:R0:W-:Y:S01]  /*37780*/  STS.U16 [R21+0xd980], R27 ;  /* 0x00d9801b15007388 */ /* 0x0001e20000000400 */
[----:B------:R-:W-:Y:S03]  /*37790*/  STS.U16 [R21+0xda00], R13 ;  /* 0x00da000d15007388 */ /* 0x000fe60000000400 */
[----:B0-----:R-:W3:Y:S04]  /*377a0*/  LDL.LU R27, [R1+0xb24] ;  /* 0x000b2400011b7983 */ /* 0x001ee80000300800 */
[----:B--2---:R0:W-:Y:S04]  /*377b0*/  STS.U16 [R21+0xda80], R3 ;  /* 0x00da800315007388 */ /* 0x0041e80000000400 */
[----:B0-----:R-:W2:Y:S01]  /*377c0*/  LDL.LU R3, [R1+0xb20] ;  /* 0x000b200001037983 */ /* 0x001ea20000300800 */
[----:B------:R-:W-:Y:S02]  /*377d0*/  STS.U16 [R21+0xdb00], R14 ;  /* 0x00db000e15007388 */ /* 0x000fe40000000400 */
[----:B------:R-:W-:Y:S02]  /*377e0*/  STS.U16 [R21+0xdb80], R15 ;  /* 0x00db800f15007388 */ /* 0x000fe40000000400 */
[----:B------:R-:W-:Y:S01]  /*377f0*/  STS.U16 [R21+0xf800], R16 ;  /* 0x00f8001015007388 */ /* 0x000fe20000000400 */
[----:B------:R-:W-:Y:S01]  /*37800*/  STS.U16 [R21+0xf880], R17 ;  /* 0x00f8801115007388 */ /* 0x000fe20000000400 */
[----:B------:R-:W-:Y:S02]  /*37810*/  STS.U16 [R21+0xf900], R18 ;  /* 0x00f9001215007388 */ /* 0x000fe40000000400 */
[----:B------:R0:W-:Y:S02]  /*37820*/  STS.U16 [R21+0xf980], R28 ;  /* 0x00f9801c15007388 */ /* 0x0001e40000000400 */
[----:B------:R1:W-:Y:S01]  /*37830*/  STS.U16 [R21+0xfa00], R0 ;  /* 0x00fa000015007388 */ /* 0x0003e20000000400 */
[----:B------:R-:W-:Y:S01]  /*37840*/  STS.U16 [R21+0xfa80], R19 ;  /* 0x00fa801315007388 */ /* 0x000fe20000000400 */
[----:B------:R-:W-:Y:S02]  /*37850*/  STS.U16 [R21+0xfb00], R20 ;  /* 0x00fb001415007388 */ /* 0x000fe40000000400 */
[----:B------:R-:W-:Y:S01]  /*37860*/  STS.U16 [R21+0xfb80], R22 ;  /* 0x00fb801615007388 */ /* 0x000fe20000000400 */
[----:B0-----:R-:W2:Y:S01]  /*37870*/  LDL.LU R28, [R1+0xb1c] ;  /* 0x000b1c00011c7983 */ /* 0x001ea20000300800 */
[C---:B-1----:R-:W-:Y:S01]  /*37880*/  LOP3.LUT R0, R2.reuse, 0x70, RZ, 0x3c, !PT ;  /* 0x0000007002007812 */ /* 0x042fe200078e3cff */
[----:B------:R-:W2:Y:S04]  /*37890*/  LDL.LU R5, [R1+0xb18] ;  /* 0x000b180001057983 */ /* 0x000ea80000300800 */
[----:B----4-:R0:W-:Y:S01]  /*378a0*/  STS.U16 [R0+0x1c00], R23 ;  /* 0x001c001700007388 */ /* 0x0101e20000000400 */
[----:B------:R1:W-:Y:S02]  /*378b0*/  STS.U16 [R0+0x1c80], R25 ;  /* 0x001c801900007388 */ /* 0x0003e40000000400 */
[----:B------:R-:W-:Y:S02]  /*378c0*/  STS.U16 [R0+0x1d00], R24 ;  /* 0x001d001800007388 */ /* 0x000fe40000000400 */
[----:B------:R4:W-:Y:S01]  /*378d0*/  STS.U16 [R0+0x1d80], R29 ;  /* 0x001d801d00007388 */ /* 0x0009e20000000400 */
[----:B0-----:R-:W2:Y:S01]  /*378e0*/  LDL.LU R23, [R1+0xb14] ;  /* 0x000b140001177983 */ /* 0x001ea20000300800 */
[----:B-1----:R-:W2:Y:S02]  /*378f0*/  LDL.LU R25, [R1+0xb10] ;  /* 0x000b100001197983 */ /* 0x002ea40000300800 */
[----:B------:R-:W2:Y:S02]  /*37900*/  LDL.LU R7, [R1+0xb0c] ;  /* 0x000b0c0001077983 */ /* 0x000ea40000300800 */
[----:B------:R-:W2:Y:S01]  /*37910*/  LDL.LU R8, [R1+0xb08] ;  /* 0x000b080001087983 */ /* 0x000ea20000300800 */
[----:B----4-:R-:W4:Y:S01]  /*37920*/  LDL.LU R29, [R1+0xb04] ;  /* 0x000b0400011d7983 */ /* 0x010f220000300800 */
[----:B------:R-:W4:Y:S02]  /*37930*/  LDL.LU R9, [R1+0xb00] ;  /* 0x000b000001097983 */ /* 0x000f240000300800 */
[----:B------:R-:W4:Y:S01]  /*37940*/  LDL.LU R10, [R1+0xafc] ;  /* 0x000afc00010a7983 */ /* 0x000f220000300800 */
[----:B---3--:R0:W-:Y:S01]  /*37950*/  STS.U16 [R0+0x1e00], R26 ;  /* 0x001e001a00007388 */ /* 0x0081e20000000400 */
[----:B------:R-:W3:Y:S03]  /*37960*/  LDL.LU R11, [R1+0x9a0] ;  /* 0x0009a000010b7983 */ /* 0x000ee60000300800 */
[----:B0-----:R-:W3:Y:S04]  /*37970*/  LDL.LU R26, [R1+0x998] ;  /* 0x00099800011a7983 */ /* 0x001ee80000300800 */
[----:B------:R0:W-:Y:S01]  /*37980*/  STS.U16 [R0+0x1e80], R27 ;  /* 0x001e801b00007388 */ /* 0x0001e20000000400 */
[----:B------:R-:W3:Y:S03]  /*37990*/  LDL.LU R12, [R1+0x990] ;  /* 0x00099000010c7983 */ /* 0x000ee60000300800 */
[----:B0-----:R-:W3:Y:S01]  /*379a0*/  LDL.LU R27, [R1+0x988] ;  /* 0x00098800011b7983 */ /* 0x001ee20000300800 */
[----:B------:R-:W3:Y:S02]  /*379b0*/  LDL.LU R13, [R1+0x980] ;  /* 0x00098000010d7983 */ /* 0x000ee40000300800 */
[----:B------:R-:W3:Y:S02]  /*379c0*/  LDL.LU R14, [R1+0x978] ;  /* 0x00097800010e7983 */ /* 0x000ee40000300800 */
[----:B------:R-:W3:Y:S01]  /*379d0*/  LDL.LU R15, [R1+0x974] ;  /* 0x00097400010f7983 */ /* 0x000ee20000300800 */
[----:B------:R-:W3:Y:S01]  /*379e0*/  LDL.LU R16, [R1+0x970] ;  /* 0x0009700001107983 */ /* 0x000ee20000300800 */
[----:B------:R-:W3:Y:S02]  /*379f0*/  LDL.LU R17, [R1+0x7a0] ;  /* 0x0007a00001117983 */ /* 0x000ee40000300800 */
[----:B------:R-:W3:Y:S01]  /*37a00*/  LDL.LU R18, [R1+0x798] ;  /* 0x0007980001127983 */ /* 0x000ee20000300800 */
        /* <DEDUP_REMOVED lines=8> */
[----:B------:R-:W-:Y:S01]  /*37a90*/  STS.U16 [R0+0x3c00], R5 ;  /* 0x003c000500007388 */ /* 0x000fe20000000400 */
[----:B0-----:R-:W2:Y:S04]  /*37aa0*/  LDL.LU R28, [R1+0x5a8] ;  /* 0x0005a800011c7983 */ /* 0x001ea80000300800 */
[----:B------:R0:W-:Y:S01]  /*37ab0*/  STS.U16 [R0+0x3c80], R23 ;  /* 0x003c801700007388 */ /* 0x0001e20000000400 */
[----:B------:R1:W-:Y:S02]  /*37ac0*/  STS.U16 [R0+0x3d00], R25 ;  /* 0x003d001900007388 */ /* 0x0003e40000000400 */
[----:B------:R-:W-:Y:S02]  /*37ad0*/  STS.U16 [R0+0x3d80], R7 ;  /* 0x003d800700007388 */ /* 0x000fe40000000400 */
[----:B------:R-:W-:Y:S01]  /*37ae0*/  STS.U16 [R0+0x3e00], R8 ;  /* 0x003e000800007388 */ /* 0x000fe20000000400 */
[----:B----4-:R4:W-:Y:S01]  /*37af0*/  STS.U16 [R0+0x3e80], R29 ;  /* 0x003e801d00007388 */ /* 0x0109e20000000400 */
[----:B------:R-:W-:Y:S03]  /*37b00*/  STS.U16 [R0+0x3f00], R9 ;  /* 0x003f000900007388 */ /* 0x000fe60000000400 */
[----:B0-----:R-:W2:Y:S01]  /*37b10*/  LDL.LU R23, [R1+0x5a4] ;  /* 0x0005a40001177983 */ /* 0x001ea20000300800 */
[----:B-1----:R-:W2:Y:S02]  /*37b20*/  LDL.LU R25, [R1+0x5a0] ;  /* 0x0005a00001197983 */ /* 0x002ea40000300800 */
[----:B------:R-:W-:Y:S02]  /*37b30*/  STS.U16 [R0+0x3f80], R10 ;  /* 0x003f800a00007388 */ /* 0x000fe40000000400 */
[----:B---3--:R-:W-:Y:S01]  /*37b40*/  STS.U16 [R0+0x5c00], R11 ;  /* 0x005c000b00007388 */ /* 0x008fe20000000400 */
[----:B----4-:R-:W3:Y:S04]  /*37b50*/  LDL.LU R29, [R1+0x59c] ;  /* 0x00059c00011d7983 */ /* 0x010ee80000300800 */
[----:B------:R0:W-:Y:S04]  /*37b60*/  STS.U16 [R0+0x5c80], R26 ;  /* 0x005c801a00007388 */ /* 0x0001e80000000400 */
[----:B------:R-:W-:Y:S04]  /*37b70*/  STS.U16 [R0+0x5d00], R12 ;  /* 0x005d000c00007388 */ /* 0x000fe80000000400 */
[----:B0-----:R-:W4:Y:S04]  /*37b80*/  LDL.LU R26, [R1+0x598] ;  /* 0x00059800011a7983 */ /* 0x001f280000300800 */
[----:B------:R0:W-:Y:S01]  /*37b90*/  STS.U16 [R0+0x5d80], R27 ;  /* 0x005d801b00007388 */ /* 0x0001e20000000400 */
[----:B------:R-:W-:Y:S03]  /*37ba0*/  STS.U16 [R0+0x5e00], R13 ;  /* 0x005e000d00007388 */ /* 0x000fe60000000400 */
[----:B------:R-:W-:Y:S01]  /*37bb0*/  STS.U16 [R0+0x5e80], R14 ;  /* 0x005e800e00007388 */ /* 0x000fe20000000400 */
[----:B------:R-:W-:Y:S02]  /*37bc0*/  STS.U16 [R0+0x5f00], R15 ;  /* 0x005f000f00007388 */ /* 0x000fe40000000400 */
[----:B------:R-:W-:Y:S02]  /*37bd0*/  STS.U16 [R0+0x5f80], R16 ;  /* 0x005f801000007388 */ /* 0x000fe40000000400 */
[----:B------:R-:W-:Y:S01]  /*37be0*/  STS.U16 [R0+0x7c00], R17 ;  /* 0x007c001100007388 */ /* 0x000fe20000000400 */
[----:B0-----:R-:W4:Y:S04]  /*37bf0*/  LDL.LU R27, [R1+0x594] ;  /* 0x00059400011b7983 */ /* 0x001f280000300800 */
[----:B------:R-:W-:Y:S04]  /*37c00*/  STS.U16 [R0+0x7c80], R18 ;  /* 0x007c801200007388 */ /* 0x000fe80000000400 */
[----:B--2---:R0:W-:Y:S04]  /*37c10*/  STS.U16 [R0+0x7d00], R3 ;  /* 0x007d000300007388 */ /* 0x0041e80000000400 */
[----:B0-----:R-:W2:Y:S01]  /*37c20*/  LDL.LU R3, [R1+0x590] ;  /* 0x0005900001037983 */ /* 0x001ea20000300800 */
[----:B------:R-:W-:Y:S02]  /*37c30*/  STS.U16 [R0+0x7d80], R19 ;  /* 0x007d801300007388 */ /* 0x000fe40000000400 */
[----:B------:R-:W-:Y:S02]  /*37c40*/  STS.U16 [R0+0x7e00], R20 ;  /* 0x007e001400007388 */ /* 0x000fe40000000400 */
[----:B------:R-:W-:Y:S01]  /*37c50*/  STS.U16 [R0+0x7e80], R21 ;  /* 0x007e801500007388 */ /* 0x000fe20000000400 */
[----:B------:R-:W-:Y:S01]  /*37c60*/  STS.U16 [R0+0x7f00], R22 ;  /* 0x007f001600007388 */ /* 0x000fe20000000400 */
[----:B------:R0:W-:Y:S03]  /*37c70*/  STS.U16 [R0+0x7f80], R24 ;  /* 0x007f801800007388 */ /* 0x0001e60000000400 */
[----:B------:R-:W2:Y:S01]  /*37c80*/  LDL.LU R5, [R1+0x58c] ;  /* 0x00058c0001057983 */ /* 0x000ea20000300800 */
[----:B------:R1:W-:Y:S03]  /*37c90*/  STS.U16 [R0+0x9c00], R28 ;  /* 0x009c001c00007388 */ /* 0x0003e60000000400 */
[----:B0-----:R-:W2:Y:S01]  /*37ca0*/  LDL.LU R24, [R1+0x438] ;  /* 0x0004380001187983 */ /* 0x001ea20000300800 */
[----:B-1----:R-:W2:Y:S02]  /*37cb0*/  LDL.LU R28, [R1+0x434] ;  /* 0x00043400011c7983 */ /* 0x002ea40000300800 */
[----:B------:R-:W2:Y:S02]  /*37cc0*/  LDL.LU R7, [R1+0x430] ;  /* 0x0004300001077983 */ /* 0x000ea40000300800 */
[----:B------:R-:W2:Y:S01]  /*37cd0*/  LDL.LU R8, [R1+0x3bc] ;  /* 0x0003bc0001087983 */ /* 0x000ea20000300800 */
[----:B------:R-:W-:Y:S01]  /*37ce0*/  STS.U16 [R0+0x9c80], R23 ;  /* 0x009c801700007388 */ /* 0x000fe20000000400 */
[----:B------:R0:W-:Y:S03]  /*37cf0*/  STS.U16 [R0+0x9d00], R25 ;  /* 0x009d001900007388 */ /* 0x0001e60000000400 */
[----:B---3--:R1:W-:Y:S04]  /*37d00*/  STS.U16 [R0+0x9d80], R29 ;  /* 0x009d801d00007388 */ /* 0x0083e80000000400 */
[----:B0-----:R-:W3:Y:S01]  /*37d10*/  LDL.LU R25, [R1+0x3b8] ;  /* 0x0003b80001197983 */ /* 0x001ee20000300800 */
[----:B------:R-:W3:Y:S02]  /*37d20*/  LDL.LU R9, [R1+0x3b4] ;  /* 0x0003b40001097983 */ /* 0x000ee40000300800 */
[----:B------:R-:W3:Y:S02]  /*37d30*/  LDL.LU R10, [R1+0x3b0] ;  /* 0x0003b000010a7983 */ /* 0x000ee40000300800 */
[----:B------:R-:W3:Y:S01]  /*37d40*/  LDL.LU R11, [R1+0x3ac] ;  /* 0x0003ac00010b7983 */ /* 0x000ee20000300800 */
[----:B-1----:R-:W3:Y:S04]  /*37d50*/  LDL.LU R29, [R1+0x2c8] ;  /* 0x0002c800011d7983 */ /* 0x002ee80000300800 */
[----:B----4-:R0:W-:Y:S01]  /*37d60*/  STS.U16 [R0+0x9e00], R26 ;  /* 0x009e001a00007388 */ /* 0x0101e20000000400 */
[----:B------:R-:W4:Y:S03]  /*37d70*/  LDL.LU R12, [R1+0x2c4] ;  /* 0x0002c400010c7983 */ /* 0x000f260000300800 */
[----:B0-----:R-:W4:Y:S01]  /*37d80*/  LDL.LU R26, [R1+0x2c0] ;  /* 0x0002c000011a7983 */ /* 0x001f220000300800 */
[----:B------:R-:W4:Y:S02]  /*37d90*/  LDL.LU R13, [R1+0x2bc] ;  /* 0x0002bc00010d7983 */ /* 0x000f240000300800 */
[----:B------:R-:W4:Y:S02]  /*37da0*/  LDL.LU R14, [R1+0x2b8] ;  /* 0x0002b800010e7983 */ /* 0x000f240000300800 */
[----:B------:R-:W4:Y:S01]  /*37db0*/  LDL.LU R15, [R1+0x2b4] ;  /* 0x0002b400010f7983 */ /* 0x000f220000300800 */
[----:B------:R-:W4:Y:S01]  /*37dc0*/  LDL.LU R16, [R1+0x2b0] ;  /* 0x0002b00001107983 */ /* 0x000f220000300800 */
[----:B------:R-:W4:Y:S03]  /*37dd0*/  LDL.LU R17, [R1+0x2ac] ;  /* 0x0002ac0001117983 */ /* 0x000f260000300800 */
[----:B------:R0:W-:Y:S01]  /*37de0*/  STS.U16 [R0+0x9e80], R27 ;  /* 0x009e801b00007388 */ /* 0x0001e20000000400 */
[----:B------:R-:W4:Y:S03]  /*37df0*/  LDL.LU R18, [R1+0x158] ;  /* 0x0001580001127983 */ /* 0x000f260000300800 */
[----:B0-----:R-:W4:Y:S01]  /*37e00*/  LDL.LU R27, [R1+0x154] ;  /* 0x00015400011b7983 */ /* 0x001f220000300800 */
[----:B------:R-:W4:Y:S02]  /*37e10*/  LDL.LU R19, [R1+0x150] ;  /* 0x0001500001137983 */ /* 0x000f240000300800 */
[----:B------:R-:W4:Y:S02]  /*37e20*/  LDL.LU R20, [R1+0x14c] ;  /* 0x00014c0001147983 */ /* 0x000f240000300800 */
[----:B------:R-:W4:Y:S01]  /*37e30*/  LDL.LU R21, [R1+0x148] ;  /* 0x0001480001157983 */ /* 0x000f220000300800 */
[----:B------:R-:W4:Y:S01]  /*37e40*/  LDL.LU R22, [R1+0x144] ;  /* 0x0001440001167983 */ /* 0x000f220000300800 */
[----:B------:R-:W4:Y:S03]  /*37e50*/  LDL.LU R23, [R1+0x140] ;  /* 0x0001400001177983 */ /* 0x000f260000300800 */
[----:B--2---:R0:W-:Y:S04]  /*37e60*/  STS.U16 [R0+0x9f00], R3 ;  /* 0x009f000300007388 */ /* 0x0041e80000000400 */
[----:B0-----:R-:W2:Y:S04]  /*37e70*/  LDL.LU R3, [R1+0x13c] ;  /* 0x00013c0001037983 */ /* 0x001ea80000300800 */
[----:B------:R-:W-:Y:S04]  /*37e80*/  STS.U16 [R0+0x9f80], R5 ;  /* 0x009f800500007388 */ /* 0x000fe80000000400 */
[----:B------:R0:W-:Y:S01]  /*37e90*/  STS.U16 [R0+0xbc00], R24 ;  /* 0x00bc001800007388 */ /* 0x0001e20000000400 */
[----:B------:R1:W-:Y:S02]  /*37ea0*/  STS.U16 [R0+0xbc80], R28 ;  /* 0x00bc801c00007388 */ /* 0x0003e40000000400 */
[----:B------:R-:W-:Y:S02]  /*37eb0*/  STS.U16 [R0+0xbd00], R7 ;  /* 0x00bd000700007388 */ /* 0x000fe40000000400 */
[----:B------:R-:W-:Y:S01]  /*37ec0*/  STS.U16 [R0+0xbd80], R8 ;  /* 0x00bd800800007388 */ /* 0x000fe20000000400 */
[----:B0-----:R-:W2:Y:S01]  /*37ed0*/  LDL.LU R24, [R1+0x118] ;  /* 0x0001180001187983 */ /* 0x001ea20000300800 */
[----:B-1----:R-:W2:Y:S03]  /*37ee0*/  LDL.LU R28, [R1+0x114] ;  /* 0x00011400011c7983 */ /* 0x002ea60000300800 */
[----:B---3--:R0:W-:Y:S01]  /*37ef0*/  STS.U16 [R0+0xbe00], R25 ;  /* 0x00be001900007388 */ /* 0x0081e20000000400 */
[----:B------:R-:W-:Y:S02]  /*37f00*/  STS.U16 [R0+0xbe80], R9 ;  /* 0x00be800900007388 */ /* 0x000fe40000000400 */
[----:B------:R-:W-:Y:S02]  /*37f10*/  STS.U16 [R0+0xbf00], R10 ;  /* 0x00bf000a00007388 */ /* 0x000fe40000000400 */
[----:B------:R-:W-:Y:S01]  /*37f20*/  STS.U16 [R0+0xbf80], R11 ;  /* 0x00bf800b00007388 */ /* 0x000fe20000000400 */
[----:B------:R1:W-:Y:S01]  /*37f30*/  STS.U16 [R0+0xdc00], R29 ;  /* 0x00dc001d00007388 */ /* 0x0003e20000000400 */
[----:B----4-:R-:W-:Y:S03]  /*37f40*/  STS.U16 [R0+0xdc80], R12 ;  /* 0x00dc800c00007388 */ /* 0x010fe60000000400 */
[----:B0-----:R-:W3:Y:S04]  /*37f50*/  LDL.LU R25, [R1+0x110] ;  /* 0x0001100001197983 */ /* 0x001ee80000300800 */
[----:B-1----:R-:W4:Y:S04]  /*37f60*/  LDL.LU R29, [R1+0x10c] ;  /* 0x00010c00011d7983 */ /* 0x002f280000300800 */
[----:B------:R0:W-:Y:S01]  /*37f70*/  STS.U16 [R0+0xdd00], R26 ;  /* 0x00dd001a00007388 */ /* 0x0001e20000000400 */
[----:B------:R-:W-:Y:S02]  /*37f80*/  STS.U16 [R0+0xdd80], R13 ;  /* 0x00dd800d00007388 */ /* 0x000fe40000000400 */
[----:B------:R-:W-:Y:S02]  /*37f90*/  STS.U16 [R0+0xde00], R14 ;  /* 0x00de000e00007388 */ /* 0x000fe40000000400 */
[----:B------:R-:W-:Y:S01]  /*37fa0*/  STS.U16 [R0+0xde80], R15 ;  /* 0x00de800f00007388 */ /* 0x000fe20000000400 */
[----:B------:R-:W-:Y:S01]  /*37fb0*/  STS.U16 [R0+0xdf00], R16 ;  /* 0x00df001000007388 */ /* 0x000fe20000000400 */
[----:B------:R-:W-:Y:S02]  /*37fc0*/  STS.U16 [R0+0xdf80], R17 ;  /* 0x00df801100007388 */ /* 0x000fe40000000400 */
[----:B------:R-:W-:Y:S01]  /*37fd0*/  STS.U16 [R0+0xfc00], R18 ;  /* 0x00fc001200007388 */ /* 0x000fe20000000400 */
[----:B0-----:R-:W4:Y:S04]  /*37fe0*/  LDL.LU R26, [R1+0x108] ;  /* 0x00010800011a7983 */ /* 0x001f280000300800 */
[----:B------:R0:W-:Y:S01]  /*37ff0*/  STS.U16 [R0+0xfc80], R27 ;  /* 0x00fc801b00007388 */ /* 0x0001e20000000400 */
[----:B------:R-:W-:Y:S02]  /*38000*/  STS.U16 [R0+0xfd00], R19 ;  /* 0x00fd001300007388 */ /* 0x000fe40000000400 */
[----:B------:R-:W-:Y:S02]  /*38010*/  STS.U16 [R0+0xfd80], R20 ;  /* 0x00fd801400007388 */ /* 0x000fe40000000400 */
[----:B------:R-:W-:Y:S01]  /*38020*/  STS.U16 [R0+0xfe00], R21 ;  /* 0x00fe001500007388 */ /* 0x000fe20000000400 */
[----:B------:R-:W-:Y:S01]  /*38030*/  STS.U16 [R0+0xfe80], R22 ;  /* 0x00fe801600007388 */ /* 0x000fe20000000400 */
[----:B------:R-:W-:Y:S03]  /*38040*/  STS.U16 [R0+0xff00], R23 ;  /* 0x00ff001700007388 */ /* 0x000fe60000000400 */
[----:B0-----:R-:W4:Y:S04]  /*38050*/  LDL.LU R27, [R1+0x104] ;  /* 0x00010400011b7983 */ /* 0x001f280000300800 */
[----:B--2---:R0:W-:Y:S04]  /*38060*/  STS.U16 [R0+0xff80], R3 ;  /* 0x00ff800300007388 */ /* 0x0041e80000000400 */
[----:B0-----:R-:W2:Y:S01]  /*38070*/  LDL.LU R3, [R1+0x100] ;  /* 0x0001000001037983 */ /* 0x001ea20000300800 */
[----:B------:R-:W-:Y:S02]  /*38080*/  STL [R1+0x7844], R0 ;  /* 0x0078440001007387 */ /* 0x000fe40000100800 */
[----:B------:R-:W-:Y:S02]  /*38090*/  STL [R1+0x78f4], R0 ;  /* 0x0078f40001007387 */ /* 0x000fe40000100800 */
[----:B------:R-:W2:Y:S01]  /*380a0*/  LDL.LU R4, [R1+0xfc] ;  /* 0x0000fc0001047983 */ /* 0x000ea20000300800 */
[----:B------:R-:W2:Y:S04]  /*380b0*/  LDL.LU R5, [R1+0xf8] ;  /* 0x0000f80001057983 */ /* 0x000ea80000300800 */
[----:B------:R0:W-:Y:S04]  /*380c0*/  STS.U16 [R2+0x10400], R28 ;  /* 0x0104001c02007388 */ /* 0x0001e80000000400 */
[----:B0-----:R-:W2:Y:S01]  /*380d0*/  LDL.LU R28, [R1+0xf4] ;  /* 0x0000f400011c7983 */ /* 0x001ea20000300800 */
[----:B------:R-:W2:Y:S02]  /*380e0*/  LDL.LU R7, [R1+0xf0] ;  /* 0x0000f00001077983 */ /* 0x000ea40000300800 */
[----:B------:R-:W2:Y:S02]  /*380f0*/  LDL.LU R8, [R1+0xec] ;  /* 0x0000ec0001087983 */ /* 0x000ea40000300800 */
[----:B------:R-:W2:Y:S01]  /*38100*/  LDL.LU R9, [R1+0xe8] ;  /* 0x0000e80001097983 */ /* 0x000ea20000300800 */
[----:B---3--:R0:W-:Y:S04]  /*38110*/  STS.U16 [R2+0x10800], R25 ;  /* 0x0108001902007388 */ /* 0x0081e80000000400 */
[----:B----4-:R1:W-:Y:S04]  /*38120*/  STS.U16 [R2+0x10c00], R29 ;  /* 0x010c001d02007388 */ /* 0x0103e80000000400 */
[----:B0-----:R-:W3:Y:S01]  /*38130*/  LDL.LU R25, [R1+0xe4] ;  /* 0x0000e40001197983 */ /* 0x001ee20000300800 */
[----:B------:R-:W4:Y:S03]  /*38140*/  LDL.LU R10, [R1+0xe0] ;  /* 0x0000e000010a7983 */ /* 0x000f260000300800 */
        /* <DEDUP_REMOVED lines=15> */
[----:B0-----:R-:W4:Y:S04]  /*38240*/  LDL.LU R24, [R1+0xa4] ;  /* 0x0000a40001187983 */ /* 0x001f280000300800 */
[----:B--2---:R0:W-:Y:S04]  /*38250*/  STS.U16 [R2+0x11800], R3 ;  /* 0x0118000302007388 */ /* 0x0041e80000000400 */
[----:B0-----:R-:W2:Y:S04]  /*38260*/  LDL.LU R3, [R1+0xa0] ;  /* 0x0000a00001037983 */ /* 0x001ea80000300800 */
[----:B------:R0:W-:Y:S04]  /*38270*/  STS.U16 [R2+0x11000], R26 ;  /* 0x0110001a02007388 */ /* 0x0001e80000000400 */
[----:B------:R1:W-:Y:S04]  /*38280*/  STS.U16 [R2+0x11400], R27 ;  /* 0x0114001b02007388 */ /* 0x0003e80000000400 */
[----:B------:R-:W-:Y:S04]  /*38290*/  STS.U16 [R2+0x11c00], R4 ;  /* 0x011c000402007388 */ /* 0x000fe80000000400 */
[----:B------:R-:W-:Y:S04]  /*382a0*/  STS.U16 [R2+0x12000], R5 ;  /* 0x0120000502007388 */ /* 0x000fe80000000400 */
[----:B------:R1:W-:Y:S04]  /*382b0*/  STS.U16 [R2+0x12400], R28 ;  /* 0x0124001c02007388 */ /* 0x0003e80000000400 */
[----:B------:R-:W-:Y:S04]  /*382c0*/  STS.U16 [R2+0x12800], R7 ;  /* 0x0128000702007388 */ /* 0x000fe80000000400 */
[----:B------:R-:W-:Y:S04]  /*382d0*/  STS.U16 [R2+0x12c00], R8 ;  /* 0x012c000802007388 */ /* 0x000fe80000000400 */
[----:B------:R-:W-:Y:S04]  /*382e0*/  STS.U16 [R2+0x13000], R9 ;  /* 0x0130000902007388 */ /* 0x000fe80000000400 */
[----:B0-----:R-:W2:Y:S01]  /*382f0*/  LDL.LU R26, [R1+0x9c] ;  /* 0x00009c00011a7983 */ /* 0x001ea20000300800 */
[----:B-1----:R-:W2:Y:S03]  /*38300*/  LDL.LU R27, [R1+0x98] ;  /* 0x00009800011b7983 */ /* 0x002ea60000300800 */
[----:B------:R-:W2:Y:S04]  /*38310*/  LDL.LU R28, [R1+0x94] ;  /* 0x00009400011c7983 */ /* 0x000ea80000300800 */
[----:B---3--:R0:W-:Y:S04]  /*38320*/  STS.U16 [R2+0x13400], R25 ;  /* 0x0134001902007388 */ /* 0x0081e80000000400 */
[----:B----4-:R-:W-:Y:S04]  /*38330*/  STS.U16 [R2+0x13800], R10 ;  /* 0x0138000a02007388 */ /* 0x010fe80000000400 */
[----:B------:R1:W-:Y:S01]  /*38340*/  STS.U16 [R2+0x13c00], R29 ;  /* 0x013c001d02007388 */ /* 0x0003e20000000400 */
[----:B0-----:R-:W-:-:S03]  /*38350*/  LOP3.LUT R25, R2, 0x10, RZ, 0x3c, !PT ;  /* 0x0000001002197812 */ /* 0x001fc600078e3cff */
[----:B-1----:R-:W3:Y:S04]  /*38360*/  LDL.LU R29, [R1+0x90] ;  /* 0x00009000011d7983 */ /* 0x002ee80000300800 */
        /* <DEDUP_REMOVED lines=14> */
[----:B--2---:R0:W-:Y:S04]  /*38450*/  STS.U16 [R25+0x13880], R3 ;  /* 0x0138800319007388 */ /* 0x0041e80000000400 */
[----:B0-----:R-:W2:Y:S01]  /*38460*/  LDL.LU R3, [R1+0x8c] ;  /* 0x00008c0001037983 */ /* 0x001ea20000300800 */
[----:B------:R-:W4:Y:S02]  /*38470*/  LDL.LU R0, [R1+0x88] ;  /* 0x0000880001007983 */ /* 0x000f240000300800 */
[----:B------:R-:W4:Y:S02]  /*38480*/  LDL.LU R6, [R1+0x84] ;  /* 0x0000840001067983 */ /* 0x000f240000300800 */
[----:B------:R-:W4:Y:S01]  /*38490*/  LDL.LU R2, [R1+0x80] ;  /* 0x0000800001027983 */ /* 0x000f220000300800 */
[----:B------:R-:W0:Y:S04]  /*384a0*/  S2R R23, SR_TID.X ;  /* 0x0000000000177919 */ /* 0x000e280000002100 */
        /* <DEDUP_REMOVED lines=16> */
[----:B0-----:R-:W-:-:S05]  /*385b0*/  LOP3.LUT R23, R23, 0x3f, RZ, 0xc0, !PT ;  /* 0x0000003f17177812 */ /* 0x001fca00078ec0ff */
[----:B------:R-:W-:Y:S01]  /*385c0*/  IMAD.SHL.U32 R14, R23, 0x2, RZ ;  /* 0x00000002170e7824 */ /* 0x000fe200078e00ff */
[----:B------:R0:W-:Y:S04]  /*385d0*/  STS.U16 [R25+0x13c80], R26 ;  /* 0x013c801a19007388 */ /* 0x0001e80000000400 */
[----:B------:R-:W4:Y:S01]  /*385e0*/  LDL.LU R23, [R1+0x2c] ;  /* 0x00002c0001177983 */ /* 0x000f220000300800 */
[----:B------:R-:W4:Y:S01]  /*385f0*/  LDL.LU R24, [R1+0x28] ;  /* 0x0000280001187983 */ /* 0x000f220000300800 */
[----:B------:R-:W-:-:S05]  /*38600*/  LOP3.LUT R14, R14, 0x20, RZ, 0x3c, !PT ;  /* 0x000000200e0e7812 */ /* 0x000fca00078e3cff */
[----:B------:R1:W-:Y:S04]  /*38610*/  STS.U16 [R14+0x10100], R27 ;  /* 0x0101001b0e007388 */ /* 0x0003e80000000400 */
[----:B0-----:R-:W4:Y:S01]  /*38620*/  LDL.LU R25, [R1+0x24] ;  /* 0x0000240001197983 */ /* 0x001f220000300800 */
[----:B------:R-:W4:Y:S02]  /*38630*/  LDL.LU R26, [R1+0x20] ;  /* 0x00002000011a7983 */ /* 0x000f240000300800 */
[----:B------:R0:W-:Y:S02]  /*38640*/  STS.U16 [R14+0x10500], R28 ;  /* 0x0105001c0e007388 */ /* 0x0001e40000000400 */
[----:B---3--:R3:W-:Y:S01]  /*38650*/  STS.U16 [R14+0x10900], R29 ;  /* 0x0109001d0e007388 */ /* 0x0087e20000000400 */
[----:B-1----:R-:W4:Y:S01]  /*38660*/  LDL.LU R27, [R1+0x1c] ;  /* 0x00001c00011b7983 */ /* 0x002f220000300800 */
[----:B0-----:R-:W4:Y:S02]  /*38670*/  LDL.LU R28, [R1+0x18] ;  /* 0x00001800011c7983 */ /* 0x001f240000300800 */
[----:B------:R-:W4:Y:S01]  /*38680*/  LDL.LU R5, [R1+0xc] ;  /* 0x00000c0001057983 */ /* 0x000f220000300800 */
[----:B---3--:R-:W3:Y:S04]  /*38690*/  LDL.LU R29, [R1+0x14] ;  /* 0x00001400011d7983 */ /* 0x008ee80000300800 */
[----:B--2---:R0:W-:Y:S04]  /*386a0*/  STS.U16 [R14+0x10d00], R3 ;  /* 0x010d00030e007388 */ /* 0x0041e80000000400 */
[----:B0-----:R-:W2:Y:S01]  /*386b0*/  LDL.LU R3, [R1+0x10] ;  /* 0x0000100001037983 */ /* 0x001ea20000300800 */
[----:B----4-:R0:W-:Y:S03]  /*386c0*/  STS.U16 [R14+0x11100], R0 ;  /* 0x011100000e007388 */ /* 0x0101e60000000400 */
[----:B------:R-:W-:Y:S01]  /*386d0*/  STS.U16 [R14+0x11500], R6 ;  /* 0x011500060e007388 */ /* 0x000fe20000000400 */
[----:B------:R1:W-:Y:S03]  /*386e0*/  STS.U16 [R14+0x11900], R2 ;  /* 0x011900020e007388 */ /* 0x0003e60000000400 */
[----:B0-----:R-:W4:Y:S04]  /*386f0*/  LDL.LU R0, [R1+0x78f4] ;  /* 0x0078f40001007983 */ /* 0x001f280000300800 */
[----:B-1----:R-:W0:Y:S04]  /*38700*/  S2R R2, SR_TID.X ;  /* 0x0000000000027919 */ /* 0x002e280000002100 */
[----:B------:R1:W-:Y:S01]  /*38710*/  STS.U16 [R14+0x11d00], R7 ;  /* 0x011d00070e007388 */ /* 0x0003e20000000400 */
[----:B------:R1:W-:Y:S02]  /*38720*/  STS.U16 [R14+0x12100], R8 ;  /* 0x012100080e007388 */ /* 0x0003e40000000400 */
[----:B------:R1:W-:Y:S02]  /*38730*/  STS.U16 [R14+0x12500], R9 ;  /* 0x012500090e007388 */ /* 0x0003e40000000400 */
[----:B------:R1:W-:Y:S01]  /*38740*/  STS.U16 [R14+0x12900], R10 ;  /* 0x0129000a0e007388 */ /* 0x0003e20000000400 */
[----:B------:R1:W-:Y:S01]  /*38750*/  STS.U16 [R14+0x12d00], R11 ;  /* 0x012d000b0e007388 */ /* 0x0003e20000000400 */
[----:B------:R0:W-:Y:S03]  /*38760*/  STS.U16 [R14+0x13100], R4 ;  /* 0x013100040e007388 */ /* 0x0001e60000000400 */
[----:B------:R-:W4:Y:S04]  /*38770*/  LDL.LU R6, [R1+0x78f0] ;  /* 0x0078f00001067983 */ /* 0x000f280000300800 */
[----:B-1----:R-:W4:Y:S01]  /*38780*/  LDL.LU R7, [R1+0x78ec] ;  /* 0x0078ec0001077983 */ /* 0x002f220000300800 */
[----:B------:R-:W4:Y:S02]  /*38790*/  LDL.LU R8, [R1+0x78e8] ;  /* 0x0078e80001087983 */ /* 0x000f240000300800 */
[----:B------:R-:W4:Y:S02]  /*387a0*/  LDL.LU R9, [R1+0x78e4] ;  /* 0x0078e40001097983 */ /* 0x000f240000300800 */
[----:B------:R-:W4:Y:S01]  /*387b0*/  LDL.LU R10, [R1+0x78e0] ;  /* 0x0078e000010a7983 */ /* 0x000f220000300800 */
[----:B------:R-:W4:Y:S01]  /*387c0*/  LDL.LU R11, [R1+0x78dc] ;  /* 0x0078dc00010b7983 */ /* 0x000f220000300800 */
[----:B0-----:R-:W-:-:S05]  /*387d0*/  LOP3.LUT R2, R2, 0x3f, RZ, 0xc0, !PT ;  /* 0x0000003f02027812 */ /* 0x001fca00078ec0ff */
[----:B------:R-:W-:Y:S01]  /*387e0*/  IMAD.SHL.U32 R4, R2, 0x2, RZ ;  /* 0x0000000202047824 */ /* 0x000fe200078e00ff */
[----:B------:R0:W-:Y:S01]  /*387f0*/  STS.U16 [R14+0x13500], R12 ;  /* 0x0135000c0e007388 */ /* 0x0001e20000000400 */
[----:B------:R1:W-:Y:S03]  /*38800*/  STS.U16 [R14+0x13900], R13 ;  /* 0x0139000d0e007388 */ /* 0x0003e60000000400 */
[----:B------:R-:W-:Y:S01]  /*38810*/  LOP3.LUT R4, R4, 0x30, RZ, 0x3c, !PT ;  /* 0x0000003004047812 */ /* 0x000fe200078e3cff */
[----:B------:R3:W-:Y:S04]  /*38820*/  STS.U16 [R14+0x13d00], R15 ;  /* 0x013d000f0e007388 */ /* 0x0007e80000000400 */
[----:B0-----:R-:W4:Y:S01]  /*38830*/  LDL.LU R12, [R1+0x78d8] ;  /* 0x0078d800010c7983 */ /* 0x001f220000300800 */
[----:B-1----:R-:W4:Y:S03]  /*38840*/  LDL.LU R13, [R1+0x78d4] ;  /* 0x0078d400010d7983 */ /* 0x002f260000300800 */
[----:B------:R0:W-:Y:S04]  /*38850*/  STS.U16 [R4+0x10180], R16 ;  /* 0x0101801004007388 */ /* 0x0001e80000000400 */
[----:B---3--:R-:W3:Y:S01]  /*38860*/  LDL.LU R14, [R1+0x78d0] ;  /* 0x0078d000010e7983 */ /* 0x008ee20000300800 */
[----:B------:R-:W3:Y:S02]  /*38870*/  LDL.LU R15, [R1+0x78cc] ;  /* 0x0078cc00010f7983 */ /* 0x000ee40000300800 */
[----:B------:R1:W-:Y:S02]  /*38880*/  STS.U16 [R4+0x10580], R17 ;  /* 0x0105801104007388 */ /* 0x0003e40000000400 */
[----:B------:R1:W-:Y:S01]  /*38890*/  STS.U16 [R4+0x10980], R18 ;  /* 0x0109801204007388 */ /* 0x0003e20000000400 */
[----:B------:R1:W-:Y:S01]  /*388a0*/  STS.U16 [R4+0x10d80], R19 ;  /* 0x010d801304007388 */ /* 0x0003e20000000400 */
[----:B------:R1:W-:Y:S03]  /*388b0*/  STS.U16 [R4+0x11180], R20 ;  /* 0x0111801404007388 */ /* 0x0003e60000000400 */
[----:B0-----:R-:W3:Y:S04]  /*388c0*/  LDL.LU R16, [R1+0x78c8] ;  /* 0x0078c80001107983 */ /* 0x001ee80000300800 */
[----:B-1----:R-:W3:Y:S01]  /*388d0*/  LDL.LU R17, [R1+0x78c4] ;  /* 0x0078c40001117983 */ /* 0x002ee20000300800 */
[----:B------:R0:W-:Y:S03]  /*388e0*/  STS.U16 [R4+0x11580], R21 ;  /* 0x0115801504007388 */ /* 0x0001e60000000400 */
[----:B------:R-:W3:Y:S01]  /*388f0*/  LDL.LU R18, [R1+0x78c0] ;  /* 0x0078c00001127983 */ /* 0x000ee20000300800 */
[----:B------:R-:W3:Y:S02]  /*38900*/  LDL.LU R19, [R1+0x78bc] ;  /* 0x0078bc0001137983 */ /* 0x000ee40000300800 */
[----:B------:R-:W3:Y:S02]  /*38910*/  LDL.LU R20, [R1+0x78b8] ;  /* 0x0078b80001147983 */ /* 0x000ee40000300800 */
[----:B------:R1:W-:Y:S01]  /*38920*/  STS.U16 [R4+0x11980], R22 ;  /* 0x0119801604007388 */ /* 0x0003e20000000400 */
[----:B------:R1:W-:Y:S01]  /*38930*/  STS.U16 [R4+0x11d80], R23 ;  /* 0x011d801704007388 */ /* 0x0003e20000000400 */
[----:B------:R1:W-:Y:S03]  /*38940*/  STS.U16 [R4+0x12180], R24 ;  /* 0x0121801804007388 */ /* 0x0003e60000000400 */
[----:B0-----:R-:W3:Y:S01]  /*38950*/  LDL.LU R21, [R1+0x78b4] ;  /* 0x0078b40001157983 */ /* 0x001ee20000300800 */
[----:B------:R0:W-:Y:S02]  /*38960*/  STS.U16 [R4+0x12580], R25 ;  /* 0x0125801904007388 */ /* 0x0001e40000000400 */
[----:B------:R0:W-:Y:S01]  /*38970*/  STS.U16 [R4+0x12980], R26 ;  /* 0x0129801a04007388 */ /* 0x0001e20000000400 */
[----:B-1----:R-:W3:Y:S01]  /*38980*/  LDL.LU R22, [R1+0x78b0] ;  /* 0x0078b00001167983 */ /* 0x002ee20000300800 */
[----:B------:R-:W3:Y:S02]  /*38990*/  LDL.LU R23, [R1+0x78ac] ;  /* 0x0078ac0001177983 */ /* 0x000ee40000300800 */
[----:B------:R-:W3:Y:S02]  /*389a0*/  LDL.LU R24, [R1+0x78a8] ;  /* 0x0078a80001187983 */ /* 0x000ee40000300800 */
[----:B------:R1:W-:Y:S01]  /*389b0*/  STS.U16 [R4+0x12d80], R27 ;  /* 0x012d801b04007388 */ /* 0x0003e20000000400 */
[----:B------:R1:W-:Y:S04]  /*389c0*/  STS.U16 [R4+0x13180], R28 ;  /* 0x0131801c04007388 */ /* 0x0003e80000000400 */
[----:B0-----:R-:W3:Y:S01]  /*389d0*/  LDL.LU R25, [R1+0x78a4] ;  /* 0x0078a40001197983 */ /* 0x001ee20000300800 */
[----:B------:R-:W3:Y:S02]  /*389e0*/  LDL.LU R26, [R1+0x78a0] ;  /* 0x0078a000011a7983 */ /* 0x000ee40000300800 */
[----:B------:R0:W-:Y:S01]  /*389f0*/  STS.U16 [R4+0x13580], R29 ;  /* 0x0135801d04007388 */ /* 0x0001e20000000400 */
[----:B-1----:R-:W3:Y:S01]  /*38a00*/  LDL.LU R27, [R1+0x789c] ;  /* 0x00789c00011b7983 */ /* 0x002ee20000300800 */
[----:B------:R-:W3:Y:S03]  /*38a10*/  LDL.LU R28, [R1+0x7898] ;  /* 0x00789800011c7983 */ /* 0x000ee60000300800 */
[----:B0-----:R-:W3:Y:S04]  /*38a20*/  LDL.LU R29, [R1+0x7894] ;  /* 0x00789400011d7983 */ /* 0x001ee80000300800 */
[----:B--2---:R0:W-:Y:S04]  /*38a30*/  STS.U16 [R4+0x13980], R3 ;  /* 0x0139800304007388 */ /* 0x0041e80000000400 */
[----:B0-----:R-:W2:Y:S01]  /*38a40*/  LDL.LU R3, [R1+0x7890] ;  /* 0x0078900001037983 */ /* 0x001ea20000300800 */
[----:B------:R-:W-:-:S02]  /*38a50*/  IMAD.SHL.U32 R2, R2, 0x2, RZ ;  /* 0x0000000202027824 */ /* 0x000fc400078e00ff */
[----:B------:R-:W-:Y:S03]  /*38a60*/  STS.U16 [R4+0x13d80], R5 ;  /* 0x013d800504007388 */ /* 0x000fe60000000400 */
[----:B------:R-:W-:-:S05]  /*38a70*/  LOP3.LUT R2, R2, 0x40, RZ, 0x3c, !PT ;  /* 0x0000004002027812 */ /* 0x000fca00078e3cff */
[----:B--2---:R0:W-:Y:S01]  /*38a80*/  STS.U16 [R2+0x10200], R3 ;  /* 0x0102000302007388 */ /* 0x0041e20000000400 */
[----:B---3--:R1:W-:Y:S02]  /*38a90*/  STS.U16 [R2+0x10600], R29 ;  /* 0x0106001d02007388 */ /* 0x0083e40000000400 */
[----:B------:R2:W-:Y:S01]  /*38aa0*/  STS.U16 [R2+0x10a00], R28 ;  /* 0x010a001c02007388 */ /* 0x0005e20000000400 */
[----:B0-----:R-:W3:Y:S01]  /*38ab0*/  LDL.LU R3, [R1+0x788c] ;  /* 0x00788c0001037983 */ /* 0x001ee20000300800 */
[----:B-1----:R-:W3:Y:S02]  /*38ac0*/  LDL.LU R29, [R1+0x7888] ;  /* 0x00788800011d7983 */ /* 0x002ee40000300800 */
[----:B--2---:R-:W2:Y:S02]  /*38ad0*/  LDL.LU R28, [R1+0x7884] ;  /* 0x00788400011c7983 */ /* 0x004ea40000300800 */
[----:B------:R-:W2:Y:S01]  /*38ae0*/  LDL R5, [R1+0x2b30] ;  /* 0x002b300001057983 */ /* 0x000ea20000100800 */
[----:B------:R-:W2:Y:S04]  /*38af0*/  LDL R4, [R1+0x2d68] ;  /* 0x002d680001047983 */ /* 0x000ea80000100800 */
[----:B------:R-:W-:Y:S01]  /*38b00*/  STS.U16 [R2+0x10e00], R27 ;  /* 0x010e001b02007388 */ /* 0x000fe20000000400 */
[----:B------:R-:W-:Y:S02]  /*38b10*/  STS.U16 [R2+0x11200], R26 ;  /* 0x0112001a02007388 */ /* 0x000fe40000000400 */
[----:B------:R-:W-:Y:S02]  /*38b20*/  STS.U16 [R2+0x11600], R25 ;  /* 0x0116001902007388 */ /* 0x000fe40000000400 */
[----:B------:R-:W-:Y:S01]  /*38b30*/  STS.U16 [R2+0x11a00], R24 ;  /* 0x011a001802007388 */ /* 0x000fe20000000400 */
[----:B------:R-:W-:Y:S01]  /*38b40*/  STS.U16 [R2+0x11e00], R23 ;  /* 0x011e001702007388 */ /* 0x000fe20000000400 */
[----:B------:R-:W-:Y:S02]  /*38b50*/  STS.U16 [R2+0x12200], R22 ;  /* 0x0122001602007388 */ /* 0x000fe40000000400 */
[----:B------:R-:W-:Y:S01]  /*38b60*/  STS.U16 [R2+0x12600], R21 ;  /* 0x0126001502007388 */ /* 0x000fe20000000400 */
[----:B---3--:R-:W-:-:S06]  /*38b70*/  PRMT R29, RZ, 0x7610, R29 ;  /* 0x00007610ff1d7816 */ /* 0x008fcc000000001d */
[----:B--2---:R-:W2:Y:S04]  /*38b80*/  @!P0 LDG.E.U16 R29, [R4.64] ;  /* 0x00000006041d8981 */ /* 0x004ea8000c1e1500 */
[----:B------:R-:W-:Y:S01]  /*38b90*/  STS.U16 [R2+0x12a00], R20 ;  /* 0x012a001402007388 */ /* 0x000fe20000000400 */
[----:B------:R-:W-:Y:S02]  /*38ba0*/  STS.U16 [R2+0x12e00], R19 ;  /* 0x012e001302007388 */ /* 0x000fe40000000400 */
[----:B------:R-:W-:Y:S02]  /*38bb0*/  STS.U16 [R2+0x13200], R18 ;  /* 0x0132001202007388 */ /* 0x000fe40000000400 */
[----:B------:R-:W-:Y:S01]  /*38bc0*/  STS.U16 [R2+0x13600], R17 ;  /* 0x0136001102007388 */ /* 0x000fe20000000400 */
[----:B------:R-:W-:Y:S01]  /*38bd0*/  STS.U16 [R2+0x13a00], R16 ;  /* 0x013a001002007388 */ /* 0x000fe20000000400 */
[----:B------:R0:W-:Y:S02]  /*38be0*/  STS.U16 [R2+0x13e00], R15 ;  /* 0x013e000f02007388 */ /* 0x0001e40000000400 */
[----:B------:R-:W-:Y:S02]  /*38bf0*/  STS.U16 [R3+0x10280], R14 ;  /* 0x0102800e03007388 */ /* 0x000fe40000000400 */
[----:B----4-:R-:W-:Y:S01]  /*38c00*/  STS.U16 [R3+0x10680], R13 ;  /* 0x0106800d03007388 */ /* 0x010fe20000000400 */
[----:B------:R-:W-:Y:S01]  /*38c10*/  STS.U16 [R3+0x10a80], R12 ;  /* 0x010a800c03007388 */ /* 0x000fe20000000400 */
[----:B------:R-:W-:Y:S02]  /*38c20*/  STS.U16 [R3+0x10e80], R11 ;  /* 0x010e800b03007388 */ /* 0x000fe40000000400 */
[----:B------:R-:W-:Y:S02]  /*38c30*/  STS.U16 [R3+0x11280], R10 ;  /* 0x0112800a03007388 */ /* 0x000fe40000000400 */
[----:B------:R-:W-:Y:S01]  /*38c40*/  STS.U16 [R3+0x11680], R9 ;  /* 0x0116800903007388 */ /* 0x000fe20000000400 */
[----:B------:R-:W-:Y:S01]  /*38c50*/  STS.U16 [R3+0x11a80], R8 ;  /* 0x011a800803007388 */ /* 0x000fe20000000400 */
[----:B------:R-:W-:Y:S03]  /*38c60*/  STS.U16 [R3+0x11e80], R7 ;  /* 0x011e800703007388 */ /* 0x000fe60000000400 */
[----:B0-----:R-:W3:Y:S01]  /*38c70*/  LDL.LU R2, [R1+0x2ef8] ;  /* 0x002ef80001027983 */ /* 0x001ee20000300800 */
[----:B------:R0:W-:Y:S03]  /*38c80*/  STS.U16 [R3+0x12280], R6 ;  /* 0x0122800603007388 */ /* 0x0001e60000000400 */
[----:B0-----:R-:W4:Y:S04]  /*38c90*/  LDL.LU R3, [R1+0x7880] ;  /* 0x0078800001037983 */ /* 0x001f280000300800 */
[----:B--2---:R0:W-:Y:S04]  /*38ca0*/  STL [R1+0x50], R29 ;  /* 0x0000501d01007387 */ /* 0x0041e80000100800 */
[----:B0-----:R-:W2:Y:S01]  /*38cb0*/  LDL.LU R29, [R1+0x787c] ;  /* 0x00787c00011d7983 */ /* 0x001ea20000300800 */
[----:B------:R-:W2:Y:S02]  /*38cc0*/  LDL R4, [R1+0x2d60] ;  /* 0x002d600001047983 */ /* 0x000ea40000100800 */
[----:B------:R-:W2:Y:S01]  /*38cd0*/  LDL R5, [R1+0x2d64] ;  /* 0x002d640001057983 */ /* 0x000ea20000100800 */
[----:B------:R-:W-:-:S02]  /*38ce0*/  PRMT R28, RZ, 0x7610, R28 ;  /* 0x00007610ff1c7816 */ /* 0x000fc4000000001c */
[----:B--2---:R-:W-:-:S04]  /*38cf0*/  @!P0 LOP3.LUT R5, R5, R4, RZ, 0x3c, !PT ;  /* 0x0000000405058212 */ /* 0x004fc800078e3cff */
[----:B------:R-:W-:-:S04]  /*38d00*/  @!P0 LOP3.LUT R4, R5, R4, RZ, 0x3c, !PT ;  /* 0x0000000405048212 */ /* 0x000fc800078e3cff */
[----:B------:R-:W-:-:S05]  /*38d10*/  @!P0 LOP3.LUT R5, R5, R4, RZ, 0x3c, !PT ;  /* 0x0000000405058212 */ /* 0x000fca00078e3cff */
[----:B------:R-:W2:Y:S04]  /*38d20*/  @!P0 LDG.E.U16 R28, [R4.64] ;  /* 0x00000006041c8981 */ /* 0x000ea8000c1e1500 */
[----:B--2---:R0:W-:Y:S04]  /*38d30*/  STL [R1+0x3c], R28 ;  /* 0x00003c1c01007387 */ /* 0x0041e80000100800 */
[----:B0-----:R-:W2:Y:S01]  /*38d40*/  LDL.LU R28, [R1+0x7878] ;  /* 0x00787800011c7983 */ /* 0x001ea20000300800 */
[----:B------:R-:W2:Y:S02]  /*38d50*/  LDL R4, [R1+0x2d28] ;  /* 0x002d280001047983 */ /* 0x000ea40000100800 */
[----:B------:R-:W2:Y:S01]  /*38d60*/  LDL R5, [R1+0x2d2c] ;  /* 0x002d2c0001057983 */ /* 0x000ea20000100800 */
[----:B----4-:R-:W-:-:S02]  /*38d70*/  PRMT R3, RZ, 0x7610, R3 ;  /* 0x00007610ff037816 */ /* 0x010fc40000000003 */
[----:B--2---:R-:W-:-:S04]  /*38d80*/  @!P0 LOP3.LUT R5, R5, R4, RZ, 0x3c, !PT ;  /* 0x0000000405058212 */ /* 0x004fc800078e3cff */
[----:B------:R-:W-:-:S04]  /*38d90*/  @!P0 LOP3.LUT R4, R5, R4, RZ, 0x3c, !PT ;  /* 0x0000000405048212 */ /* 0x000fc800078e3cff */
[----:B------:R-:W-:-:S05]  /*38da0*/  @!P0 LOP3.LUT R5, R5, R4, RZ, 0x3c, !PT ;  /* 0x0000000405058212 */ /* 0x000fca00078e3cff */
[----:B------:R-:W2:Y:S04]  /*38db0*/  @!P0 LDG.E.U16 R3, [R4.64] ;  /* 0x0000000604038981 */ /* 0x000ea8000c1e1500 */
[----:B--2---:R0:W-:Y:S04]  /*38dc0*/  STL [R1+0x38], R3 ;  /* 0x0000380301007387 */ /* 0x0041e80000100800 */
[----:B0-----:R-:W2:Y:S01]  /*38dd0*/  LDL.LU R3, [R1+0x7874] ;  /* 0x0078740001037983 */ /* 0x001ea20000300800 */
[----:B------:R-:W4:Y:S02]  /*38de0*/  LDL R4, [R1+0x2d20] ;  /* 0x002d200001047983 */ /* 0x000f240000100800 */
[----:B------:R-:W4:Y:S01]  /*38df0*/  LDL R5, [R1+0x2d24] ;  /* 0x002d240001057983 */ /* 0x000f220000100800 */
[----:B------:R-:W-:-:S02]  /*38e00*/  PRMT R28, RZ, 0x7610, R28 ;  /* 0x00007610ff1c7816 */ /* 0x000fc4000000001c */
[----:B----4-:R-:W-:-:S04]  /*38e10*/  @!P0 LOP3.LUT R5, R5, R4, RZ, 0x3c, !PT ;  /* 0x0000000405058212 */ /* 0x010fc800078e3cff */
[----:B------:R-:W-:-:S04]  /*38e20*/  @!P0 LOP3.LUT R4, R5, R4, RZ, 0x3c, !PT ;  /* 0x0000000405048212 */ /* 0x000fc800078e3cff */
[----:B------:R-:W-:-:S05]  /*38e30*/  @!P0 LOP3.LUT R5, R5, R4, RZ, 0x3c, !PT ;  /* 0x0000000405058212 */ /* 0x000fca00078e3cff */
[----:B------:R-:W4:Y:S04]  /*38e40*/  @!P0 LDG.E.U16 R28, [R4.64] ;  /* 0x00000006041c8981 */ /* 0x000f28000c1e1500 */
[----:B----4-:R0:W-:Y:S04]  /*38e50*/  STL [R1+0x34], R28 ;  /* 0x0000341c01007387 */ /* 0x0101e80000100800 */
[----:B0-----:R-:W4:Y:S01]  /*38e60*/  LDL.LU R28, [R1+0x7870] ;  /* 0x00787000011c7983 */ /* 0x001f220000300800 */
[----:B------:R-:W3:Y:S02]  /*38e70*/  LDL R4, [R1+0x2ce8] ;  /* 0x002ce80001047983 */ /* 0x000ee40000100800 */
[----:B------:R-:W3:Y:S01]  /*38e80*/  LDL R5, [R1+0x2cec] ;  /* 0x002cec0001057983 */ /* 0x000ee20000100800 */
[----:B--2---:R-:W-:-:S02]  /*38e90*/  PRMT R3, RZ, 0x7610, R3 ;  /* 0x00007610ff037816 */ /* 0x004fc40000000003 */
[----:B---3--:R-:W-:-:S04]  /*38ea0*/  @!P0 LOP3.LUT R5, R5, R4, RZ, 0x3c, !PT ;  /* 0x0000000405058212 */ /* 0x008fc800078e3cff */
        /* <DEDUP_REMOVED lines=65> */
[----:B------:R0:W3:Y:S04]  /*392c0*/  @!P0 LDG.E.U16 R28, [R4.64] ;  /* 0x00000006041c8981 */ /* 0x0000e8000c1e1500 */
[----:B0-----:R-:W4:Y:S04]  /*392d0*/  LDL R4, [R1+0x2be8] ;  /* 0x002be80001047983 */ /* 0x001f280000100800 */
[----:B------:R-:W4:Y:S01]  /*392e0*/  LDL R5, [R1+0x2bec] ;  /* 0x002bec0001057983 */ /* 0x000f220000100800 */
[----:B------:R-:W-:Y:S02]  /*392f0*/  PRMT R0, RZ, 0x7610, R0 ;  /* 0x00007610ff007816 */ /* 0x000fe40000000000 */
[----:B----4-:R-:W-:-:S04]  /*39300*/  @!P0 LOP3.LUT R5, R5, R4, RZ, 0x3c, !PT ;  /* 0x0000000405058212 */ /* 0x010fc800078e3cff */
[----:B------:R-:W-:-:S04]  /*39310*/  @!P0 LOP3.LUT R4, R5, R4, RZ, 0x3c, !PT ;  /* 0x0000000405048212 */ /* 0x000fc800078e3cff */
[----:B------:R-:W-:Y:S01]  /*39320*/  @!P0 LOP3.LUT R5, R5, R4, RZ, 0x3c, !PT ;  /* 0x0000000405058212 */ /* 0x000fe200078e3cff */
[----:B---3--:R-:W-:Y:S04]  /*39330*/  STL [R1+0x783c], R28 ;  /* 0x00783c1c01007387 */ /* 0x008fe80000100800 */
[----:B------:R0:W3:Y:S04]  /*39340*/  @!P0 LDG.E.U16 R0, [R4.64] ;  /* 0x0000000604008981 */ /* 0x0000e8000c1e1500 */
[----:B0-----:R-:W4:Y:S04]  /*39350*/  LDL R4, [R1+0x2be0] ;  /* 0x002be00001047983 */ /* 0x001f280000100800 */
[----:B------:R-:W4:Y:S01]  /*39360*/  LDL R5, [R1+0x2be4] ;  /* 0x002be40001057983 */ /* 0x000f220000100800 */
[----:B--2---:R-:W-:-:S02]  /*39370*/  PRMT R3, RZ, 0x7610, R3 ;  /* 0x00007610ff037816 */ /* 0x004fc40000000003 */
[----:B----4-:R-:W-:-:S04]  /*39380*/  @!P0 LOP3.LUT R5, R5, R4, RZ, 0x3c, !PT ;  /* 0x0000000405058212 */ /* 0x010fc800078e3cff */
[----:B------:R-:W-:-:S04]  /*39390*/  @!P0 LOP3.LUT R4, R5, R4, RZ, 0x3c, !PT ;  /* 0x0000000405048212 */ /* 0x000fc800078e3cff */
[----:B------:R-:W-:-:S05]  /*393a0*/  @!P0 LOP3.LUT R5, R5, R4, RZ, 0x3c, !PT ;  /* 0x0000000405058212 */ /* 0x000fca00078e3cff */
[----:B------:R0:W2:Y:S04]  /*393b0*/  @!P0 LDG.E.U16 R3, [R4.64] ;  /* 0x0000000604038981 */ /* 0x0000a8000c1e1500 */
[----:B---3--:R1:W-:Y:S02]  /*393c0*/  STL [R1+0x7848], R0 ;  /* 0x0078480001007387 */ /* 0x0083e40000100800 */
[----:B-1----:R-:W-:-:S05]  /*393d0*/  PRMT R0, RZ, 0x7610, R0 ;  /* 0x00007610ff007816 */ /* 0x002fca0000000000 */
[----:B------:R1:W-:Y:S01]  /*393e0*/  STL.S16 [R1+0x8], R0 ;  /* 0x0000080001007387 */ /* 0x0003e20000100600 */
[----:B0-----:R-:W3:Y:S02]  /*393f0*/  LDL R4, [R1+0x2ba8] ;  /* 0x002ba80001047983 */ /* 0x001ee40000100800 */
[----:B------:R-:W3:Y:S01]  /*39400*/  LDL R5, [R1+0x2bac] ;  /* 0x002bac0001057983 */ /* 0x000ee20000100800 */
[----:B-1----:R-:W4:Y:S04]  /*39410*/  LDL R0, [R1+0x2d84] ;  /* 0x002d840001007983 */ /* 0x002f280000100800 */
[----:B--2---:R0:W-:Y:S04]  /*39420*/  STL [R1+0x7840], R3 ;  /* 0x0078400301007387 */ /* 0x0041e80000100800 */
[----:B0-----:R0:W2:Y:S01]  /*39430*/  LDL.LU R3, [R1+0x8] ;  /* 0x0000080001037983 */ /* 0x0010a20000300800 */
[----:B---3--:R-:W-:-:S04]  /*39440*/  @!P0 LOP3.LUT R5, R5, R4, RZ, 0x3c, !PT ;  /* 0x0000000405058212 */ /* 0x008fc800078e3cff */
[----:B------:R-:W-:-:S04]  /*39450*/  @!P0 LOP3.LUT R4, R5, R4, RZ, 0x3c, !PT ;  /* 0x0000000405048212 */ /* 0x000fc800078e3cff */
[----:B------:R-:W-:-:S05]  /*39460*/  @!P0 LOP3.LUT R5, R5, R4, RZ, 0x3c, !PT ;  /* 0x0000000405058212 */ /* 0x000fca00078e3cff */
[----:B--2---:R1:W2:Y:S04]  /*39470*/  @!P0 LDG.E.U16 R3, [R4.64] ;  /* 0x0000000604038981 */ /* 0x0042a8000c1e1500 */
[----:B-1----:R-:W3:Y:S04]  /*39480*/  LDL R4, [R1+0x2ba0] ;  /* 0x002ba00001047983 */ /* 0x002ee80000100800 */
[----:B------:R-:W3:Y:S01]  /*39490*/  LDL R5, [R1+0x2ba4] ;  /* 0x002ba40001057983 */ /* 0x000ee20000100800 */
[----:B------:R-:W-:Y:S02]  /*394a0*/  PRMT R29, RZ, 0x7610, R29 ;  /* 0x00007610ff1d7816 */ /* 0x000fe4000000001d */
[----:B---3--:R-:W-:-:S04]  /*394b0*/  @!P0 LOP3.LUT R5, R5, R4, RZ, 0x3c, !PT ;  /* 0x0000000405058212 */ /* 0x008fc800078e3cff */
[----:B------:R-:W-:-:S04]  /*394c0*/  @!P0 LOP3.LUT R4, R5, R4, RZ, 0x3c, !PT ;  /* 0x0000000405048212 */ /* 0x000fc800078e3cff */
[----:B------:R-:W-:Y:S01]  /*394d0*/  @!P0 LOP3.LUT R5, R5, R4, RZ, 0x3c, !PT ;  /* 0x0000000405058212 */ /* 0x000fe200078e3cff */
[----:B--2---:R1:W-:Y:S04]  /*394e0*/  STL [R1+0x784c], R3 ;  /* 0x00784c0301007387 */ /* 0x0043e80000100800 */
[----:B------:R2:W3:Y:S04]  /*394f0*/  @!P0 LDG.E.U16 R29, [R4.64] ;  /* 0x00000006041d8981 */ /* 0x0004e8000c1e1500 */
[----:B-1----:R-:W3:Y:S04]  /*39500*/  LDL R3, [R1+0x2b64] ;  /* 0x002b640001037983 */ /* 0x002ee80000100800 */
[----:B--2---:R-:W2:Y:S04]  /*39510*/  LDL R4, [R1+0x2b68] ;  /* 0x002b680001047983 */ /* 0x004ea80000100800 */
[----:B------:R-:W2:Y:S01]  /*39520*/  LDL R5, [R1+0x2b6c] ;  /* 0x002b6c0001057983 */ /* 0x000ea20000100800 */
[----:B------:R-:W-:-:S02]  /*39530*/  PRMT R28, RZ, 0x7610, R28 ;  /* 0x00007610ff1c7816 */ /* 0x000fc4000000001c */
[----:B------:R-:W-:Y:S02]  /*39540*/  PRMT R27, RZ, 0x7610, R27 ;  /* 0x00007610ff1b7816 */ /* 0x000fe4000000001b */
[----:B--2---:R-:W-:-:S04]  /*39550*/  @!P0 LOP3.LUT R5, R5, R4, RZ, 0x3c, !PT ;  /* 0x0000000405058212 */ /* 0x004fc800078e3cff */
[----:B------:R-:W-:-:S04]  /*39560*/  @!P0 LOP3.LUT R4, R5, R4, RZ, 0x3c, !PT ;  /* 0x0000000405048212 */ /* 0x000fc800078e3cff */
[----:B------:R-:W-:-:S05]  /*39570*/  @!P0 LOP3.LUT R5, R5, R4, RZ, 0x3c, !PT ;  /* 0x0000000405058212 */ /* 0x000fca00078e3cff */
[----:B------:R4:W2:Y:S04]  /*39580*/  @!P0 LDG.E.U16 R28, [R4.64] ;  /* 0x00000006041c8981 */ /* 0x0008a8000c1e1500 */
[----:B---3--:R1:W-:Y:S01]  /*39590*/  STL [R1+0x7850], R29 ;  /* 0x0078501d01007387 */ /* 0x0083e20000100800 */
[----:B----4-:R-:W-:Y:S02]  /*395a0*/  @!P0 IMAD.MOV.U32 R4, RZ, RZ, R0 ;  /* 0x000000ffff048224 */ /* 0x010fe400078e0000 */
[----:B------:R-:W-:Y:S01]  /*395b0*/  @!P0 IMAD.MOV.U32 R5, RZ, RZ, R3 ;  /* 0x000000ffff058224 */ /* 0x000fe200078e0003 */
[----:B------:R-:W-:Y:S02]  /*395c0*/  PRMT R26, RZ, 0x7610, R26 ;  /* 0x00007610ff1a7816 */ /* 0x000fe4000000001a */
[----:B------:R-:W-:-:S02]  /*395d0*/  PRMT R25, RZ, 0x7610, R25 ;  /* 0x00007610ff197816 */ /* 0x000fc40000000019 */
[----:B------:R-:W-:Y:S01]  /*395e0*/  PRMT R24, RZ, 0x7610, R24 ;  /* 0x00007610ff187816 */ /* 0x000fe20000000018 */
[----:B-1----:R-:W3:Y:S04]  /*395f0*/  LDL R29, [R1+0x2df4] ;  /* 0x002df400011d7983 */ /* 0x002ee80000100800 */
[----:B------:R1:W4:Y:S01]  /*39600*/  @!P0 LDG.E.U16 R27, [R4.64] ;  /* 0x00000006041b8981 */ /* 0x000322000c1e1500 */
[----:B------:R-:W-:-:S03]  /*39610*/  PRMT R23, RZ, 0x7610, R23 ;  /* 0x00007610ff177816 */ /* 0x000fc60000000017 */
[----:B------:R-:W2:Y:S04]  /*39620*/  LDL R3, [R1+0x2df8] ;  /* 0x002df80001037983 */ /* 0x000ea80000100800 */
[----:B------:R-:W2:Y:S04]  /*39630*/  LDL R0, [R1+0x2e34] ;  /* 0x002e340001007983 */ /* 0x000ea80000100800 */
[----:B-1----:R-:W2:Y:S04]  /*39640*/  LDL R4, [R1+0x2b4c] ;  /* 0x002b4c0001047983 */ /* 0x002ea80000100800 */
[----:B------:R-:W2:Y:S02]  /*39650*/  LDL R5, [R1+0x2db4] ;  /* 0x002db40001057983 */ /* 0x000ea40000100800 */
[----:B--2---:R-:W-:-:S04]  /*39660*/  @!P0 LOP3.LUT R5, R5, R4, RZ, 0x3c, !PT ;  /* 0x0000000405058212 */ /* 0x004fc800078e3cff */
[----:B------:R-:W-:-:S04]  /*39670*/  @!P0 LOP3.LUT R4, R5, R4, RZ, 0x3c, !PT ;  /* 0x0000000405048212 */ /* 0x000fc800078e3cff */
[----:B------:R-:W-:-:S05]  /*39680*/  @!P0 LOP3.LUT R5, R5, R4, RZ, 0x3c, !PT ;  /* 0x0000000405058212 */ /* 0x000fca00078e3cff */
[----:B------:R1:W2:Y:S04]  /*39690*/  @!P0 LDG.E.U16 R26, [R4.64] ;  /* 0x00000006041a8981 */ /* 0x0002a8000c1e1500 */
        /* <DEDUP_REMOVED lines=12> */
[----:B-1----:R-:W2:Y:S01]  /*39760*/  LDL R5, [R1+0x2db8] ;  /* 0x002db80001057983 */ /* 0x002ea20000100800 */
[----:B---3--:R-:W-:Y:S01]  /*39770*/  @!P0 IMAD.MOV.U32 R4, RZ, RZ, R29 ;  /* 0x000000ffff048224 */ /* 0x008fe200078e001d */
[----:B------:R-:W-:Y:S02]  /*39780*/  PRMT R22, RZ, 0x7610, R22 ;  /* 0x00007610ff167816 */ /* 0x000fe40000000016 */
[----:B------:R-:W-:Y:S02]  /*39790*/  PRMT R21, RZ, 0x7610, R21 ;  /* 0x00007610ff157816 */ /* 0x000fe40000000015 */
[----:B------:R-:W-:-:S02]  /*397a0*/  PRMT R20, RZ, 0x7610, R20 ;  /* 0x00007610ff147816 */ /* 0x000fc40000000014 */
[----:B------:R-:W-:Y:S01]  /*397b0*/  PRMT R19, RZ, 0x7610, R19 ;  /* 0x00007610ff137816 */ /* 0x000fe20000000013 */
[----:B------:R-:W3:Y:S04]  /*397c0*/  LDL R29, [R1+0x2ef4] ;  /* 0x002ef400011d7983 */ /* 0x000ee80000100800 */
[----:B--2---:R1:W2:Y:S04]  /*397d0*/  @!P0 LDG.E.U16 R23, [R4.64] ;  /* 0x0000000604178981 */ /* 0x0042a8000c1e1500 */
[----:B-1----:R-:W2:Y:S04]  /*397e0*/  LDL R4, [R1+0x2dc0] ;  /* 0x002dc00001047983 */ /* 0x002ea80000100800 */
[----:B------:R-:W2:Y:S02]  /*397f0*/  LDL R5, [R1+0x2dfc] ;  /* 0x002dfc0001057983 */ /* 0x000ea40000100800 */
[----:B--2---:R-:W-:-:S04]  /*39800*/  @!P0 LOP3.LUT R5, R5, R4, RZ, 0x3c, !PT ;  /* 0x0000000405058212 */ /* 0x004fc800078e3cff */
[----:B------:R-:W-:-:S04]  /*39810*/  @!P0 LOP3.LUT R4, R5, R4, RZ, 0x3c, !PT ;  /* 0x0000000405048212 */ /* 0x000fc800078e3cff */
[----:B------:R-:W-:-:S05]  /*39820*/  @!P0 LOP3.LUT R5, R5, R4, RZ, 0x3c, !PT ;  /* 0x0000000405058212 */ /* 0x000fca00078e3cff */
[----:B------:R1:W2:Y:S02]  /*39830*/  @!P0 LDG.E.U16 R22, [R4.64] ;  /* 0x0000000604168981 */ /* 0x0002a4000c1e1500 */
[----:B-1----:R-:W-:Y:S02]  /*39840*/  @!P0 IMAD.MOV.U32 R4, RZ, RZ, R0 ;  /* 0x000000ffff048224 */ /* 0x002fe400078e0000 */
[----:B------:R-:W-:Y:S01]  /*39850*/  @!P0 IMAD.MOV.U32 R5, RZ, RZ, R3 ;  /* 0x000000ffff058224 */ /* 0x000fe200078e0003 */
[----:B------:R-:W-:Y:S01]  /*39860*/  PRMT R18, RZ, 0x7610, R18 ;  /* 0x00007610ff127816 */ /* 0x000fe20000000012 */
[----:B------:R-:W2:Y:S04]  /*39870*/  LDL R3, [R1+0x2e00] ;  /* 0x002e000001037983 */ /* 0x000ea80000100800 */
[----:B------:R1:W2:Y:S04]  /*39880*/  @!P0 LDG.E.U16 R21, [R4.64] ;  /* 0x0000000604158981 */ /* 0x0002a8000c1e1500 */
        /* <DEDUP_REMOVED lines=16> */
[----:B------:R-:W-:Y:S01]  /*39990*/  PRMT R16, RZ, 0x7610, R16 ;  /* 0x00007610ff107816 */ /* 0x000fe20000000010 */
[----:B------:R-:W3:Y:S04]  /*399a0*/  LDL R29, [R1+0x2efc] ;  /* 0x002efc00011d7983 */ /* 0x000ee80000100800 */
[----:B--2---:R1:W2:Y:S04]  /*399b0*/  @!P0 LDG.E.U16 R18, [R4.64] ;  /* 0x0000000604128981 */ /* 0x0042a8000c1e1500 */
[----:B-1----:R-:W2:Y:S01]  /*399c0*/  LDL R5, [R1+0x2f20] ;  /* 0x002f200001057983 */ /* 0x002ea20000100800 */
[----:B------:R1:W-:Y:S02]  /*399d0*/  STL [R1+0x3150], R2 ;  /* 0x0031500201007387 */ /* 0x0003e40000100800 */
[----:B--2---:R-:W-:-:S02]  /*399e0*/  @!P0 IMAD.MOV.U32 R4, RZ, RZ, R5 ;  /* 0x000000ffff048224 */ /* 0x004fc400078e0005 */
[----:B------:R-:W-:Y:S02]  /*399f0*/  @!P0 IMAD.MOV.U32 R5, RZ, RZ, R2 ;  /* 0x000000ffff058224 */ /* 0x000fe400078e0002 */
[----:B-1----:R-:W2:Y:S04]  /*39a00*/  LDL.LU R2, [R1+0x2ec8] ;  /* 0x002ec80001027983 */ /* 0x002ea80000300800 */
[----:B------:R1:W2:Y:S02]  /*39a10*/  @!P0 LDG.E.U16 R17, [R4.64] ;  /* 0x0000000604118981 */ /* 0x0002a4000c1e1500 */
[----:B-1----:R-:W-:Y:S02]  /*39a20*/  @!P0 IMAD.MOV.U32 R4, RZ, RZ, R0 ;  /* 0x000000ffff048224 */ /* 0x002fe400078e0000 */
[----:B------:R-:W-:Y:S01]  /*39a30*/  @!P0 IMAD.MOV.U32 R5, RZ, RZ, R3 ;  /* 0x000000ffff058224 */ /* 0x000fe200078e0003 */
[----:B------:R-:W-:-:S02]  /*39a40*/  PRMT R15, RZ, 0x7610, R15 ;  /* 0x00007610ff0f7816 */ /* 0x000fc4000000000f */
[----:B------:R-:W-:Y:S02]  /*39a50*/  PRMT R14, RZ, 0x7610, R14 ;  /* 0x00007610ff0e7816 */ /* 0x000fe4000000000e */
[----:B------:R-:W-:Y:S02]  /*39a60*/  PRMT R13, RZ, 0x7610, R13 ;  /* 0x00007610ff0d7816 */ /* 0x000fe4000000000d */
[----:B------:R-:W-:Y:S01]  /*39a70*/  PRMT R12, RZ, 0x7610, R12 ;  /* 0x00007610ff0c7816 */ /* 0x000fe2000000000c */
[----:B------:R1:W2:Y:S04]  /*39a80*/  @!P0 LDG.E.U16 R16, [R4.64] ;  /* 0x0000000604108981 */ /* 0x0002a8000c1e1500 */
        /* <DEDUP_REMOVED lines=31> */
[----:B------:R1:W2:Y:S02]  /*39c80*/  @!P0 LDG.E.U16 R11, [R4.64] ;  /* 0x00000006040b8981 */ /* 0x0002a4000c1e1500 */
[----:B-1----:R-:W-:Y:S02]  /*39c90*/  @!P0 IMAD.MOV.U32 R4, RZ, RZ, R0 ;  /* 0x000000ffff048224 */ /* 0x002fe400078e0000 */
[----:B------:R-:W-:Y:S02]  /*39ca0*/  @!P0 IMAD.MOV.U32 R5, RZ, RZ, R3 ;  /* 0x000000ffff058224 */ /* 0x000fe400078e0003 */
[----:B------:R-:W2:Y:S01]  /*39cb0*/  LDL.LU R3, [R1+0x50] ;  /* 0x0000500001037983 */ /* 0x000ea20000300800 */
[----:B------:R-:W2:Y:S03]  /*39cc0*/  LDL.LU R0, [R1+0x38] ;  /* 0x0000380001007983 */ /* 0x000ea60000300800 */
[----:B------:R1:W2:Y:S04]  /*39cd0*/  @!P0 LDG.E.U16 R10, [R4.64] ;  /* 0x00000006040a8981 */ /* 0x0002a8000c1e1500 */
[----:B-1----:R-:W2:Y:S04]  /*39ce0*/  LDL R4, [R1+0x2e48] ;  /* 0x002e480001047983 */ /* 0x002ea80000100800 */
[----:B------:R-:W2:Y:S01]  /*39cf0*/  LDL R5, [R1+0x2e84] ;  /* 0x002e840001057983 */ /* 0x000ea20000100800 */
[----:B------:R-:W-:-:S02]  /*39d00*/  PRMT R9, RZ, 0x7610, R9 ;  /* 0x00007610ff097816 */ /* 0x000fc40000000009 */
[----:B--2---:R-:W-:-:S04]  /*39d10*/  @!P0 LOP3.LUT R5, R5, R4, RZ, 0x3c, !PT ;  /* 0x0000000405058212 */ /* 0x004fc800078e3cff */
[----:B------:R-:W-:-:S04]  /*39d20*/  @!P0 LOP3.LUT R4, R5, R4, RZ, 0x3c, !PT ;  /* 0x0000000405048212 */ /* 0x000fc800078e3cff */
[----:B------:R-:W-:-:S05]  /*39d30*/  @!P0 LOP3.LUT R5, R5, R4, RZ, 0x3c, !PT ;  /* 0x0000000405058212 */ /* 0x000fca00078e3cff */
[----:B------:R1:W2:Y:S04]  /*39d40*/  @!P0 LDG.E.U16 R9, [R4.64] ;  /* 0x0000000604098981 */ /* 0x0002a8000c1e1500 */
[----:B-1----:R-:W2:Y:S01]  /*39d50*/  LDL R5, [R1+0x2e88] ;  /* 0x002e880001057983 */ /* 0x002ea20000100800 */
[----:B------:R-:W-:Y:S01]  /*39d60*/  PRMT R8, RZ, 0x7610, R8 ;  /* 0x00007610ff087816 */ /* 0x000fe20000000008 */
[----:B---3--:R-:W-:-:S05]  /*39d70*/  @!P0 IMAD.MOV.U32 R4, RZ, RZ, R29 ;  /* 0x000000ffff048224 */ /* 0x008fca00078e001d */
[----:B--2---:R1:W2:Y:S04]  /*39d80*/  @!P0 LDG.E.U16 R8, [R4.64] ;  /* 0x0000000604088981 */ /* 0x0042a8000c1e1500 */
[----:B-1----:R-:W3:Y:S01]  /*39d90*/  LDL R5, [R1+0x2f04] ;  /* 0x002f040001057983 */ /* 0x002ee20000100800 */
[----:B------:R-:W-:Y:S01]  /*39da0*/  PRMT R7, RZ, 0x7610, R7 ;  /* 0x00007610ff077816 */ /* 0x000fe20000000007 */
[----:B------:R1:W-:Y:S02]  /*39db0*/  STL [R1+0x3154], R2 ;  /* 0x0031540201007387 */ /* 0x0003e40000100800 */
[----:B------:R-:W0:Y:S01]  /*39dc0*/  S2R R29, SR_TID.X ;  /* 0x00000000001d7919 */ /* 0x000e220000002100 */
[----:B---3--:R-:W-:Y:S02]  /*39dd0*/  @!P0 IMAD.MOV.U32 R4, RZ, RZ, R5 ;  /* 0x000000ffff048224 */ /* 0x008fe400078e0005 */
[----:B------:R-:W-:-:S02]  /*39de0*/  @!P0 IMAD.MOV.U32 R5, RZ, RZ, R2 ;  /* 0x000000ffff058224 */ /* 0x000fc400078e0002 */
[----:B-1----:R-:W3:Y:S04]  /*39df0*/  LDL.LU R2, [R1+0x1c] ;  /* 0x00001c0001027983 */ /* 0x002ee80000300800 */
[----:B------:R1:W2:Y:S04]  /*39e00*/  @!P0 LDG.E.U16 R7, [R4.64] ;  /* 0x0000000604078981 */ /* 0x0002a8000c1e1500 */
[----:B-1----:R-:W2:Y:S04]  /*39e10*/  LDL R4, [R1+0x2f08] ;  /* 0x002f080001047983 */ /* 0x002ea80000100800 */
[----:B------:R-:W2:Y:S01]  /*39e20*/  LDL R5, [R1+0x2f18] ;  /* 0x002f180001057983 */ /* 0x000ea20000100800 */
[----:B0-----:R-:W-:-:S05]  /*39e30*/  LOP3.LUT R29, R29, 0x3f, RZ, 0xc0, !PT ;  /* 0x0000003f1d1d7812 */ /* 0x001fca00078ec0ff */
[----:B------:R-:W-:-:S05]  /*39e40*/  IMAD.SHL.U32 R29, R29, 0x2, RZ ;  /* 0x000000021d1d7824 */ /* 0x000fca00078e00ff */
[----:B------:R-:W-:-:S05]  /*39e50*/  LOP3.LUT R29, R29, 0x50, RZ, 0x3c, !PT ;  /* 0x000000501d1d7812 */ /* 0x000fca00078e3cff */
[----:B------:R-:W-:Y:S01]  /*39e60*/  STS.U16 [R29+0x12680], R26 ;  /* 0x0126801a1d007388 */ /* 0x000fe20000000400 */
[----:B------:R-:W-:Y:S02]  /*39e70*/  STS.U16 [R29+0x12a80], R23 ;  /* 0x012a80171d007388 */ /* 0x000fe40000000400 */
[----:B------:R0:W-:Y:S02]  /*39e80*/  STS.U16 [R29+0x12e80], R21 ;  /* 0x012e80151d007388 */ /* 0x0001e40000000400 */
[----:B0-----:R-:W0:Y:S01]  /*39e90*/  S2R R21, SR_TID.X ;  /* 0x0000000000157919 */ /* 0x001e220000002100 */
[----:B------:R-:W-:Y:S01]  /*39ea0*/  PRMT R6, RZ, 0x7610, R6 ;  /* 0x00007610ff067816 */ /* 0x000fe20000000006 */
[----:B------:R1:W-:Y:S02]  /*39eb0*/  STS.U16 [R29+0x13280], R20 ;  /* 0x013280141d007388 */ /* 0x0003e40000000400 */
[----:B------:R0:W-:Y:S01]  /*39ec0*/  STS.U16 [R29+0x13680], R19 ;  /* 0x013680131d007388 */ /* 0x0001e20000000400 */
[----:B------:R0:W-:Y:S01]  /*39ed0*/  STS.U16 [R29+0x13a80], R18 ;  /* 0x013a80121d007388 */ /* 0x0001e20000000400 */
[----:B------:R0:W-:Y:S02]  /*39ee0*/  STS.U16 [R29+0x13e80], R17 ;  /* 0x013e80111d007388 */ /* 0x0001e40000000400 */
[----:B0-----:R-:W-:-:S05]  /*39ef0*/  LOP3.LUT R21, R21, 0x3f, RZ, 0xc0, !PT ;  /* 0x0000003f15157812 */ /* 0x001fca00078ec0ff */
[----:B------:R-:W-:-:S05]  /*39f00*/  IMAD.SHL.U32 R21, R21, 0x2, RZ ;  /* 0x0000000215157824 */ /* 0x000fca00078e00ff */
[----:B------:R-:W-:-:S05]  /*39f10*/  LOP3.LUT R21, R21, 0x60, RZ, 0x3c, !PT ;  /* 0x0000006015157812 */ /* 0x000fca00078e3cff */
[----:B------:R0:W-:Y:S01]  /*39f20*/  STS.U16 [R21+0x10300], R3 ;  /* 0x0103000315007388 */ /* 0x0001e20000000400 */
[----:B------:R0:W-:Y:S01]  /*39f30*/  STS.U16 [R21+0x10700], R0 ;  /* 0x0107000015007388 */ /* 0x0001e20000000400 */
[----:B--2---:R-:W-:-:S04]  /*39f40*/  @!P0 LOP3.LUT R5, R5, R4, RZ, 0x3c, !PT ;  /* 0x0000000405058212 */ /* 0x004fc800078e3cff */
[----:B------:R-:W-:-:S04]  /*39f50*/  @!P0 LOP3.LUT R4, R5, R4, RZ, 0x3c, !PT ;  /* 0x0000000405048212 */ /* 0x000fc800078e3cff */
[----:B------:R-:W-:-:S05]  /*39f60*/  @!P0 LOP3.LUT R5, R5, R4, RZ, 0x3c, !PT ;  /* 0x0000000405058212 */ /* 0x000fca00078e3cff */
[----:B------:R2:W3:Y:S04]  /*39f70*/  @!P0 LDG.E.U16 R6, [R4.64] ;  /* 0x0000000604068981 */ /* 0x0004e8000c1e1500 */
[----:B--2---:R-:W2:Y:S01]  /*39f80*/  LDL.LU R4, [R1+0x2c] ;  /* 0x00002c0001047983 */ /* 0x004ea20000300800 */
[----:B------:R-:W2:Y:S02]  /*39f90*/  LDL.LU R5, [R1+0x24] ;  /* 0x0000240001057983 */ /* 0x000ea40000300800 */
[----:B------:R-:W2:Y:S02]  /*39fa0*/  LDL.LU R26, [R1+0x34] ;  /* 0x00003400011a7983 */ /* 0x000ea40000300800 */
[----:B------:R-:W2:Y:S01]  /*39fb0*/  LDL.LU R23, [R1+0x3c] ;  /* 0x00003c0001177983 */ /* 0x000ea20000300800 */
[----:B-1----:R-:W2:Y:S01]  /*39fc0*/  LDL.LU R20, [R1+0x18] ;  /* 0x0000180001147983 */ /* 0x002ea20000300800 */
[----:B------:R-:W2:Y:S02]  /*39fd0*/  LDL.LU R19, [R1+0x20] ;  /* 0x0000200001137983 */ /* 0x000ea40000300800 */
[----:B------:R-:W2:Y:S02]  /*39fe0*/  LDL.LU R18, [R1+0x28] ;  /* 0x0000280001127983 */ /* 0x000ea40000300800 */
[----:B------:R-:W2:Y:S01]  /*39ff0*/  LDL.LU R29, [R1+0x7850] ;  /* 0x00785000011d7983 */ /* 0x000ea20000300800 */
[----:B------:R-:W2:Y:S01]  /*3a000*/  LDL.LU R17, [R1+0x30] ;  /* 0x0000300001117983 */ /* 0x000ea20000300800 */
[----:B0-----:R-:W3:Y:S02]  /*3a010*/  LDL.LU R3, [R1+0x784c] ;  /* 0x00784c0001037983 */ /* 0x001ee40000300800 */
[----:B------:R-:W3:Y:S01]  /*3a020*/  LDL.LU R0, [R1+0x7848] ;  /* 0x0078480001007983 */ /* 0x000ee20000300800 */
[----:B--2---:R-:W-:Y:S01]  /*3a030*/  STS.U16 [R21+0x10b00], R17 ;  /* 0x010b001115007388 */ /* 0x004fe20000000400 */
[----:B------:R-:W-:Y:S02]  /*3a040*/  STS.U16 [R21+0x10f00], R18 ;  /* 0x010f001215007388 */ /* 0x000fe40000000400 */
[----:B------:R-:W-:Y:S02]  /*3a050*/  STS.U16 [R21+0x11300], R19 ;  /* 0x0113001315007388 */ /* 0x000fe40000000400 */
[----:B------:R-:W-:Y:S01]  /*3a060*/  STS.U16 [R21+0x11700], R20 ;  /* 0x0117001415007388 */ /* 0x000fe20000000400 */
[----:B---3--:R0:W-:Y:S01]  /*3a070*/  STS.U16 [R21+0x11b00], R0 ;  /* 0x011b000015007388 */ /* 0x0081e20000000400 */
[----:B------:R1:W-:Y:S02]  /*3a080*/  STS.U16 [R21+0x11f00], R3 ;  /* 0x011f000315007388 */ /* 0x0003e40000000400 */
[----:B------:R2:W-:Y:S01]  /*3a090*/  STS.U16 [R21+0x12300], R28 ;  /* 0x0123001c15007388 */ /* 0x0005e20000000400 */
[----:B0-----:R-:W3:Y:S01]  /*3a0a0*/  LDL.LU R0, [R1+0x7844] ;  /* 0x0078440001007983 */ /* 0x001ee20000300800 */
[----:B-1----:R-:W4:Y:S02]  /*3a0b0*/  LDL.LU R3, [R1+0x7840] ;  /* 0x0078400001037983 */ /* 0x002f240000300800 */
[----:B--2---:R-:W2:Y:S02]  /*3a0c0*/  LDL.LU R28, [R1+0x783c] ;  /* 0x00783c00011c7983 */ /* 0x004ea40000300800 */
[----:B------:R-:W-:Y:S01]  /*3a0d0*/  STS.U16 [R21+0x12700], R25 ;  /* 0x0127001915007388 */ /* 0x000fe20000000400 */
[----:B------:R-:W-:Y:S01]  /*3a0e0*/  STS.U16 [R21+0x12b00], R22 ;  /* 0x012b001615007388 */ /* 0x000fe20000000400 */
[----:B------:R-:W-:Y:S02]  /*3a0f0*/  STS.U16 [R21+0x12f00], R16 ;  /* 0x012f001015007388 */ /* 0x000fe40000000400 */
[----:B------:R-:W-:Y:S02]  /*3a100*/  STS.U16 [R21+0x13300], R15 ;  /* 0x0133000f15007388 */ /* 0x000fe40000000400 */
[----:B------:R-:W-:Y:S01]  /*3a110*/  STS.U16 [R21+0x13700], R14 ;  /* 0x0137000e15007388 */ /* 0x000fe20000000400 */
[----:B------:R-:W-:Y:S01]  /*3a120*/  STS.U16 [R21+0x13b00], R13 ;  /* 0x013b000d15007388 */ /* 0x000fe20000000400 */
[----:B------:R-:W-:Y:S03]  /*3a130*/  STS.U16 [R21+0x13f00], R12 ;  /* 0x013f000c15007388 */ /* 0x000fe60000000400 */
[----:B---3--:R-:W-:Y:S01]  /*3a140*/  STS.U16 [R0+0x10380], R23 ;  /* 0x0103801700007388 */ /* 0x008fe20000000400 */
[----:B------:R-:W-:Y:S02]  /*3a150*/  STS.U16 [R0+0x10780], R26 ;  /* 0x0107801a00007388 */ /* 0x000fe40000000400 */
[----:B------:R-:W-:Y:S02]  /*3a160*/  STS.U16 [R0+0x10b80], R4 ;  /* 0x010b800400007388 */ /* 0x000fe40000000400 */
[----:B------:R-:W-:Y:S01]  /*3a170*/  STS.U16 [R0+0x10f80], R5 ;  /* 0x010f800500007388 */ /* 0x000fe20000000400 */
[----:B------:R-:W-:Y:S01]  /*3a180*/  STS.U16 [R0+0x11380], R2 ;  /* 0x0113800200007388 */ /* 0x000fe20000000400 */
[----:B--2---:R0:W-:Y:S02]  /*3a190*/  STS.U16 [R0+0x11780], R28 ;  /* 0x0117801c00007388 */ /* 0x0041e40000000400 */
[----:B----4-:R1:W-:Y:S02]  /*3a1a0*/  STS.U16 [R0+0x11b80], R3 ;  /* 0x011b800300007388 */ /* 0x0103e40000000400 */
[----:B------:R2:W-:Y:S01]  /*3a1b0*/  STS.U16 [R0+0x11f80], R29 ;  /* 0x011f801d00007388 */ /* 0x0005e20000000400 */
[----:B------:R-:W-:Y:S04]  /*3a1c0*/  STS.U16 [R0+0x12380], R27 ;  /* 0x0123801b00007388 */ /* 0x000fe80000000400 */
[----:B0-----:R-:W3:Y:S04]  /*3a1d0*/  LDL.LU R28, [R1+0x7838] ;  /* 0x00783800011c7983 */ /* 0x001ee80000300800 */
[----:B-1----:R-:W0:Y:S04]  /*3a1e0*/  S2R R3, SR_TID.X ;  /* 0x0000000000037919 */ /* 0x002e280000002100 */
[----:B--2---:R-:W1:Y:S01]  /*3a1f0*/  S2R R29, SR_TID.X ;  /* 0x00000000001d7919 */ /* 0x004e620000002100 */
[----:B------:R-:W-:Y:S02]  /*3a200*/  STS.U16 [R0+0x12780], R24 ;  /* 0x0127801800007388 */ /* 0x000fe40000000400 */
[----:B------:R-:W-:Y:S02]  /*3a210*/  STS.U16 [R0+0x12b80], R11 ;  /* 0x012b800b00007388 */ /* 0x000fe40000000400 */
[----:B------:R-:W-:Y:S01]  /*3a220*/  STS.U16 [R0+0x12f80], R10 ;  /* 0x012f800a00007388 */ /* 0x000fe20000000400 */
[----:B------:R-:W-:Y:S01]  /*3a230*/  STS.U16 [R0+0x13380], R9 ;  /* 0x0133800900007388 */ /* 0x000fe20000000400 */
[----:B------:R-:W-:Y:S02]  /*3a240*/  STS.U16 [R0+0x13780], R8 ;  /* 0x0137800800007388 */ /* 0x000fe40000000400 */
[----:B------:R-:W-:Y:S02]  /*3a250*/  STS.U16 [R0+0x13b80], R7 ;  /* 0x013b800700007388 */ /* 0x000fe40000000400 */
[----:B------:R-:W-:Y:S01]  /*3a260*/  STS.U16 [R0+0x13f80], R6 ;  /* 0x013f800600007388 */ /* 0x000fe20000000400 */
[----:B------:R-:W-:Y:S01]  /*3a270*/  BAR.SYNC.DEFER_BLOCKING 0x0 ;  /* 0x0000000000007b1d */ /* 0x000fe20000010000 */
[----:B0-----:R-:W-:Y:S01]  /*3a280*/  LOP3.LUT R3, R3, 0x7, RZ, 0xc0, !PT ;  /* 0x0000000703037812 */ /* 0x001fe200078ec0ff */
[----:B-1----:R-:W-:-:S04]  /*3a290*/  IMAD.SHL.U32 R29, R29, 0x2, RZ ;  /* 0x000000021d1d7824 */ /* 0x002fc800078e00ff */
[----:B------:R-:W-:-:S05]  /*3a2a0*/  IMAD R3, R3, 0x90, RZ ;  /* 0x0000009003037824 */ /* 0x000fca00078e02ff */
[----:B------:R-:W-:-:S05]  /*3a2b0*/  LOP3.LUT R16, R3, 0x30, R29, 0x78, !PT ;  /* 0x0000003003107812 */ /* 0x000fca00078e781d */
[----:B------:R-:W0:Y:S04]  /*3a2c0*/  LDSM.16.M88.4 R8, [R16+0x10000] ;  /* 0x010000001008783b */ /* 0x000e280000000200 */
[----:B------:R-:W1:Y:S04]  /*3a2d0*/  LDSM.16.M88.4 R4, [R16+0x10400] ;  /* 0x010400001004783b */ /* 0x000e680000000200 */
[----:B------:R-:W-:Y:S04]  /*3a2e0*/  LDSM.16.M88.4 R24, [R16+0x10c00] ;  /* 0x010c00001018783b */ /* 0x000fe80000000200 */
[----:B------:R-:W-:Y:S04]  /*3a2f0*/  LDSM.16.M88.4 R20, [R16+0x11800] ;  /* 0x011800001014783b */ /* 0x000fe80000000200 */
[----:B0-----:R-:W-:Y:S01]  /*3a300*/  STL.64 [R1+0x20], R8 ;  /* 0x0000200801007387 */ /* 0x001fe20000100a00 */
[----:B------:R-:W-:Y:S02]  /*3a310*/  STL.64 [R1+0x28], R10 ;  /* 0x0000280a01007387 */ /* 0x000fe40000100a00 */
[----:B------:R-:W0:Y:S04]  /*3a320*/  LDSM.16.M88.4 R8, [R16+0x10800] ;  /* 0x010800001008783b */ /* 0x000e280000000200 */
[----:B-1----:R-:W-:Y:S01]  /*3a330*/  IMAD.MOV.U32 R2, RZ, RZ, R4 ;  /* 0x000000ffff027224 */ /* 0x002fe200078e0004 */
[----:B------:R0:W-:Y:S01]  /*3a340*/  STL.64 [R1+0x10], R4 ;  /* 0x0000100401007387 */ /* 0x0001e20000100a00 */
[----:B------:R-:W-:Y:S02]  /*3a350*/  STL.64 [R1+0x18], R6 ;  /* 0x0000180601007387 */ /* 0x000fe40000100a00 */
[----:B------:R-:W-:-:S02]  /*3a360*/  IMAD.MOV.U32 R0, RZ, RZ, R5 ;  /* 0x000000ffff007224 */ /* 0x000fc400078e0005 */
[----:B0-----:R-:W-:Y:S01]  /*3a370*/  IMAD.MOV.U32 R4, RZ, RZ, R8 ;  /* 0x000000ffff047224 */ /* 0x001fe200078e0008 */
[----:B------:R-:W-:Y:S01]  /*3a380*/  STL.64 [R1], R8 ;  /* 0x0000000801007387 */ /* 0x000fe20000100a00 */
[----:B------:R-:W-:Y:S02]  /*3a390*/  STL.64 [R1+0x8], R10 ;  /* 0x0000080a01007387 */ /* 0x000fe40000100a00 */
[----:B------:R-:W-:Y:S02]  /*3a3a0*/  IMAD.MOV.U32 R3, RZ, RZ, R9 ;  /* 0x000000ffff037224 */ /* 0x000fe400078e0009 */
[----:B------:R-:W-:Y:S01]  /*3a3b0*/  STL.64 [R1+0x77f0], R26 ;  /* 0x0077f01a01007387 */ /* 0x000fe20000100a00 */
[----:B------:R-:W0:Y:S04]  /*3a3c0*/  LDSM.16.M88.4 R8, [R16+0x11000] ;  /* 0x011000001008783b */ /* 0x000e280000000200 */
[----:B------:R1:W-:Y:S02]  /*3a3d0*/  STL.64 [R1+0x77e8], R24 ;  /* 0x0077e81801007387 */ /* 0x0003e40000100a00 */
[----:B-1----:R-:W-:-:S02]  /*3a3e0*/  IMAD.MOV.U32 R24, RZ, RZ, R4 ;  /* 0x000000ffff187224 */ /* 0x002fc400078e0004 */
[----:B------:R-:W1:Y:S01]  /*3a3f0*/  LDSM.16.M88.4 R4, [R16+0x11400] ;  /* 0x011400001004783b */ /* 0x000e620000000200 */
[----:B------:R-:W-:-:S05]  /*3a400*/  IMAD.MOV.U32 R25, RZ, RZ, R3 ;  /* 0x000000ffff197224 */ /* 0x000fca00078e0003 */
[----:B------:R2:W-:Y:S02]  /*3a410*/  STL.64 [R1+0x7808], R24 ;  /* 0x0078081801007387 */ /* 0x0005e40000100a00 */
[----:B--2---:R-:W-:Y:S02]  /*3a420*/  IMAD.MOV.U32 R24, RZ, RZ, R2 ;  /* 0x000000ffff187224 */ /* 0x004fe400078e0002 */
[----:B------:R-:W-:-:S05]  /*3a430*/  IMAD.MOV.U32 R25, RZ, RZ, R0 ;  /* 0x000000ffff197224 */ /* 0x000fca00078e0000 */
[----:B------:R2:W-:Y:S01]  /*3a440*/  STL.64 [R1+0x7820], R24 ;  /* 0x0078201801007387 */ /* 0x0005e20000100a00 */
[----:B------:R-:W-:Y:S02]  /*3a450*/  IMAD.MOV.U32 R2, RZ, RZ, R20 ;  /* 0x000000ffff027224 */ /* 0x000fe400078e0014 */
[----:B------:R-:W-:Y:S01]  /*3a460*/  IMAD.MOV.U32 R0, RZ, RZ, R21 ;  /* 0x000000ffff007224 */ /* 0x000fe200078e0015 */
[----:B--2---:R-:W2:Y:S01]  /*3a470*/  LDL.64 R24, [R1+0x20] ;  /* 0x0000200001187983 */ /* 0x004ea20000100a00 */
[----:B0-----:R-:W-:Y:S02]  /*3a480*/  STL [R1+0x68cc], R10 ;  /* 0x0068cc0a01007387 */ /* 0x001fe40000100800 */
[----:B------:R-:W-:Y:S02]  /*3a490*/  STL [R1+0x68c8], R11 ;  /* 0x0068c80b01007387 */ /* 0x000fe40000100800 */
[----:B------:R-:W-:Y:S01]  /*3a4a0*/  STL.64 [R1+0x77e0], R8 ;  /* 0x0077e00801007387 */ /* 0x000fe20000100a00 */
[----:B-1----:R-:W-:Y:S01]  /*3a4b0*/  STL [R1+0x68bc], R6 ;  /* 0x0068bc0601007387 */ /* 0x002fe20000100800 */
[----:B------:R-:W-:Y:S02]  /*3a4c0*/  STL [R1+0x68b8], R7 ;  /* 0x0068b80701007387 */ /* 0x000fe40000100800 */
[----:B------:R-:W-:Y:S02]  /*3a4d0*/  STL.64 [R1+0x30], R20 ;  /* 0x0000301401007387 */ /* 0x000fe40000100a00 */
[----:B------:R-:W-:Y:S01]  /*3a4e0*/  STL.64 [R1+0x38], R22 ;  /* 0x0000381601007387 */ /* 0x000fe20000100a00 */
[----:B------:R-:W0:Y:S04]  /*3a4f0*/  LDSM.16.M88.4 R8, [R16+0x12000] ;  /* 0x012000001008783b */ /* 0x000e280000000200 */
[----:B------:R-:W1:Y:S01]  /*3a500*/  LDSM.16.M88.4 R20, [R16+0x11c00] ;  /* 0x011c00001014783b */ /* 0x000e620000000200 */
[----:B0-----:R-:W-:-:S03]  /*3a510*/  IMAD.MOV.U32 R6, RZ, RZ, R8 ;  /* 0x000000ffff067224 */ /* 0x001fc600078e0008 */
[----:B-1----:R-:W-:Y:S01]  /*3a520*/  STL.64 [R1+0x150], R20 ;  /* 0x0001501401007387 */ /* 0x002fe20000100a00 */
[----:B------:R-:W-:Y:S02]  /*3a530*/  STL.64 [R1+0x158], R22 ;  /* 0x0001581601007387 */ /* 0x000fe40000100a00 */
[----:B------:R-:W-:Y:S02]  /*3a540*/  STL.64 [R1+0x140], R8 ;  /* 0x0001400801007387 */ /* 0x000fe40000100a00 */
[----:B------:R-:W-:Y:S01]  /*3a550*/  STL.64 [R1+0x148], R10 ;  /* 0x0001480a01007387 */ /* 0x000fe20000100a00 */
[----:B------:R-:W-:Y:S01]  /*3a560*/  STL [R1+0x7800], R6 ;  /* 0x0078000601007387 */ /* 0x000fe20000100800 */
[----:B------:R-:W-:Y:S02]  /*3a570*/  STL.64 [R1+0x77f8], R4 ;  /* 0x0077f80401007387 */ /* 0x000fe40000100a00 */
[----:B------:R-:W0:Y:S01]  /*3a580*/  LDSM.16.M88.4 R4, [R16+0x12400] ;  /* 0x012400001004783b */ /* 0x000e220000000200 */
[----:B------:R-:W1:Y:S04]  /*3a590*/  LDSM.16.M88.4 R20, [R16+0x12800] ;  /* 0x012800001014783b */ /* 0x000e680000000200 */
[----:B0-----:R0:W-:Y:S01]  /*3a5a0*/  STL.64 [R1+0x130], R4 ;  /* 0x0001300401007387 */ /* 0x0011e20000100a00 */
[----:B------:R4:W-:Y:S03]  /*3a5b0*/  STL.64 [R1+0x138], R6 ;  /* 0x0001380601007387 */ /* 0x0009e60000100a00 */
[----:B0-----:R-:W2:Y:S01]  /*3a5c0*/  LDL.LU.64 R4, [R1+0x1ad0] ;  /* 0x001ad00001047983 */ /* 0x001ea20000300a00 */
[----:B-1----:R-:W-:Y:S02]  /*3a5d0*/  STL.64 [R1+0x120], R20 ;  /* 0x0001201401007387 */ /* 0x002fe40000100a00 */
[----:B------:R-:W-:Y:S02]  /*3a5e0*/  STL.64 [R1+0x128], R22 ;  /* 0x0001281601007387 */ /* 0x000fe40000100a00 */
[----:B----4-:R-:W4:Y:S02]  /*3a5f0*/  LDL.LU.64 R6, [R1+0x1ad8] ;  /* 0x001ad80001067983 */ /* 0x010f240000300a00 */
[----:B------:R-:W-:Y:S01]  /*3a600*/  IMAD.MOV.U32 R3, RZ, RZ, R9 ;  /* 0x000000ffff037224 */ /* 0x000fe200078e0009 */
[----:B------:R-:W-:Y:S04]  /*3a610*/  LDSM.16.M88.4 R20, [R16+0x13000] ;  /* 0x013000001014783b */ /* 0x000fe80000000200 */
[----:B------:R-:W0:Y:S04]  /*3a620*/  LDSM.16.M88.4 R8, [R16+0x12c00] ;  /* 0x012c00001008783b */ /* 0x000e280000000200 */
[----:B---3--:R-:W-:Y:S04]  /*3a630*/  LDSM.16.MT88.4 R12, [R28] ;  /* 0x000000001c0c783b */ /* 0x008fe80000004200 */
[----:B0-----:R-:W-:Y:S01]  /*3a640*/  STL.64 [R1+0x110], R8 ;  /* 0x0001100801007387 */ /* 0x001fe20000100a00 */
[----:B------:R-:W-:Y:S03]  /*3a650*/  STL.64 [R1+0x118], R10 ;  /* 0x0001180a01007387 */ /* 0x000fe60000100a00 */
[----:B----4-:R-:W-:Y:S01]  /*3a660*/  STL.64 [R1+0x7818], R6 ;  /* 0x0078180601007387 */ /* 0x010fe20000100a00 */
[----:B--2---:R0:W-:Y:S03]  /*3a670*/  STL.64 [R1+0x7810], R4 ;  /* 0x0078100401007387 */ /* 0x0041e60000100a00 */
[----:B0-----:R-:W2:Y:S01]  /*3a680*/  LDL.LU.64 R4, [R1+0x1ae0] ;  /* 0x001ae00001047983 */ /* 0x001ea20000300a00 */
[----:B------:R-:W3:Y:S03]  /*3a690*/  LDL.LU.64 R6, [R1+0x1ae8] ;  /* 0x001ae80001067983 */ /* 0x000ee60000300a00 */
[----:B---3--:R-:W-:Y:S01]  /*3a6a0*/  STL.64 [R1+0x7830], R6 ;  /* 0x0078300601007387 */ /* 0x008fe20000100a00 */
[----:B--2---:R0:W-:Y:S03]  /*3a6b0*/  STL.64 [R1+0x7828], R4 ;  /* 0x0078280401007387 */ /* 0x0041e60000100a00 */
[----:B0-----:R-:W2:Y:S01]  /*3a6c0*/  LDL.LU.64 R4, [R1+0x1b00] ;  /* 0x001b000001047983 */ /* 0x001ea20000300a00 */
[----:B------:R-:W2:Y:S02]  /*3a6d0*/  LDL.LU.64 R6, [R1+0x1b08] ;  /* 0x001b080001067983 */ /* 0x000ea40000300a00 */
[----:B------:R-:W3:Y:S02]  /*3a6e0*/  LDL.LU.64 R8, [R1+0x1ac0] ;  /* 0x001ac00001087983 */ /* 0x000ee40000300a00 */
[----:B------:R-:W3:Y:S01]  /*3a6f0*/  LDL.LU.64 R10, [R1+0x1ac8] ;  /* 0x001ac800010a7983 */ /* 0x000ee20000300a00 */
[----:B------:R-:W-:Y:S01]  /*3a700*/  STL.64 [R1+0x100], R20 ;  /* 0x0001001401007387 */ /* 0x000fe20000100a00 */
[----:B------:R-:W-:Y:S02]  /*3a710*/  STL.64 [R1+0x108], R22 ;  /* 0x0001081601007387 */ /* 0x000fe40000100a00 */
[----:B------:R-:W0:Y:S02]  /*3a720*/  LDSM.16.M88.4 R20, [R16+0x13400] ;  /* 0x013400001014783b */ /* 0x000e240000000200 */
[----:B0-----:R-:W-:Y:S02]  /*3a730*/  STL.64 [R1+0xf0], R20 ;  /* 0x0000f01401007387 */ /* 0x001fe40000100a00 */
[----:B------:R-:W-:Y:S02]  /*3a740*/  STL.64 [R1+0xf8], R22 ;  /* 0x0000f81601007387 */ /* 0x000fe40000100a00 */
[----:B------:R-:W0:Y:S02]  /*3a750*/  LDSM.16.M88.4 R20, [R16+0x13800] ;  /* 0x013800001014783b */ /* 0x000e240000000200 */
[----:B------:R-:W1:Y:S04]  /*3a760*/  LDSM.16.M88.4 R16, [R16+0x13c00] ;  /* 0x013c00001010783b */ /* 0x000e680000000200 */
[----:B0-----:R0:W-:Y:S01]  /*3a770*/  STL.64 [R1+0xe0], R20 ;  /* 0x0000e01401007387 */ /* 0x0011e20000100a00 */
[----:B------:R4:W-:Y:S03]  /*3a780*/  STL.64 [R1+0xe8], R22 ;  /* 0x0000e81601007387 */ /* 0x0009e60000100a00 */
[----:B0-----:R-:W3:Y:S01]  /*3a790*/  LDL.LU.64 R20, [R1+0x16f0] ;  /* 0x0016f00001147983 */ /* 0x001ee20000300a00 */
[----:B----4-:R-:W4:Y:S02]  /*3a7a0*/  LDL.LU.64 R22, [R1+0x16f8] ;  /* 0x0016f80001167983 */ /* 0x010f240000300a00 */
[----:B-1----:R-:W-:Y:S02]  /*3a7b0*/  STL.64 [R1+0xd0], R16 ;  /* 0x0000d01001007387 */ /* 0x002fe40000100a00 */
[----:B------:R-:W-:Y:S02]  /*3a7c0*/  STL.64 [R1+0xd8], R18 ;  /* 0x0000d81201007387 */ /* 0x000fe40000100a00 */
[----:B------:R-:W0:Y:S04]  /*3a7d0*/  LDSM.16.MT88.4 R16, [R28+0x80] ;  /* 0x000080001c10783b */ /* 0x000e280000004200 */
[----:B0-----:R-:W-:Y:S01]  /*3a7e0*/  STL.64 [R1+0x7760], R18 ;  /* 0x0077601201007387 */ /* 0x001fe20000100a00 */
[----:B------:R0:W-:Y:S02]  /*3a7f0*/  STL.64 [R1+0x7758], R16 ;  /* 0x0077581001007387 */ /* 0x0001e40000100a00 */
[----:B0-----:R-:W-:-:S02]  /*3a800*/  IMAD.MOV.U32 R16, RZ, RZ, R2 ;  /* 0x000000ffff107224 */ /* 0x001fc400078e0002 */
[----:B------:R-:W-:Y:S02]  /*3a810*/  IMAD.MOV.U32 R17, RZ, RZ, R0 ;  /* 0x000000ffff117224 */ /* 0x000fe400078e0000 */
[----:B------:R-:W-:Y:S02]  /*3a820*/  IMAD.MOV.U32 R2, RZ, RZ, R24 ;  /* 0x000000ffff027224 */ /* 0x000fe400078e0018 */
[----:B------:R-:W-:Y:S01]  /*3a830*/  IMAD.MOV.U32 R0, RZ, RZ, R25 ;  /* 0x000000ffff007224 */ /* 0x000fe200078e0019 */
[C---:B--2---:R-:W-:Y:S11]  /*3a840*/  HMMA.16816.F32.BF16 R4, R12.reuse, R24, R4 ;  /* 0x000000180c04723c */ /* 0x044ff60000041804 */
[----:B------:R-:W-:Y:S11]  /*3a850*/  @!UPT UIADD3 URZ, URZ, URZ, URZ ;  /* 0x0000003f3f3ff290 */ /* 0x000ff6000fffe03f */
[----:B------:R-:W-:Y:S01]  /*3a860*/  @!UPT UIADD3 URZ, URZ, URZ, URZ ;  /* 0x0000003f3f3ff290 */ /* 0x000fe2000fffe03f */
[----:B------:R-:W-:Y:S01]  /*3a870*/  STL.64 [R1+0x8a0], R4 ;  /* 0x0008a00401007387 */ /* 0x000fe20000100a00 */
[----:B------:R0:W-:Y:S03]  /*3a880*/  STL.64 [R1+0x8a8], R6 ;  /* 0x0008a80601007387 */ /* 0x0001e60000100a00 */
[----:B0-----:R-:W2:Y:S01]  /*3a890*/  LDL.LU.64 R6, [R1+0x7830] ;  /* 0x0078300001067983 */ /* 0x001ea20000300a00 */
[----:B------:R-:W2:Y:S02]  /*3a8a0*/  LDL.LU.64 R4, [R1+0x7828] ;  /* 0x0078280001047983 */ /* 0x000ea40000300a00 */
[----:B------:R-:W2:Y:S02]  /*3a8b0*/  LDL.LU.64 R24, [R1+0x7820] ;  /* 0x0078200001187983 */ /* 0x000ea40000300a00 */
[C---:B--2---:R-:W-:Y:S01]  /*3a8c0*/  HMMA.16816.F32.BF16 R24, R12.reuse, R24, R4 ;  /* 0x000000180c18723c */ /* 0x044fe20000041804 */
[----:B------:R-:W2:Y:S01]  /*3a8d0*/  LDL.LU.64 R6, [R1+0x7818] ;  /* 0x0078180001067983 */ /* 0x000ea20000300a00 */
[----:B------:R-:W2:Y:S11]  /*3a8e0*/  LDL.LU.64 R4, [R1+0x7810] ;  /* 0x0078100001047983 */ /* 0x000eb60000300a00 */
[----:B------:R-:W-:Y:S10]  /*3a8f0*/  @!UPT UIADD3 URZ, URZ, URZ, URZ ;  /* 0x0000003f3f3ff290 */ /* 0x000ff4000fffe03f */
[----:B------:R0:W-:Y:S01]  /*3a900*/  STL.64 [R1+0x890], R24 ;  /* 0x0008901801007387 */ /* 0x0001e20000100a00 */
[----:B------:R2:W-:Y:S03]  /*3a910*/  STL.64 [R1+0x898], R26 ;  /* 0x0008981a01007387 */ /* 0x0005e60000100a00 */
[----:B0-----:R-:W2:Y:S02]  /*3a920*/  LDL.LU.64 R24, [R1+0x7808] ;  /* 0x0078080001187983 */ /* 0x001ea40000300a00 */
[C---:B--2---:R-:W-:Y:S02]  /*3a930*/  HMMA.16816.F32.BF16 R24, R12.reuse, R24, R4 ;  /* 0x000000180c18723c */ /* 0x044fe40000041804 */
[----:B------:R-:W2:Y:S01]  /*3a940*/  LDL.LU R6, [R1+0x7800] ;  /* 0x0078000001067983 */ /* 0x000ea20000300800 */
[----:B------:R-:W4:Y:S11]  /*3a950*/  LDL.LU.64 R4, [R1+0x77f8] ;  /* 0x0077f80001047983 */ /* 0x000f360000300a00 */
[----:B------:R-:W-:Y:S09]  /*3a960*/  @!UPT UIADD3 URZ, URZ, URZ, URZ ;  /* 0x0000003f3f3ff290 */ /* 0x000ff2000fffe03f */
[----:B------:R-:W-:Y:S01]  /*3a970*/  STL.64 [R1+0x880], R24 ;  /* 0x0008801801007387 */ /* 0x000fe20000100a00 */
[----:B------:R0:W-:Y:S03]  /*3a980*/  STL.64 [R1+0x888], R26 ;  /* 0x0008881a01007387 */ /* 0x0001e60000100a00 */
[----:B0-----:R-:W2:Y:S01]  /*3a990*/  LDL.LU.64 R26, [R1+0x77f0] ;  /* 0x0077f000011a7983 */ /* 0x001ea20000300a00 */
[----:B------:R-:W3:Y:S02]  /*3a9a0*/  LDL.LU.64 R24, [R1+0x77e8] ;  /* 0x0077e80001187983 */ /* 0x000ee40000300a00 */
[C---:B---3--:R-:W-:Y:S11]  /*3a9b0*/  HMMA.16816.F32.BF16 R8, R12.reuse, R24, R8 ;  /* 0x000000180c08723c */ /* 0x048ff60000041808 */
[----:B------:R-:W-:Y:S11]  /*3a9c0*/  @!UPT UIADD3 URZ, URZ, URZ, URZ ;  /* 0x0000003f3f3ff290 */ /* 0x000ff6000fffe03f */
[----:B------:R-:W-:Y:S01]  /*3a9d0*/  @!UPT UIADD3 URZ, URZ, URZ, URZ ;  /* 0x0000003f3f3ff290 */ /* 0x000fe2000fffe03f */
[----:B------:R0:W-:Y:S01]  /*3a9e0*/  STL.64 [R1+0x870], R8 ;  /* 0x0008700801007387 */ /* 0x0001e20000100a00 */
[----:B------:R-:W-:Y:S03]  /*3a9f0*/  STL.64 [R1+0x878], R10 ;  /* 0x0008780a01007387 */ /* 0x000fe60000100a00 */
[----:B0-----:R-:W3:Y:S01]  /*3aa00*/  LDL.LU.64 R8, [R1+0x77e0] ;  /* 0x0077e00001087983 */ /* 0x001ee20000300a00 */
[----:B--2---:R-:W-:Y:S02]  /*3aa10*/  STL.64 [R1+0x7728], R26 ;  /* 0x0077281a01007387 */ /* 0x004fe40000100a00 */
[----:B------:R0:W-:Y:S02]  /*3aa20*/  STL.64 [R1+0x7720], R24 ;  /* 0x0077201801007387 */ /* 0x0001e40000100a00 */
[----:B0-----:R-:W2:Y:S04]  /*3aa30*/  LDL.64 R24, [R1+0x120] ;  /* 0x0001200001187983 */ /* 0x001ea80000100a00 */
[----:B--2---:R0:W-:Y:S04]  /*3aa40*/  STL.64 [R1+0x77b0], R24 ;  /* 0x0077b01801007387 */ /* 0x0041e80000100a00 */
[----:B0-----:R-:W2:Y:S01]  /*3aa50*/  LDL.LU.64 R24, [R1+0x1720] ;  /* 0x0017200001187983 */ /* 0x001ea20000300a00 */
[----:B------:R-:W2:Y:S01]  /*3aa60*/  LDL.LU.64 R26, [R1+0x1728] ;  /* 0x00172800011a7983 */ /* 0x000ea20000300a00 */
[C---:B----4-:R-:W-:Y:S01]  /*3aa70*/  HMMA.16816.F32.BF16 R20, R12.reuse, R4, R20 ;  /* 0x000000040c14723c */ /* 0x050fe20000041814 */
[----:B---3--:R0:W-:Y:S07]  /*3aa80*/  STL.64 [R1+0x77d8], R8 ;  /* 0x0077d80801007387 */ /* 0x0081ee0000100a00 */
[----:B--2---:R-:W-:Y:S01]  /*3aa90*/  HMMA.16816.F32.BF16 R24, R12, R8, R24 ;  /* 0x000000080c18723c */ /* 0x004fe20000041818 */
[----:B0-----:R-:W2:Y:S11]  /*3aaa0*/  LDL.64 R8, [R1+0x150] ;  /* 0x0001500001087983 */ /* 0x001eb60000100a00 */
[----:B------:R-:W-:Y:S11]  /*3aab0*/  @!UPT UIADD3 URZ, URZ, URZ, URZ ;  /* 0x0000003f3f3ff290 */ /* 0x000ff6000fffe03f */
[----:B------:R-:W-:Y:S01]  /*3aac0*/  STL.64 [R1+0x860], R24 ;  /* 0x0008601801007387 */ /* 0x000fe20000100a00 */
[----:B------:R-:W-:Y:S02]  /*3aad0*/  STL.64 [R1+0x868], R26 ;  /* 0x0008681a01007387 */ /* 0x000fe40000100a00 */
[----:B------:R0:W-:Y:S02]  /*3aae0*/  STL.64 [R1+0x77b8], R4 ;  /* 0x0077b80401007387 */ /* 0x0001e40000100a00 */
[----:B------:R-:W-:Y:S01]  /*3aaf0*/  STL.64 [R1+0x850], R20 ;  /* 0x0008501401007387 */ /* 0x000fe20000100a00 */
[----:B------:R-:W-:Y:S02]  /*3ab00*/  STL.64 [R1+0x858], R22 ;  /* 0x0008581601007387 */ /* 0x000fe40000100a00 */
[----:B------:R-:W1:Y:S04]  /*3ab10*/  LDSM.16.MT88.4 R20, [R28+0x100] ;  /* 0x000100001c14783b */ /* 0x000e680000004200 */
[----:B0-----:R-:W-:-:S02]  /*3ab20*/  IMAD.MOV.U32 R4, RZ, RZ, R6 ;  /* 0x000000ffff047224 */ /* 0x001fc400078e0006 */
[----:B------:R-:W-:-:S05]  /*3ab30*/  IMAD.MOV.U32 R5, RZ, RZ, R3 ;  /* 0x000000ffff057224 */ /* 0x000fca00078e0003 */
[----:B------:R0:W-:Y:S04]  /*3ab40*/  STL.64 [R1+0x77d0], R4 ;  /* 0x0077d00401007387 */ /* 0x0001e80000100a00 */
[----:B0-----:R-:W2:Y:S01]  /*3ab50*/  LDL.LU.64 R4, [R1+0x1700] ;  /* 0x0017000001047983 */ /* 0x001ea20000300a00 */
[----:B------:R-:W2:Y:S02]  /*3ab60*/  LDL.LU.64 R6, [R1+0x1708] ;  /* 0x0017080001067983 */ /* 0x000ea40000300a00 */
[----:B------:R-:W3:Y:S02]  /*3ab70*/  LDL.LU.64 R24, [R1+0x14f0] ;  /* 0x0014f00001187983 */ /* 0x000ee40000300a00 */
[----:B------:R-:W4:Y:S02]  /*3ab80*/  LDL.LU.64 R26, [R1+0x14f8] ;  /* 0x0014f800011a7983 */ /* 0x000f240000300a00 */
[----:B----4-:R-:W-:Y:S01]  /*3ab90*/  STL.64 [R1+0x77c8], R26 ;  /* 0x0077c81a01007387 */ /* 0x010fe20000100a00 */
[----:B---3--:R0:W-:Y:S03]  /*3aba0*/  STL.64 [R1+0x77c0], R24 ;  /* 0x0077c01801007387 */ /* 0x0081e60000100a00 */
[----:B0-----:R-:W3:Y:S01]  /*3abb0*/  LDL.LU.64 R24, [R1+0x1500] ;  /* 0x0015000001187983 */ /* 0x001ee20000300a00 */
[----:B------:R-:W3:Y:S02]  /*3abc0*/  LDL.LU.64 R26, [R1+0x1508] ;  /* 0x00150800011a7983 */ /* 0x000ee40000300a00 */
[----:B------:R-:W-:Y:S02]  /*3abd0*/  STL [R1+0x76e8], R28 ;  /* 0x0076e81c01007387 */ /* 0x000fe40000100800 */
[----:B-1----:R-:W-:Y:S01]  /*3abe0*/  STL.64 [R1+0x7610], R22 ;  /* 0x0076101601007387 */ /* 0x002fe20000100a00 */
[----:B------:R0:W-:Y:S04]  /*3abf0*/  STL.64 [R1+0x7608], R20 ;  /* 0x0076081401007387 */ /* 0x0001e80000100a00 */
[----:B0-----:R-:W4:Y:S01]  /*3ac00*/  LDL.LU.64 R20, [R1+0x1710] ;  /* 0x0017100001147983 */ /* 0x001f220000300a00 */
[----:B------:R-:W4:Y:S01]  /*3ac10*/  LDL.LU.64 R22, [R1+0x1718] ;  /* 0x0017180001167983 */ /* 0x000f220000300a00 */
[----:B--2---:R-:W-:Y:S01]  /*3ac20*/  HMMA.16816.F32.BF16 R4, R12, R8, R4 ;  /* 0x000000080c04723c */ /* 0x004fe20000041804 */
[----:B------:R-:W-:-:S07]  /*3ac30*/  IMAD.MOV.U32 R3, RZ, RZ, R9 ;  /* 0x000000ffff037224 */ /* 0x000fce00078e0009 */
[----:B----4-:R-:W-:Y:S01]  /*3ac40*/  HMMA.16816.F32.BF16 R20, R12, R16, R20 ;  /* 0x000000100c14723c */ /* 0x010fe20000041814 */
[----:B------:R-:W2:Y:S01]  /*3ac50*/  LDL.LU.64 R16, [R1+0x14e0] ;  /* 0x0014e00001107983 */ /* 0x000ea20000300a00 */
[----:B------:R-:W2:Y:S11]  /*3ac60*/  LDL.LU.64 R18, [R1+0x14e8] ;  /* 0x0014e80001127983 */ /* 0x000eb60000300a00 */
[----:B------:R-:W-:Y:S10]  /*3ac70*/  @!UPT UIADD3 URZ, URZ, URZ, URZ ;  /* 0x0000003f3f3ff290 */ /* 0x000ff4000fffe03f */
[----:B------:R0:W-:Y:S01]  /*3ac80*/  STL.64 [R1+0x1050], R20 ;  /* 0x0010501401007387 */ /* 0x0001e20000100a00 */
[----:B------:R-:W-:Y:S02]  /*3ac90*/  STL.64 [R1+0x1058], R22 ;  /* 0x0010581601007387 */ /* 0x000fe40000100a00 */
[----:B0-----:R-:W-:Y:S02]  /*3aca0*/  IMAD.MOV.U32 R20, RZ, RZ, R8 ;  /* 0x000000ffff147224 */ /* 0x001fe400078e0008 */
[----:B------:R-:W4:Y:S01]  /*3acb0*/  LDL.LU.64 R8, [R1+0x77d8] ;  /* 0x0077d80001087983 */ /* 0x000f220000300a00 */
[----:B------:R0:W-:Y:S03]  /*3acc0*/  STL.64 [R1+0x1040], R4 ;  /* 0x0010400401007387 */ /* 0x0001e60000100a00 */
[----:B0-----:R-:W3:Y:S01]  /*3acd0*/  LDL.LU.64 R4, [R1+0x77d0] ;  /* 0x0077d00001047983 */ /* 0x001ee20000300a00 */
[----:B------:R-:W-:-:S02]  /*3ace0*/  IMAD.MOV.U32 R11, RZ, RZ, R7 ;  /* 0x000000ffff0b7224 */ /* 0x000fc400078e0007 */
[----:B------:R-:W-:Y:S02]  /*3acf0*/  IMAD.MOV.U32 R10, RZ, RZ, R6 ;  /* 0x000000ffff0a7224 */ /* 0x000fe400078e0006 */
[----:B------:R-:W-:Y:S01]  /*3ad00*/  STL [R1+0x76f0], R3 ;  /* 0x0076f00301007387 */ /* 0x000fe20000100800 */
[----:B------:R0:W-:Y:S04]  /*3ad10*/  STL [R1+0x76ec], R20 ;  /* 0x0076ec1401007387 */ /* 0x0001e80000100800 */
[----:B0-----:R-:W2:Y:S01]  /*3ad20*/  LDL.64 R20, [R1+0x130] ;  /* 0x0001300001147983 */ /* 0x001ea20000100a00 */
[----:B------:R-:W-:Y:S02]  /*3ad30*/  STL [R1+0x69ac], R11 ;  /* 0x0069ac0b01007387 */ /* 0x000fe40000100800 */
[----:B------:R-:W-:Y:S01]  /*3ad40*/  STL [R1+0x69a8], R10 ;  /* 0x0069a80a01007387 */ /* 0x000fe20000100800 */
[C---:B---3--:R-:W-:Y:S01]  /*3ad50*/  HMMA.16816.F32.BF16 R4, R12.reuse, R4, R24 ;  /* 0x000000040c04723c */ /* 0x048fe20000041818 */
[----:B------:R-:W2:Y:S01]  /*3ad60*/  LDL.LU.64 R26, [R1+0x77c8] ;  /* 0x0077c800011a7983 */ /* 0x000ea20000300a00 */
[----:B------:R-:W2:Y:S11]  /*3ad70*/  LDL.LU.64 R24, [R1+0x77c0] ;  /* 0x0077c00001187983 */ /* 0x000eb60000300a00 */
[----:B------:R-:W-:Y:S10]  /*3ad80*/  @!UPT UIADD3 URZ, URZ, URZ, URZ ;  /* 0x0000003f3f3ff290 */ /* 0x000ff4000fffe03f */
[----:B------:R0:W-:Y:S01]  /*3ad90*/  STL.64 [R1+0x1030], R4 ;  /* 0x0010300401007387 */ /* 0x0001e20000100a00 */
[----:B------:R-:W-:Y:S03]  /*3ada0*/  STL.64 [R1+0x1038], R6 ;  /* 0x0010380601007387 */ /* 0x000fe60000100a00 */
[----:B0-----:R-:W3:Y:S01]  /*3adb0*/  LDL.LU.64 R4, [R1+0x77b8] ;  /* 0x0077b80001047983 */ /* 0x001ee20000300a00 */
[----:B--2---:R-:W-:Y:S11]  /*3adc0*/  HMMA.16816.F32.BF16 R24, R12, R20, R24 ;  /* 0x000000140c18723c */ /* 0x004ff60000041818 */
[----:B------:R-:W-:Y:S11]  /*3add0*/  @!UPT UIADD3 URZ, URZ, URZ, URZ ;  /* 0x0000003f3f3ff290 */ /* 0x000ff6000fffe03f */
[----:B------:R-:W-:Y:S01]  /*3ade0*/  @!UPT UIADD3 URZ, URZ, URZ, URZ ;  /* 0x0000003f3f3ff290 */ /* 0x000fe2000fffe03f */
[----:B------:R0:W-:Y:S01]  /*3adf0*/  STL.64 [R1+0x1020], R24 ;  /* 0x0010201801007387 */ /* 0x0001e20000100a00 */
[----:B------:R-:W-:Y:S03]  /*3ae00*/  STL.64 [R1+0x1028], R26 ;  /* 0x0010281a01007387 */ /* 0x000fe60000100a00 */
[----:B0-----:R-:W2:Y:S01]  /*3ae10*/  LDL.LU.64 R24, [R1+0x77b0] ;  /* 0x0077b00001187983 */ /* 0x001ea20000300a00 */
[----:B------:R-:W-:Y:S02]  /*3ae20*/  IMAD.MOV.U32 R10, RZ, RZ, R21 ;  /* 0x000000ffff0a7224 */ /* 0x000fe400078e0015 */
[----:B------:R-:W-:-:S03]  /*3ae30*/  IMAD.MOV.U32 R11, RZ, RZ, R20 ;  /* 0x000000ffff0b7224 */ /* 0x000fc600078e0014 */
[----:B------:R-:W-:Y:S02]  /*3ae40*/  STL [R1+0x76f8], R10 ;  /* 0x0076f80a01007387 */ /* 0x000fe40000100800 */
[----:B------:R-:W-:Y:S02]  /*3ae50*/  STL [R1+0x76f4], R11 ;  /* 0x0076f40b01007387 */ /* 0x000fe40000100800 */
[----:B----4-:R-:W-:Y:S01]  /*3ae60*/  STL.64 [R1+0x7778], R8 ;  /* 0x0077780801007387 */ /* 0x010fe20000100a00 */
[----:B--2---:R-:W-:Y:S01]  /*3ae70*/  HMMA.16816.F32.BF16 R16, R12, R24, R16 ;  /* 0x000000180c10723c */ /* 0x004fe20000041810 */
[----:B------:R-:W-:Y:S02]  /*3ae80*/  IMAD.MOV.U32 R22, RZ, RZ, R24 ;  /* 0x000000ffff167224 */ /* 0x000fe400078e0018 */
[----:B------:R-:W-:Y:S11]  /*3ae90*/  IMAD.MOV.U32 R21, RZ, RZ, R25 ;  /* 0x000000ffff157224 */ /* 0x000ff600078e0019 */
[----:B------:R-:W-:Y:S09]  /*3aea0*/  @!UPT UIADD3 URZ, URZ, URZ, URZ ;  /* 0x0000003f3f3ff290 */ /* 0x000ff2000fffe03f */
[----:B------:R-:W-:Y:S01]  /*3aeb0*/  STL.64 [R1+0x1010], R16 ;  /* 0x0010101001007387 */ /* 0x000fe20000100a00 */
[----:B------:R-:W2:Y:S03]  /*3aec0*/  LDL.64 R24, [R1] ;  /* 0x0000000001187983 */ /* 0x000ea60000100a00 */
[----:B--2---:R0:W-:Y:S04]  /*3aed0*/  STL.64 [R1+0x7738], R24 ;  /* 0x0077381801007387 */ /* 0x0041e80000100a00 */
[----:B0-----:R-:W2:Y:S04]  /*3aee0*/  LDL.64 R24, [R1+0x10] ;  /* 0x0000100001187983 */ /* 0x001ea80000100a00 */
[----:B--2---:R-:W-:Y:S01]  /*3aef0*/  STL.64 [R1+0x7740], R24 ;  /* 0x0077401801007387 */ /* 0x004fe20000100a00 */
[----:B------:R-:W2:Y:S02]  /*3af00*/  LDL.LU.64 R8, [R1+0x14b0] ;  /* 0x0014b00001087983 */ /* 0x000ea40000300a00 */
[----:B------:R-:W4:Y:S02]  /*3af10*/  LDL.LU.64 R10, [R1+0x14b8] ;  /* 0x0014b800010a7983 */ /* 0x000f240000300a00 */
[----:B----4-:R-:W-:Y:S01]  /*3af20*/  STL.64 [R1+0x7788], R10 ;  /* 0x0077880a01007387 */ /* 0x010fe20000100a00 */
[----:B--2---:R0:W-:Y:S03]  /*3af30*/  STL.64 [R1+0x7780], R8 ;  /* 0x0077800801007387 */ /* 0x0041e60000100a00 */
[----:B0-----:R-:W2:Y:S01]  /*3af40*/  LDL.64 R8, [R1+0x100] ;  /* 0x0001000001087983 */ /* 0x001ea20000100a00 */
[----:B------:R-:W-:-:S02]  /*3af50*/  IMAD.MOV.U32 R24, RZ, RZ, R2 ;  /* 0x000000ffff187224 */ /* 0x000fc400078e0002 */
[----:B------:R-:W-:Y:S01]  /*3af60*/  IMAD.MOV.U32 R25, RZ, RZ, R0 ;  /* 0x000000ffff197224 */ /* 0x000fe200078e0000 */
[----:B--2---:R0:W-:Y:S04]  /*3af70*/  STL.64 [R1+0x7798], R8 ;  /* 0x0077980801007387 */ /* 0x0041e80000100a00 */
[----:B0-----:R-:W2:Y:S01]  /*3af80*/  LDL.64 R8, [R1+0x110] ;  /* 0x0001100001087983 */ /* 0x001ea20000100a00 */
[----:B------:R0:W-:Y:S03]  /*3af90*/  STL.64 [R1+0x7768], R24 ;  /* 0x0077681801007387 */ /* 0x0001e60000100a00 */
[----:B0-----:R-:W4:Y:S04]  /*3afa0*/  LDL.64 R24, [R1+0xe0] ;  /* 0x0000e00001187983 */ /* 0x001f280000100a00 */
[----:B----4-:R0:W-:Y:S04]  /*3afb0*/  STL.64 [R1+0x7770], R24 ;  /* 0x0077701801007387 */ /* 0x0101e80000100a00 */
[----:B0-----:R-:W4:Y:S04]  /*3afc0*/  LDL.64 R24, [R1+0xf0] ;  /* 0x0000f00001187983 */ /* 0x001f280000100a00 */
[----:B----4-:R0:W-:Y:S04]  /*3afd0*/  STL.64 [R1+0x7790], R24 ;  /* 0x0077901801007387 */ /* 0x0101e80000100a00 */
[----:B0-----:R-:W4:Y:S01]  /*3afe0*/  LDL.LU.64 R24, [R1+0x14c0] ;  /* 0x0014c00001187983 */ /* 0x001f220000300a00 */
[----:B------:R-:W2:Y:S03]  /*3aff0*/  LDL.LU.64 R26, [R1+0x14c8] ;  /* 0x0014c800011a7983 */ /* 0x000ea60000300a00 */
[----:B--2---:R-:W-:Y:S01]  /*3b000*/  STL.64 [R1+0x77a8], R26 ;  /* 0x0077a81a01007387 */ /* 0x004fe20000100a00 */
[----:B----4-:R0:W-:Y:S03]  /*3b010*/  STL.64 [R1+0x77a0], R24 ;  /* 0x0077a01801007387 */ /* 0x0101e60000100a00 */
[----:B0-----:R-:W2:Y:S01]  /*3b020*/  LDL.LU.64 R24, [R1+0x14d0] ;  /* 0x0014d00001187983 */ /* 0x001ea20000300a00 */
[----:B------:R-:W2:Y:S02]  /*3b030*/  LDL.LU.64 R26, [R1+0x14d8] ;  /* 0x0014d800011a7983 */ /* 0x000ea40000300a00 */
[----:B------:R-:W-:-:S02]  /*3b040*/  IMAD.MOV.U32 R7, RZ, RZ, R19 ;  /* 0x000000ffff077224 */ /* 0x000fc400078e0013 */
[----:B------:R-:W-:Y:S01]  /*3b050*/  IMAD.MOV.U32 R6, RZ, RZ, R18 ;  /* 0x000000ffff067224 */ /* 0x000fe200078e0012 */
[----:B------:R-:W4:Y:S01]  /*3b060*/  LDL.64 R16, [R1+0xd0] ;  /* 0x0000d00001107983 */ /* 0x000f220000100a00 */
[----:B------:R-:W-:Y:S02]  /*3b070*/  STL [R1+0x76fc], R22 ;  /* 0x0076fc1601007387 */ /* 0x000fe40000100800 */
[----:B------:R-:W-:Y:S01]  /*3b080*/  STL [R1+0x6ba0], R7 ;  /* 0x006ba00701007387 */ /* 0x000fe20000100800 */
[----:B------:R-:W-:Y:S01]  /*3b090*/  STL [R1+0x6b9c], R6 ;  /* 0x006b9c0601007387 */ /* 0x000fe20000100800 */
[----:B---3--:R0:W-:Y:S02]  /*3b0a0*/  STL.64 [R1+0x7730], R4 ;  /* 0x0077300401007387 */ /* 0x0081e40000100a00 */
[----:B------:R-:W-:Y:S02]  /*3b0b0*/  IMAD.MOV.U32 R29, RZ, RZ, R8 ;  /* 0x000000ffff1d7224 */ /* 0x000fe400078e0008 */
[----:B------:R-:W-:Y:S01]  /*3b0c0*/  IMAD.MOV.U32 R23, RZ, RZ, R9 ;  /* 0x000000ffff177224 */ /* 0x000fe200078e0009 */
[----:B0-----:R-:W3:Y:S01]  /*3b0d0*/  LDL.LU.64 R4, [R1+0x14a0] ;  /* 0x0014a00001047983 */ /* 0x001ee20000300a00 */
[----:B------:R-:W3:Y:S01]  /*3b0e0*/  LDL.LU.64 R6, [R1+0x14a8] ;  /* 0x0014a80001067983 */ /* 0x000ee20000300a00 */
        /* <DEDUP_REMOVED lines=8> */
[----:B--2---:R-:W-:Y:S01]  /*3b170*/  HMMA.16816.F32.BF16 R24, R12, R8, R24 ;  /* 0x000000080c18723c */ /* 0x004fe20000041818 */
[----:B------:R-:W-:-:S02]  /*3b180*/  IMAD.MOV.U32 R20, RZ, RZ, R8 ;  /* 0x000000ffff147224 */ /* 0x000fc400078e0008 */
[----:B------:R-:W-:Y:S11]  /*3b190*/  IMAD.MOV.U32 R28, RZ, RZ, R9 ;  /* 0x000000ffff1c7224 */ /* 0x000ff600078e0009 */
[----:B------:R-:W-:Y:S09]  /*3b1a0*/  @!UPT UIADD3 URZ, URZ, URZ, URZ ;  /* 0x0000003f3f3ff290 */ /* 0x000ff2000fffe03f */
[----:B------:R0:W-:Y:S01]  /*3b1b0*/  STL.64 [R1+0xff0], R24 ;  /* 0x000ff01801007387 */ /* 0x0001e20000100a00 */
[----:B------:R-:W-:Y:S03]  /*3b1c0*/  STL.64 [R1+0xff8], R26 ;  /* 0x000ff81a01007387 */ /* 0x000fe60000100a00 */
[----:B0-----:R-:W2:Y:S01]  /*3b1d0*/  LDL.LU.64 R24, [R1+0x7790] ;  /* 0x0077900001187983 */ /* 0x001ea20000300a00 */
[----:B------:R-:W2:Y:S02]  /*3b1e0*/  LDL.LU.64 R10, [R1+0x7788] ;  /* 0x00778800010a7983 */ /* 0x000ea40000300a00 */
[----:B------:R-:W2:Y:S02]  /*3b1f0*/  LDL.LU.64 R8, [R1+0x7780] ;  /* 0x0077800001087983 */ /* 0x000ea40000300a00 */
[C---:B--2---:R-:W-:Y:S01]  /*3b200*/  HMMA.16816.F32.BF16 R8, R12.reuse, R24, R8 ;  /* 0x000000180c08723c */ /* 0x044fe20000041808 */
[----:B------:R-:W-:Y:S11]  /*3b210*/  IMAD.MOV.U32 R3, RZ, RZ, R25 ;  /* 0x000000ffff037224 */ /* 0x000ff600078e0019 */
[----:B------:R-:W-:Y:S11]  /*3b220*/  @!UPT UIADD3 URZ, URZ, URZ, URZ ;  /* 0x0000003f3f3ff290 */ /* 0x000ff6000fffe03f */
[----:B------:R0:W-:Y:S01]  /*3b230*/  STL.64 [R1+0xfe0], R8 ;  /* 0x000fe00801007387 */ /* 0x0001e20000100a00 */
[----:B------:R1:W-:Y:S03]  /*3b240*/  STL.64 [R1+0xfe8], R10 ;  /* 0x000fe80a01007387 */ /* 0x0003e60000100a00 */
[----:B0-----:R-:W2:Y:S01]  /*3b250*/  LDL.LU.64 R8, [R1+0x7778] ;  /* 0x0077780001087983 */ /* 0x001ea20000300a00 */
[----:B-1----:R-:W-:Y:S02]  /*3b260*/  IMAD.MOV.U32 R11, RZ, RZ, R24 ;  /* 0x000000ffff0b7224 */ /* 0x002fe400078e0018 */
[----:B------:R-:W3:Y:S02]  /*3b270*/  LDL.LU.64 R24, [R1+0x7770] ;  /* 0x0077700001187983 */ /* 0x000ee40000300a00 */
[----:B---3--:R-:W-:Y:S01]  /*3b280*/  HMMA.16816.F32.BF16 R4, R12, R24, R4 ;  /* 0x000000180c04723c */ /* 0x008fe20000041804 */
[----:B------:R-:W-:-:S02]  /*3b290*/  IMAD.MOV.U32 R22, RZ, RZ, R24 ;  /* 0x000000ffff167224 */ /* 0x000fc400078e0018 */
[----:B------:R-:W-:Y:S11]  /*3b2a0*/  IMAD.MOV.U32 R10, RZ, RZ, R25 ;  /* 0x000000ffff0a7224 */ /* 0x000ff600078e0019 */
[----:B------:R-:W-:Y:S09]  /*3b2b0*/  @!UPT UIADD3 URZ, URZ, URZ, URZ ;  /* 0x0000003f3f3ff290 */ /* 0x000ff2000fffe03f */
[----:B------:R0:W-:Y:S01]  /*3b2c0*/  STL.64 [R1+0xfd0], R4 ;  /* 0x000fd00401007387 */ /* 0x0001e20000100a00 */
[----:B------:R1:W-:Y:S02]  /*3b2d0*/  STL.64 [R1+0xfd8], R6 ;  /* 0x000fd80601007387 */ /* 0x0003e40000100a00 */
[----:B------:R-:W3:Y:S02]  /*3b2e0*/  LDL.LU.64 R24, [R1+0x8b0] ;  /* 0x0008b00001187983 */ /* 0x000ee40000300a00 */
[----:B------:R-:W3:Y:S01]  /*3b2f0*/  LDL.LU.64 R26, [R1+0x8b8] ;  /* 0x0008b800011a7983 */ /* 0x000ee20000300a00 */
[----:B0-----:R-:W2:Y:S01]  /*3b300*/  LDL.LU.64 R4, [R1+0x1a50] ;  /* 0x001a500001047983 */ /* 0x001ea20000300a00 */
[----:B-1----:R-:W2:Y:S02]  /*3b310*/  LDL.LU.64 R6, [R1+0x1a58] ;  /* 0x001a580001067983 */ /* 0x002ea40000300a00 */
[----:B----4-:R-:W-:Y:S02]  /*3b320*/  IMAD.MOV.U32 R2, RZ, RZ, R16 ;  /* 0x000000ffff027224 */ /* 0x010fe400078e0010 */
[----:B------:R-:W-:Y:S01]  /*3b330*/  IMAD.MOV.U32 R0, RZ, RZ, R17 ;  /* 0x000000ffff007224 */ /* 0x000fe200078e0011 */
[----:B---3--:R-:W-:Y:S01]  /*3b340*/  HMMA.16816.F32.BF16 R12, R12, R16, R24 ;  /* 0x000000100c0c723c */ /* 0x008fe20000041818 */
[----:B--2---:R-:W-:Y:S01]  /*3b350*/  STL.64 [R1+0x7750], R6 ;  /* 0x0077500601007387 */ /* 0x004fe20000100a00 */
[----:B------:R0:W-:Y:S03]  /*3b360*/  STL.64 [R1+0x7748], R4 ;  /* 0x0077480401007387 */ /* 0x0001e60000100a00 */
[----:B0-----:R-:W2:Y:S01]  /*3b370*/  LDL.LU.64 R4, [R1+0x1a70] ;  /* 0x001a700001047983 */ /* 0x001ea20000300a00 */
[----:B------:R-:W2:Y:S02]  /*3b380*/  LDL.LU.64 R6, [R1+0x1a78] ;  /* 0x001a780001067983 */ /* 0x000ea40000300a00 */
[----:B------:R-:W-:Y:S02]  /*3b390*/  STL.64 [R1+0x7718], R10 ;  /* 0x0077180a01007387 */ /* 0x000fe40000100a00 */
[----:B------:R0:W-:Y:S02]  /*3b3a0*/  STL.64 [R1+0x7710], R8 ;  /* 0x0077100801007387 */ /* 0x0001e40000100a00 */
[----:B0-----:R-:W3:Y:S01]  /*3b3b0*/  LDL.LU.64 R8, [R1+0x1a40] ;  /* 0x001a400001087983 */ /* 0x001ee20000300a00 */
[----:B------:R-:W3:Y:S02]  /*3b3c0*/  LDL.LU.64 R10, [R1+0x1a48] ;  /* 0x001a4800010a7983 */ /* 0x000ee40000300a00 */
[----:B------:R-:W-:Y:S02]  /*3b3d0*/  STL.64 [R1+0x7708], R22 ;  /* 0x0077081601007387 */ /* 0x000fe40000100a00 */
[----:B------:R0:W-:Y:S02]  /*3b3e0*/  STL.64 [R1+0x7700], R20 ;  /* 0x0077001401007387 */ /* 0x0001e40000100a00 */
[----:B0-----:R-:W4:Y:S01]  /*3b3f0*/  LDL.LU.64 R20, [R1+0x1670] ;  /* 0x0016700001147983 */ /* 0x001f220000300a00 */
[----:B------:R-:W4:Y:S02]  /*3b400*/  LDL.LU.64 R22, [R1+0x1678] ;  /* 0x0016780001167983 */ /* 0x000f240000300a00 */
[----:B------:R-:W2:Y:S02]  /*3b410*/  LDL.LU.64 R24, [R1+0x7768] ;  /* 0x0077680001187983 */ /* 0x000ea40000300a00 */
[----:B------:R0:W-:Y:S01]  /*3b420*/  STL.64 [R1+0x840], R12 ;  /* 0x0008400c01007387 */ /* 0x0001e20000100a00 */
[----:B------:R1:W-:Y:S01]  /*3b430*/  STL.64 [R1+0x848], R14 ;  /* 0x0008480e01007387 */ /* 0x0003e20000100a00 */
[----:B------:R-:W2:Y:S02]  /*3b440*/  LDL.LU.64 R18, [R1+0x7760] ;  /* 0x0077600001127983 */ /* 0x000ea40000300a00 */
[----:B------:R-:W2:Y:S01]  /*3b450*/  LDL.LU.64 R16, [R1+0x7758] ;  /* 0x0077580001107983 */ /* 0x000ea20000300a00 */
[----:B0-----:R-:W3:Y:S01]  /*3b460*/  LDL.LU.64 R12, [R1+0x1a60] ;  /* 0x001a6000010c7983 */ /* 0x001ee20000300a00 */
[----:B-1----:R-:W3:Y:S01]  /*3b470*/  LDL.LU.64 R14, [R1+0x1a68] ;  /* 0x001a6800010e7983 */ /* 0x002ee20000300a00 */
[C---:B--2---:R-:W-:Y:S02]  /*3b480*/  HMMA.16816.F32.BF16 R24, R16.reuse, R24, R4 ;  /* 0x000000181018723c */ /* 0x044fe40000041804 */
[----:B------:R-:W2:Y:S01]  /*3b490*/  LDL.LU.64 R6, [R1+0x7750] ;  /* 0x0077500001067983 */ /* 0x000ea20000300a00 */
[----:B------:R-:W2:Y:S11]  /*3b4a0*/  LDL.LU.64 R4, [R1+0x7748] ;  /* 0x0077480001047983 */ /* 0x000eb60000300a00 */
[----:B------:R-:W-:Y:S09]  /*3b4b0*/  @!UPT UIADD3 URZ, URZ, URZ, URZ ;  /* 0x0000003f3f3ff290 */ /* 0x000ff2000fffe03f */
[----:B------:R0:W-:Y:S01]  /*3b4c0*/  STL.64 [R1+0x7c0], R24 ;  /* 0x0007c01801007387 */ /* 0x0001e20000100a00 */
[----:B------:R-:W-:Y:S03]  /*3b4d0*/  STL.64 [R1+0x7c8], R26 ;  /* 0x0007c81a01007387 */ /* 0x000fe60000100a00 */
[----:B0-----:R-:W3:Y:S02]  /*3b4e0*/  LDL.LU.64 R24, [R1+0x7740] ;  /* 0x0077400001187983 */ /* 0x001ee40000300a00 */
[C---:B---3--:R-:W-:Y:S11]  /*3b4f0*/  HMMA.16816.F32.BF16 R12, R16.reuse, R24, R12 ;  /* 0x00000018100c723c */ /* 0x048ff6000004180c */
[----:B------:R-:W-:Y:S11]  /*3b500*/  @!UPT UIADD3 URZ, URZ, URZ, URZ ;  /* 0x0000003f3f3ff290 */ /* 0x000ff6000fffe03f */
[----:B------:R-:W-:Y:S01]  /*3b510*/  @!UPT UIADD3 URZ, URZ, URZ, URZ ;  /* 0x0000003f3f3ff290 */ /* 0x000fe2000fffe03f */
[----:B------:R0:W-:Y:S01]  /*3b520*/  STL.64 [R1+0x7b0], R12 ;  /* 0x0007b00c01007387 */ /* 0x0001e20000100a00 */
[----:B------:R-:W-:Y:S02]  /*3b530*/  STL.64 [R1+0x7b8], R14 ;  /* 0x0007b80e01007387 */ /* 0x000fe40000100a00 */
[----:B0-----:R-:W-:Y:S02]  /*3b540*/  IMAD.MOV.U32 R13, RZ, RZ, R24 ;  /* 0x000000ffff0d7224 */ /* 0x001fe400078e0018 */
[----:B------:R-:W-:Y:S02]  /*3b550*/  IMAD.MOV.U32 R12, RZ, RZ, R25 ;  /* 0x000000ffff0c7224 */ /* 0x000fe400078e0019 */
[----:B------:R-:W2:Y:S02]  /*3b560*/  LDL.LU.64 R24, [R1+0x7738] ;  /* 0x0077380001187983 */ /* 0x000ea40000300a00 */
[C---:B--2---:R-:W-:Y:S11]  /*3b570*/  HMMA.16816.F32.BF16 R4, R16.reuse, R24, R4 ;  /* 0x000000181004723c */ /* 0x044ff60000041804 */
[----:B------:R-:W-:Y:S11]  /*3b580*/  @!UPT UIADD3 URZ, URZ, URZ, URZ ;  /* 0x0000003f3f3ff290 */ /* 0x000ff6000fffe03f */
[----:B------:R-:W-:Y:S01]  /*3b590*/  @!UPT UIADD3 URZ, URZ, URZ, URZ ;  /* 0x0000003f3f3ff290 */ /* 0x000fe2000fffe03f */
[----:B------:R0:W-:Y:S01]  /*3b5a0*/  STL.64 [R1+0x7a0], R4 ;  /* 0x0007a00401007387 */ /* 0x0001e20000100a00 */
[----:B------:R1:W-:Y:S03]  /*3b5b0*/  STL.64 [R1+0x7a8], R6 ;  /* 0x0007a80601007387 */ /* 0x0003e60000100a00 */
[----:B0-----:R-:W2:Y:S01]  /*3b5c0*/  LDL.LU.64 R4, [R1+0x7730] ;  /* 0x0077300001047983 */ /* 0x001ea20000300a00 */
[----:B-1----:R-:W-:Y:S02]  /*3b5d0*/  IMAD.MOV.U32 R7, RZ, RZ, R24 ;  /* 0x000000ffff077224 */ /* 0x002fe400078e0018 */
[----:B------:R-:W-:Y:S02]  /*3b5e0*/  IMAD.MOV.U32 R6, RZ, RZ, R25 ;  /* 0x000000ffff067224 */ /* 0x000fe400078e0019 */
[----:B------:R-:W3:Y:S01]  /*3b5f0*/  LDL.LU.64 R26, [R1+0x7728] ;  /* 0x00772800011a7983 */ /* 0x000ee20000300a00 */
[----:B------:R-:W2:Y:S02]  /*3b600*/  LDL.LU.64 R24, [R1+0x7720] ;  /* 0x0077200001187983 */ /* 0x000ea40000300a00 */
[C---:B--2---:R-:W-:Y:S11]  /*3b610*/  HMMA.16816.F32.BF16 R8, R16.reuse, R24, R8 ;  /* 0x000000181008723c */ /* 0x044ff60000041808 */
[----:B------:R-:W-:Y:S11]  /*3b620*/  @!UPT UIADD3 URZ, URZ, URZ, URZ ;  /* 0x0000003f3f3ff290 */ /* 0x000ff6000fffe03f */
[----:B------:R-:W-:Y:S01]  /*3b630*/  @!UPT UIADD3 URZ, URZ, URZ, URZ ;  /* 0x0000003f3f3ff290 */ /* 0x000fe2000fffe03f */
[----:B------:R-:W-:Y:S01]  /*3b640*/  STL.64 [R1+0x790], R8 ;  /* 0x0007900801007387 */ /* 0x000fe20000100a00 */
[----:B------:R0:W-:Y:S03]  /*3b650*/  STL.64 [R1+0x798], R10 ;  /* 0x0007980a01007387 */ /* 0x0001e60000100a00 */
[----:B0-----:R-:W2:Y:S01]  /*3b660*/  LDL.LU.64 R10, [R1+0x7718] ;  /* 0x00771800010a7983 */ /* 0x001ea20000300a00 */
[----:B------:R-:W4:Y:S02]  /*3b670*/  LDL.LU.64 R8, [R1+0x7710] ;  /* 0x0077100001087983 */ /* 0x000f240000300a00 */
[----:B---3--:R-:W-:Y:S02]  /*3b680*/  STL.64 [R1+0x75e0], R26 ;  /* 0x0075e01a01007387 */ /* 0x008fe40000100a00 */
[----:B------:R0:W-:Y:S02]  /*3b690*/  STL.64 [R1+0x75d8], R24 ;  /* 0x0075d81801007387 */ /* 0x0001e40000100a00 */
[----:B0-----:R-:W3:Y:S01]  /*3b6a0*/  LDL.LU.64 R24, [R1+0x1640] ;  /* 0x0016400001187983 */ /* 0x001ee20000300a00 */
[----:B------:R-:W3:Y:S01]  /*3b6b0*/  LDL.LU.64 R26, [R1+0x1648] ;  /* 0x00164800011a7983 */ /* 0x000ee20000300a00 */
[C---:B----4-:R-:W-:Y:S08]  /*3b6c0*/  HMMA.16816.F32.BF16 R20, R16.reuse, R8, R20 ;  /* 0x000000081014723c */ /* 0x050ff00000041814 */
[----:B---3--:R-:W-:Y:S11]  /*3b6d0*/  HMMA.16816.F32.BF16 R24, R16, R4, R24 ;  /* 0x000000041018723c */ /* 0x008ff60000041818 */
[----:B------:R-:W-:Y:S04]  /*3b6e0*/  @!UPT UIADD3 URZ, URZ, URZ, URZ ;  /* 0x0000003f3f3ff290 */ /* 0x000fe8000fffe03f */
[----:B------:R-:W-:Y:S01]  /*3b6f0*/  STL.64 [R1+0x780], R20 ;  /* 0x0007801401007387 */ /* 0x000fe20000100a00 */
[----:B------:R0:W-:Y:S03]  /*3b700*/  STL.64 [R1+0x788], R22 ;  /* 0x0007881601007387 */ /* 0x0001e60000100a00 */
[----:B0-----:R-:W3:Y:S01]  /*3b710*/  LDL.LU.64 R22, [R1+0x7708] ;  /* 0x0077080001167983 */ /* 0x001ee20000300a00 */
[----:B------:R-:W4:Y:S02]  /*3b720*/  LDL.LU.64 R20, [R1+0x7700] ;  /* 0x0077000001147983 */ /* 0x000f240000300a00 */
[----:B------:R-:W-:Y:S02]  /*3b730*/  STL.64 [R1+0x76e0], R8 ;  /* 0x0076e00801007387 */ /* 0x000fe40000100a00 */
[----:B------:R0:W-:Y:S02]  /*3b740*/  STL.64 [R1+0x75f8], R4 ;  /* 0x0075f80401007387 */ /* 0x0001e40000100a00 */
[----:B0-----:R-:W2:Y:S01]  /*3b750*/  LDL.64 R4, [R1+0x20] ;  /* 0x0000200001047983 */ /* 0x001ea20000100a00 */
[----:B------:R-:W-:Y:S02]  /*3b760*/  STL.64 [R1+0x770], R24 ;  /* 0x0007701801007387 */ /* 0x000fe40000100a00 */
[----:B------:R-:W-:Y:S02]  /*3b770*/  STL.64 [R1+0x778], R26 ;  /* 0x0007781a01007387 */ /* 0x000fe40000100a00 */
[----:B------:R-:W-:Y:S01]  /*3b780*/  STL.64 [R1+0x7620], R6 ;  /* 0x0076200601007387 */ /* 0x000fe20000100a00 */
[----:B--2---:R3:W-:Y:S02]  /*3b790*/  STL.64 [R1+0x7618], R4 ;  /* 0x0076180401007387 */ /* 0x0047e40000100a00 */
[----:B---3--:R-:W-:-:S02]  /*3b7a0*/  IMAD.MOV.U32 R4, RZ, RZ, R22 ;  /* 0x000000ffff047224 */ /* 0x008fc400078e0016 */
[----:B------:R-:W-:Y:S01]  /*3b7b0*/  IMAD.MOV.U32 R5, RZ, RZ, R10 ;  /* 0x000000ffff057224 */ /* 0x000fe200078e000a */
[----:B------:R-:W2:Y:S01]  /*3b7c0*/  LDL.LU R22, [R1+0x76fc] ;  /* 0x0076fc0001167983 */ /* 0x000ea20000300800 */
[----:B------:R-:W3:Y:S03]  /*3b7d0*/  LDL.LU R10, [R1+0x76f8] ;  /* 0x0076f800010a7983 */ /* 0x000ee60000300800 */
[----:B------:R0:W-:Y:S02]  /*3b7e0*/  STL.64 [R1+0x7638], R4 ;  /* 0x0076380401007387 */ /* 0x0001e40000100a00 */
[----:B0-----:R-:W-:Y:S02]  /*3b7f0*/  IMAD.MOV.U32 R4, RZ, RZ, R11 ;  /* 0x000000ffff047224 */ /* 0x001fe400078e000b */
[----:B------:R-:W3:Y:S01]  /*3b800*/  LDL.LU R11, [R1+0x76f4] ;  /* 0x0076f400010b7983 */ /* 0x000ee20000300800 */
[----:B------:R-:W-:-:S02]  /*3b810*/  IMAD.MOV.U32 R5, RZ, RZ, R3 ;  /* 0x000000ffff057224 */ /* 0x000fc400078e0003 */
[----:B------:R-:W3:Y:S03]  /*3b820*/  LDL.LU R3, [R1+0x76f0] ;  /* 0x0076f00001037983 */ /* 0x000ee60000300800 */
[----:B------:R4:W-:Y:S02]  /*3b830*/  STL.64 [R1+0x7650], R4 ;  /* 0x0076500401007387 */ /* 0x0009e40000100a00 */
[----:B----4-:R-:W-:Y:S02]  /*3b840*/  IMAD.MOV.U32 R4, RZ, RZ, R20 ;  /* 0x000000ffff047224 */ /* 0x010fe400078e0014 */
[----:B------:R-:W-:Y:S01]  /*3b850*/  IMAD.MOV.U32 R5, RZ, RZ, R28 ;  /* 0x000000ffff057224 */ /* 0x000fe200078e001c */
[----:B------:R-:W4:Y:S01]  /*3b860*/  LDL.LU R20, [R1+0x76ec] ;  /* 0x0076ec0001147983 */ /* 0x000f220000300800 */
[----:B------:R-:W4:Y:S03]  /*3b870*/  LDL.LU R28, [R1+0x76e8] ;  /* 0x0076e800011c7983 */ /* 0x000f260000300800 */
[----:B------:R0:W-:Y:S02]  /*3b880*/  STL.64 [R1+0x7668], R4 ;  /* 0x0076680401007387 */ /* 0x0001e40000100a00 */
[----:B0-----:R-:W-:-:S02]  /*3b890*/  IMAD.MOV.U32 R4, RZ, RZ, R29 ;  /* 0x000000ffff047224 */ /* 0x001fc400078e001d */
[----:B------:R-:W-:-:S05]  /*3b8a0*/  IMAD.MOV.U32 R5, RZ, RZ, R23 ;  /* 0x000000ffff057224 */ /* 0x000fca00078e0017 */
[----:B------:R0:W-:Y:S02]  /*3b8b0*/  STL.64 [R1+0x7680], R4 ;  /* 0x0076800401007387 */ /* 0x0001e40000100a00 */
[----:B0-----:R-:W-:Y:S02]  /*3b8c0*/  IMAD.MOV.U32 R5, RZ, RZ, R21 ;  /* 0x000000ffff057224 */ /* 0x001fe400078e0015 */
[----:B--2---:R-:W-:-:S05]  /*3b8d0*/  IMAD.MOV.U32 R4, RZ, RZ, R22 ;  /* 0x000000ffff047224 */ /* 0x004fca00078e0016 */
[----:B------:R3:W-:Y:S02]  /*3b8e0*/  STL.64 [R1+0x7698], R4 ;  /* 0x0076980401007387 */ /* 0x0007e40000100a00 */
[----:B---3--:R-:W-:Y:S02]  /*3b8f0*/  IMAD.MOV.U32 R5, RZ, RZ, R10 ;  /* 0x000000ffff057224 */ /* 0x008fe400078e000a */
[----:B------:R-:W-:-:S05]  /*3b900*/  IMAD.MOV.U32 R4, RZ, RZ, R11 ;  /* 0x000000ffff047224 */ /* 0x000fca00078e000b */
[----:B------:R0:W-:Y:S04]  /*3b910*/  STL.64 [R1+0x76b0], R4 ;  /* 0x0076b00401007387 */ /* 0x0001e80000100a00 */
[----:B0-----:R-:W2:Y:S01]  /*3b920*/  LDL.LU.64 R4, [R1+0x1420] ;  /* 0x0014200001047983 */ /* 0x001ea20000300a00 */
[----:B------:R-:W3:Y:S03]  /*3b930*/  LDL.LU.64 R6, [R1+0x1428] ;  /* 0x0014280001067983 */ /* 0x000ee60000300a00 */
[----:B---3--:R-:W-:Y:S01]  /*3b940*/  STL.64 [R1+0x76c0], R6 ;  /* 0x0076c00601007387 */ /* 0x008fe20000100a00 */
[----:B--2---:R4:W-:Y:S02]  /*3b950*/  STL.64 [R1+0x76b8], R4 ;  /* 0x0076b80401007387 */ /* 0x0049e40000100a00 */
[----:B------:R-:W2:Y:S02]  /*3b960*/  LDL.LU.64 R8, [R1+0x1660] ;  /* 0x0016600001087983 */ /* 0x000ea40000300a00 */
[----:B------:R-:W2:Y:S02]  /*3b970*/  LDL.LU.64 R10, [R1+0x1668] ;  /* 0x00166800010a7983 */ /* 0x000ea40000300a00 */
[----:B----4-:R-:W-:-:S02]  /*3b980*/  IMAD.MOV.U32 R4, RZ, RZ, R20 ;  /* 0x000000ffff047224 */ /* 0x010fc400078e0014 */
[----:B------:R-:W-:-:S05]  /*3b990*/  IMAD.MOV.U32 R5, RZ, RZ, R3 ;  /* 0x000000ffff057224 */ /* 0x000fca00078e0003 */
[----:B------:R0:W-:Y:S04]  /*3b9a0*/  STL.64 [R1+0x76d8], R4 ;  /* 0x0076d80401007387 */ /* 0x0001e80000100a00 */
[----:B0-----:R-:W2:Y:S01]  /*3b9b0*/  LDL.64 R4, [R1+0x30] ;  /* 0x0000300001047983 */ /* 0x001ea20000100a00 */
[----:B------:R-:W3:Y:S02]  /*3b9c0*/  LDL.LU.64 R20, [R1+0x7d0] ;  /* 0x0007d00001147983 */ /* 0x000ee40000300a00 */
[----:B------:R-:W4:Y:S02]  /*3b9d0*/  LDL.LU.64 R22, [R1+0x7d8] ;  /* 0x0007d80001167983 */ /* 0x000f240000300a00 */
[----:B----4-:R-:W-:Y:S01]  /*3b9e0*/  STL.64 [R1+0x7630], R22 ;  /* 0x0076301601007387 */ /* 0x010fe20000100a00 */
[----:B---3--:R0:W-:Y:S03]  /*3b9f0*/  STL.64 [R1+0x7628], R20 ;  /* 0x0076281401007387 */ /* 0x0081e60000100a00 */
[----:B0-----:R-:W3:Y:S01]  /*3ba00*/  LDL.LU.64 R20, [R1+0x13c0] ;  /* 0x0013c00001147983 */ /* 0x001ee20000300a00 */
[----:B------:R-:W4:Y:S03]  /*3ba10*/  LDL.LU.64 R22, [R1+0x13c8] ;  /* 0x0013c80001167983 */ /* 0x000f260000300a00 */
        /* <DEDUP_REMOVED lines=15> */
[----:B------:R-:W4:Y:S02]  /*3bb10*/  LDL.LU.64 R22, [R1+0x1408] ;  /* 0x0014080001167983 */ /* 0x000f240000300a00 */
[----:B------:R-:W-:-:S02]  /*3bb20*/  IMAD.MOV.U32 R24, RZ, RZ, R13 ;  /* 0x000000ffff187224 */ /* 0x000fc400078e000d */
[----:B------:R-:W-:Y:S02]  /*3bb30*/  IMAD.MOV.U32 R25, RZ, RZ, R12 ;  /* 0x000000ffff197224 */ /* 0x000fe400078e000c */
[----:B------:R-:W0:Y:S01]  /*3bb40*/  LDSM.16.MT88.4 R12, [R28+0x180] ;  /* 0x000180001c0c783b */ /* 0x000e220000004200 */
[----:B--2---:R-:W-:Y:S03]  /*3bb50*/  HMMA.16816.F32.BF16 R8, R16, R4, R8 ;  /* 0x000000041008723c */ /* 0x004fe60000041808 */
[----:B----4-:R-:W-:Y:S01]  /*3bb60*/  STL.64 [R1+0x76a8], R22 ;  /* 0x0076a81601007387 */ /* 0x010fe20000100a00 */
[----:B---3--:R1:W-:Y:S03]  /*3bb70*/  STL.64 [R1+0x76a0], R20 ;  /* 0x0076a01401007387 */ /* 0x0083e60000100a00 */
[----:B-1----:R-:W2:Y:S01]  /*3bb80*/  LDL.LU.64 R20, [R1+0x1410] ;  /* 0x0014100001147983 */ /* 0x002ea20000300a00 */
[----:B------:R-:W3:Y:S02]  /*3bb90*/  LDL.LU.64 R22, [R1+0x1418] ;  /* 0x0014180001167983 */ /* 0x000ee40000300a00 */
[----:B------:R-:W-:Y:S01]  /*3bba0*/  IMAD.MOV.U32 R3, RZ, RZ, R5 ;  /* 0x000000ffff037224 */ /* 0x000fe200078e0005 */
[----:B---3--:R-:W-:Y:S01]  /*3bbb0*/  STL.64 [R1+0x76d0], R22 ;  /* 0x0076d01601007387 */ /* 0x008fe20000100a00 */
[----:B--2---:R1:W-:Y:S03]  /*3bbc0*/  STL.64 [R1+0x76c8], R20 ;  /* 0x0076c81401007387 */ /* 0x0043e60000100a00 */
[----:B-1----:R-:W2:Y:S01]  /*3bbd0*/  LDL.LU.64 R20, [R1+0x1650] ;  /* 0x0016500001147983 */ /* 0x002ea20000300a00 */
[----:B------:R-:W2:Y:S02]  /*3bbe0*/  LDL.LU.64 R22, [R1+0x1658] ;  /* 0x0016580001167983 */ /* 0x000ea40000300a00 */
[----:B------:R1:W-:Y:S02]  /*3bbf0*/  STL.64 [R1+0x7600], R24 ;  /* 0x0076001801007387 */ /* 0x0003e40000100a00 */
[----:B-1----:R-:W3:Y:S01]  /*3bc00*/  LDL.64 R24, [R1+0x140] ;  /* 0x0001400001187983 */ /* 0x002ee20000100a00 */
[----:B0-----:R-:W-:Y:S02]  /*3bc10*/  STL.64 [R1+0x7558], R14 ;  /* 0x0075580e01007387 */ /* 0x001fe40000100a00 */
[----:B------:R-:W-:Y:S02]  /*3bc20*/  STL.64 [R1+0x7550], R12 ;  /* 0x0075500c01007387 */ /* 0x000fe40000100a00 */
[----:B------:R0:W-:Y:S01]  /*3bc30*/  STL.64 [R1+0xf30], R8 ;  /* 0x000f300801007387 */ /* 0x0001e20000100a00 */
[----:B------:R1:W-:Y:S04]  /*3bc40*/  STL.64 [R1+0xf38], R10 ;  /* 0x000f380a01007387 */ /* 0x0003e80000100a00 */
[----:B0-----:R-:W4:Y:S01]  /*3bc50*/  LDL.LU.64 R8, [R1+0x76e0] ;  /* 0x0076e00001087983 */ /* 0x001f220000300a00 */
[----:B-1----:R-:W-:-:S02]  /*3bc60*/  IMAD.MOV.U32 R11, RZ, RZ, R4 ;  /* 0x000000ffff0b7224 */ /* 0x002fc400078e0004 */
[----:B------:R-:W2:Y:S02]  /*3bc70*/  LDL.LU.64 R4, [R1+0x76d8] ;  /* 0x0076d80001047983 */ /* 0x000ea40000300a00 */
[C---:B--2---:R-:W-:Y:S01]  /*3bc80*/  HMMA.16816.F32.BF16 R4, R16.reuse, R4, R20 ;  /* 0x000000041004723c */ /* 0x044fe20000041814 */
[----:B------:R-:W2:Y:S01]  /*3bc90*/  LDL.LU.64 R22, [R1+0x76d0] ;  /* 0x0076d00001167983 */ /* 0x000ea20000300a00 */
[----:B------:R-:W2:Y:S11]  /*3bca0*/  LDL.LU.64 R20, [R1+0x76c8] ;  /* 0x0076c80001147983 */ /* 0x000eb60000300a00 */
[----:B------:R-:W-:Y:S10]  /*3bcb0*/  @!UPT UIADD3 URZ, URZ, URZ, URZ ;  /* 0x0000003f3f3ff290 */ /* 0x000ff4000fffe03f */
[----:B------:R-:W-:Y:S01]  /*3bcc0*/  STL.64 [R1+0xf20], R4 ;  /* 0x000f200401007387 */ /* 0x000fe20000100a00 */
[----:B------:R0:W-:Y:S03]  /*3bcd0*/  STL.64 [R1+0xf28], R6 ;  /* 0x000f280601007387 */ /* 0x0001e60000100a00 */
[----:B0-----:R-:W3:Y:S01]  /*3bce0*/  LDL.LU.64 R6, [R1+0x76c0] ;  /* 0x0076c00001067983 */ /* 0x001ee20000300a00 */
[----:B------:R-:W3:Y:S02]  /*3bcf0*/  LDL.LU.64 R4, [R1+0x76b8] ;  /* 0x0076b80001047983 */ /* 0x000ee40000300a00 */
[----:B---3--:R-:W-:Y:S11]  /*3bd00*/  HMMA.16816.F32.BF16 R4, R16, R24, R4 ;  /* 0x000000181004723c */ /* 0x008ff60000041804 */
[----:B------:R-:W-:Y:S11]  /*3bd10*/  @!UPT UIADD3 URZ, URZ, URZ, URZ ;  /* 0x0000003f3f3ff290 */ /* 0x000ff6000fffe03f */
[----:B------:R-:W-:Y:S01]  /*3bd20*/  @!UPT UIADD3 URZ, URZ, URZ, URZ ;  /* 0x0000003f3f3ff290 */ /* 0x000fe2000fffe03f */
[----:B------:R0:W-:Y:S01]  /*3bd30*/  STL.64 [R1+0xf10], R4 ;  /* 0x000f100401007387 */ /* 0x0001e20000100a00 */
[----:B------:R2:W-:Y:S03]  /*3bd40*/  STL.64 [R1+0xf18], R6 ;  /* 0x000f180601007387 */ /* 0x0005e60000100a00 */
[----:B0-----:R-:W2:Y:S01]  /*3bd50*/  LDL.LU.64 R4, [R1+0x76b0] ;  /* 0x0076b00001047983 */ /* 0x001ea20000300a00 */
[----:B------:R-:W-:Y:S02]  /*3bd60*/  IMAD.MOV.U32 R12, RZ, RZ, R2 ;  /* 0x000000ffff0c7224 */ /* 0x000fe400078e0002 */
[----:B------:R-:W-:Y:S02]  /*3bd70*/  IMAD.MOV.U32 R13, RZ, RZ, R0 ;  /* 0x000000ffff0d7224 */ /* 0x000fe400078e0000 */
[----:B------:R-:W-:Y:S02]  /*3bd80*/  IMAD.MOV.U32 R2, RZ, RZ, R24 ;  /* 0x000000ffff027224 */ /* 0x000fe400078e0018 */
[----:B------:R-:W-:-:S02]  /*3bd90*/  IMAD.MOV.U32 R0, RZ, RZ, R25 ;  /* 0x000000ffff007224 */ /* 0x000fc400078e0019 */
[----:B------:R-:W3:Y:S01]  /*3bda0*/  LDL.LU.64 R24, [R1+0x19f0] ;  /* 0x0019f00001187983 */ /* 0x000ee20000300a00 */
[----:B------:R-:W3:Y:S01]  /*3bdb0*/  LDL.LU.64 R26, [R1+0x19f8] ;  /* 0x0019f800011a7983 */ /* 0x000ee20000300a00 */
[C---:B--2---:R-:W-:Y:S02]  /*3bdc0*/  HMMA.16816.F32.BF16 R4, R16.reuse, R4, R20 ;  /* 0x000000041004723c */ /* 0x044fe40000041814 */
[----:B------:R-:W2:Y:S01]  /*3bdd0*/  LDL.LU.64 R22, [R1+0x76a8] ;  /* 0x0076a80001167983 */ /* 0x000ea20000300a00 */
[----:B------:R-:W2:Y:S11]  /*3bde0*/  LDL.LU.64 R20, [R1+0x76a0] ;  /* 0x0076a00001147983 */ /* 0x000eb60000300a00 */
[----:B------:R-:W-:Y:S09]  /*3bdf0*/  @!UPT UIADD3 URZ, URZ, URZ, URZ ;  /* 0x0000003f3f3ff290 */ /* 0x000ff2000fffe03f */
[----:B------:R0:W-:Y:S01]  /*3be00*/  STL.64 [R1+0xf00], R4 ;  /* 0x000f000401007387 */ /* 0x0001e20000100a00 */
[----:B------:R2:W-:Y:S03]  /*3be10*/  STL.64 [R1+0xf08], R6 ;  /* 0x000f080601007387 */ /* 0x0005e60000100a00 */
[----:B0-----:R-:W2:Y:S02]  /*3be20*/  LDL.LU.64 R4, [R1+0x7698] ;  /* 0x0076980001047983 */ /* 0x001ea40000300a00 */
        /* <DEDUP_REMOVED lines=32> */
[----:B------:R-:W-:Y:S01]  /*3c030*/  STL.64 [R1+0xeb0], R4 ;  /* 0x000eb00401007387 */ /* 0x000fe20000100a00 */
[----:B------:R0:W-:Y:S03]  /*3c040*/  STL.64 [R1+0xeb8], R6 ;  /* 0x000eb80601007387 */ /* 0x0001e60000100a00 */
[----:B0-----:R-:W3:Y:S01]  /*3c050*/  LDL.LU.64 R6, [R1+0x7620] ;  /* 0x0076200001067983 */ /* 0x001ee20000300a00 */
[----:B------:R-:W3:Y:S01]  /*3c060*/  LDL.LU.64 R4, [R1+0x7618] ;  /* 0x0076180001047983 */ /* 0x000ee20000300a00 */
[----:B--2---:R-:W-:Y:S02]  /*3c070*/  HMMA.16816.F32.BF16 R16, R16, R12, R20 ;  /* 0x0000000c1010723c */ /* 0x004fe40000041814 */
[----:B------:R-:W2:Y:S01]  /*3c080*/  LDL.LU.64 R22, [R1+0x7610] ;  /* 0x0076100001167983 */ /* 0x000ea20000300a00 */
[----:B------:R-:W2:Y:S11]  /*3c090*/  LDL.LU.64 R20, [R1+0x7608] ;  /* 0x0076080001147983 */ /* 0x000eb60000300a00 */
[----:B------:R-:W-:Y:S09]  /*3c0a0*/  @!UPT UIADD3 URZ, URZ, URZ, URZ ;  /* 0x0000003f3f3ff290 */ /* 0x000ff2000fffe03f */
[----:B------:R0:W-:Y:S01]  /*3c0b0*/  STL.64 [R1+0x760], R16 ;  /* 0x0007601001007387 */ /* 0x0001e20000100a00 */
[----:B------:R1:W-:Y:S03]  /*3c0c0*/  STL.64 [R1+0x768], R18 ;  /* 0x0007681201007387 */ /* 0x0003e60000100a00 */
[----:B0-----:R-:W4:Y:S01]  /*3c0d0*/  LDL.LU.64 R16, [R1+0x19c0] ;  /* 0x0019c00001107983 */ /* 0x001f220000300a00 */
[----:B-1----:R-:W4:Y:S02]  /*3c0e0*/  LDL.LU.64 R18, [R1+0x19c8] ;  /* 0x0019c80001127983 */ /* 0x002f240000300a00 */
[----:B---3--:R-:W-:Y:S01]  /*3c0f0*/  IMAD.MOV.U32 R10, RZ, RZ, R4 ;  /* 0x000000ffff0a7224 */ /* 0x008fe200078e0004 */
[C---:B--2---:R-:W-:Y:S01]  /*3c100*/  HMMA.16816.F32.BF16 R24, R20.reuse, R4, R24 ;  /* 0x000000041418723c */ /* 0x044fe20000041818 */
[----:B----4-:R-:W-:Y:S01]  /*3c110*/  STL.64 [R1+0x75f0], R18 ;  /* 0x0075f01201007387 */ /* 0x010fe20000100a00 */
[----:B------:R0:W-:Y:S03]  /*3c120*/  STL.64 [R1+0x75e8], R16 ;  /* 0x0075e81001007387 */ /* 0x0001e60000100a00 */
[----:B0-----:R-:W2:Y:S01]  /*3c130*/  LDL.LU.64 R16, [R1+0x19e0] ;  /* 0x0019e00001107983 */ /* 0x001ea20000300a00 */
[----:B------:R-:W2:Y:S02]  /*3c140*/  LDL.LU.64 R18, [R1+0x19e8] ;  /* 0x0019e80001127983 */ /* 0x000ea40000300a00 */
[----:B------:R-:W-:Y:S11]  /*3c150*/  STL.64 [R1+0x7568], R12 ;  /* 0x0075680c01007387 */ /* 0x000ff60000100a00 */
[----:B------:R-:W-:Y:S04]  /*3c160*/  @!UPT UIADD3 URZ, URZ, URZ, URZ ;  /* 0x0000003f3f3ff290 */ /* 0x000fe8000fffe03f */
[----:B------:R0:W-:Y:S01]  /*3c170*/  STL.64 [R1+0x6e0], R24 ;  /* 0x0006e01801007387 */ /* 0x0001e20000100a00 */
[----:B------:R2:W-:Y:S04]  /*3c180*/  STL.64 [R1+0x6e8], R26 ;  /* 0x0006e81a01007387 */ /* 0x0005e80000100a00 */
[----:B0-----:R-:W2:Y:S01]  /*3c190*/  LDL.LU.64 R24, [R1+0x7600] ;  /* 0x0076000001187983 */ /* 0x001ea20000300a00 */
[----:B------:R-:W-:Y:S02]  /*3c1a0*/  IMAD.MOV.U32 R12, RZ, RZ, R7 ;  /* 0x000000ffff0c7224 */ /* 0x000fe400078e0007 */
[----:B------:R-:W-:Y:S02]  /*3c1b0*/  IMAD.MOV.U32 R7, RZ, RZ, R5 ;  /* 0x000000ffff077224 */ /* 0x000fe400078e0005 */
[----:B------:R-:W3:Y:S03]  /*3c1c0*/  LDL.LU.64 R4, [R1+0x75f8] ;  /* 0x0075f80001047983 */ /* 0x000ee60000300a00 */
[----:B------:R-:W-:Y:S02]  /*3c1d0*/  STL [R1+0x75d0], R7 ;  /* 0x0075d00701007387 */ /* 0x000fe40000100800 */
[----:B------:R-:W-:Y:S01]  /*3c1e0*/  IMAD.MOV.U32 R13, RZ, RZ, R6 ;  /* 0x000000ffff0d7224 */ /* 0x000fe200078e0006 */
[C---:B--2---:R-:W-:Y:S01]  /*3c1f0*/  HMMA.16816.F32.BF16 R24, R20.reuse, R24, R16 ;  /* 0x000000181418723c */ /* 0x044fe20000041810 */
[----:B---3--:R0:W-:Y:S04]  /*3c200*/  STL.64 [R1+0x75c8], R4 ;  /* 0x0075c80401007387 */ /* 0x0081e80000100a00 */
[----:B0-----:R-:W2:Y:S01]  /*3c210*/  LDL.LU.64 R4, [R1+0x19d0] ;  /* 0x0019d00001047983 */ /* 0x001ea20000300a00 */
[----:B------:R-:W2:Y:S02]  /*3c220*/  LDL.LU.64 R6, [R1+0x19d8] ;  /* 0x0019d80001067983 */ /* 0x000ea40000300a00 */
[----:B------:R-:W3:Y:S02]  /*3c230*/  LDL.LU.64 R18, [R1+0x75f0] ;  /* 0x0075f00001127983 */ /* 0x000ee40000300a00 */
[----:B------:R-:W3:Y:S11]  /*3c240*/  LDL.LU.64 R16, [R1+0x75e8] ;  /* 0x0075e80001107983 */ /* 0x000ef60000300a00 */
[----:B------:R-:W-:Y:S02]  /*3c250*/  @!UPT UIADD3 URZ, URZ, URZ, URZ ;  /* 0x0000003f3f3ff290 */ /* 0x000fe4000fffe03f */
[----:B------:R-:W-:Y:S01]  /*3c260*/  STL.64 [R1+0x6d0], R24 ;  /* 0x0006d01801007387 */ /* 0x000fe20000100a00 */
[----:B------:R0:W-:Y:S03]  /*3c270*/  STL.64 [R1+0x6d8], R26 ;  /* 0x0006d81a01007387 */ /* 0x0001e60000100a00 */
[----:B0-----:R-:W4:Y:S01]  /*3c280*/  LDL.LU.64 R26, [R1+0x75e0] ;  /* 0x0075e000011a7983 */ /* 0x001f220000300a00 */
[----:B------:R-:W3:Y:S01]  /*3c290*/  LDL.LU.64 R24, [R1+0x75d8] ;  /* 0x0075d80001187983 */ /* 0x000ee20000300a00 */
[C---:B--2---:R-:W-:Y:S08]  /*3c2a0*/  HMMA.16816.F32.BF16 R4, R20.reuse, R12, R4 ;  /* 0x0000000c1404723c */ /* 0x044ff00000041804 */
[C---:B---3--:R-:W-:Y:S11]  /*3c2b0*/  HMMA.16816.F32.BF16 R12, R20.reuse, R24, R16 ;  /* 0x00000018140c723c */ /* 0x048ff60000041810 */
[----:B------:R-:W-:Y:S04]  /*3c2c0*/  @!UPT UIADD3 URZ, URZ, URZ, URZ ;  /* 0x0000003f3f3ff290 */ /* 0x000fe8000fffe03f */
[----:B------:R0:W-:Y:S01]  /*3c2d0*/  STL.64 [R1+0x6c0], R4 ;  /* 0x0006c00401007387 */ /* 0x0001e20000100a00 */
[----:B------:R1:W-:Y:S03]  /*3c2e0*/  STL.64 [R1+0x6c8], R6 ;  /* 0x0006c80601007387 */ /* 0x0003e60000100a00 */
[----:B0-----:R-:W2:Y:S01]  /*3c2f0*/  LDL.LU.64 R4, [R1+0x15f0] ;  /* 0x0015f00001047983 */ /* 0x001ea20000300a00 */
[----:B-1----:R-:W2:Y:S03]  /*3c300*/  LDL.LU.64 R6, [R1+0x15f8] ;  /* 0x0015f80001067983 */ /* 0x002ea60000300a00 */
[----:B------:R0:W-:Y:S01]  /*3c310*/  STL.64 [R1+0x6b0], R12 ;  /* 0x0006b00c01007387 */ /* 0x0001e20000100a00 */
[----:B------:R1:W-:Y:S02]  /*3c320*/  STL.64 [R1+0x6b8], R14 ;  /* 0x0006b80e01007387 */ /* 0x0003e40000100a00 */
[----:B------:R-:W3:Y:S02]  /*3c330*/  LDL.LU.64 R16, [R1+0x15c0] ;  /* 0x0015c00001107983 */ /* 0x000ee40000300a00 */
[----:B------:R-:W3:Y:S01]  /*3c340*/  LDL.LU.64 R18, [R1+0x15c8] ;  /* 0x0015c80001127983 */ /* 0x000ee20000300a00 */
[----:B0-----:R-:W2:Y:S01]  /*3c350*/  LDL.LU.64 R12, [R1+0x1340] ;  /* 0x00134000010c7983 */ /* 0x001ea20000300a00 */
[----:B-1----:R-:W2:Y:S03]  /*3c360*/  LDL.LU.64 R14, [R1+0x1348] ;  /* 0x00134800010e7983 */ /* 0x002ea60000300a00 */
[----:B--2---:R-:W-:Y:S01]  /*3c370*/  STL.64 [R1+0x75a8], R14 ;  /* 0x0075a80e01007387 */ /* 0x004fe20000100a00 */
[----:B------:R0:W-:Y:S03]  /*3c380*/  STL.64 [R1+0x75a0], R12 ;  /* 0x0075a00c01007387 */ /* 0x0001e60000100a00 */
[----:B0-----:R-:W2:Y:S01]  /*3c390*/  LDL.LU.64 R12, [R1+0x15d0] ;  /* 0x0015d000010c7983 */ /* 0x001ea20000300a00 */
[----:B------:R-:W2:Y:S01]  /*3c3a0*/  LDL.LU.64 R14, [R1+0x15d8] ;  /* 0x0015d800010e7983 */ /* 0x000ea20000300a00 */
[----:B------:R-:W-:Y:S02]  /*3c3b0*/  HMMA.16816.F32.BF16 R4, R20, R8, R4 ;  /* 0x000000081404723c */ /* 0x000fe40000041804 */
[----:B--2---:R-:W-:Y:S01]  /*3c3c0*/  STL.64 [R1+0x75b8], R14 ;  /* 0x0075b80e01007387 */ /* 0x004fe20000100a00 */
[----:B------:R-:W-:Y:S02]  /*3c3d0*/  STL.64 [R1+0x75b0], R12 ;  /* 0x0075b00c01007387 */ /* 0x000fe40000100a00 */
[----:B----4-:R-:W-:Y:S02]  /*3c3e0*/  STL.64 [R1+0x7520], R26 ;  /* 0x0075201a01007387 */ /* 0x010fe40000100a00 */
[----:B------:R0:W-:Y:S02]  /*3c3f0*/  STL.64 [R1+0x7518], R24 ;  /* 0x0075181801007387 */ /* 0x0001e40000100a00 */
[----:B0-----:R-:W2:Y:S04]  /*3c400*/  LDL.64 R24, [R1+0x150] ;  /* 0x0001500001187983 */ /* 0x001ea80000100a00 */
[----:B--2---:R0:W-:Y:S04]  /*3c410*/  STL.64 [R1+0x75c0], R24 ;  /* 0x0075c01801007387 */ /* 0x0041e80000100a00 */
[----:B0-----:R-:W2:Y:S01]  /*3c420*/  LDL.LU.64 R24, [R1+0x15e0] ;  /* 0x0015e00001187983 */ /* 0x001ea20000300a00 */
[----:B------:R-:W2:Y:S05]  /*3c430*/  LDL.LU.64 R26, [R1+0x15e8] ;  /* 0x0015e800011a7983 */ /* 0x000eaa0000300a00 */
[----:B------:R-:W-:Y:S02]  /*3c440*/  STL.64 [R1+0x6a0], R4 ;  /* 0x0006a00401007387 */ /* 0x000fe40000100a00 */
[----:B------:R0:W-:Y:S02]  /*3c450*/  STL.64 [R1+0x6a8], R6 ;  /* 0x0006a80601007387 */ /* 0x0001e40000100a00 */
[----:B0-----:R-:W4:Y:S01]  /*3c460*/  LDL.LU R7, [R1+0x75d0] ;  /* 0x0075d00001077983 */ /* 0x001f220000300800 */
[----:B------:R-:W3:Y:S02]  /*3c470*/  LDL.LU.64 R4, [R1+0x75c8] ;  /* 0x0075c80001047983 */ /* 0x000ee40000300a00 */
[----:B------:R0:W-:Y:S02]  /*3c480*/  STL.64 [R1+0x7598], R8 ;  /* 0x0075980801007387 */ /* 0x0001e40000100a00 */
[----:B0-----:R-:W4:Y:S01]  /*3c490*/  LDL.64 R8, [R1+0x120] ;  /* 0x0001200001087983 */ /* 0x001f220000100a00 */
[----:B------:R-:W-:-:S02]  /*3c4a0*/  IMAD.MOV.U32 R12, RZ, RZ, R11 ;  /* 0x000000ffff0c7224 */ /* 0x000fc400078e000b */
[----:B------:R-:W-:Y:S01]  /*3c4b0*/  IMAD.MOV.U32 R13, RZ, RZ, R3 ;  /* 0x000000ffff0d7224 */ /* 0x000fe200078e0003 */
[C---:B---3--:R-:W-:Y:S08]  /*3c4c0*/  HMMA.16816.F32.BF16 R16, R20.reuse, R4, R16 ;  /* 0x000000041410723c */ /* 0x048ff00000041810 */
[C---:B--2---:R-:W-:Y:S11]  /*3c4d0*/  HMMA.16816.F32.BF16 R12, R20.reuse, R12, R24 ;  /* 0x0000000c140c723c */ /* 0x044ff60000041818 */
[----:B------:R-:W-:Y:S04]  /*3c4e0*/  @!UPT UIADD3 URZ, URZ, URZ, URZ ;  /* 0x0000003f3f3ff290 */ /* 0x000fe8000fffe03f */
[----:B------:R-:W-:Y:S01]  /*3c4f0*/  STL.64 [R1+0x690], R16 ;  /* 0x0006901001007387 */ /* 0x000fe20000100a00 */
[----:B------:R-:W-:Y:S02]  /*3c500*/  STL.64 [R1+0x698], R18 ;  /* 0x0006981201007387 */ /* 0x000fe40000100a00 */
[----:B------:R-:W0:Y:S04]  /*3c510*/  LDSM.16.MT88.4 R16, [R28+0x200] ;  /* 0x000200001c10783b */ /* 0x000e280000004200 */
[----:B------:R-:W-:Y:S01]  /*3c520*/  STL [R1+0x74e8], R28 ;  /* 0x0074e81c01007387 */ /* 0x000fe20000100800 */
[----:B0-----:R-:W-:Y:S01]  /*3c530*/  STL.64 [R1+0x7440], R18 ;  /* 0x0074401201007387 */ /* 0x001fe20000100a00 */
[----:B------:R-:W-:Y:S02]  /*3c540*/  STL.64 [R1+0x7438], R16 ;  /* 0x0074381001007387 */ /* 0x000fe40000100a00 */
[----:B------:R-:W2:Y:S02]  /*3c550*/  LDL.LU.64 R24, [R1+0x75c0] ;  /* 0x0075c00001187983 */ /* 0x000ea40000300a00 */
[----:B------:R-:W-:Y:S01]  /*3c560*/  STL.64 [R1+0xe10], R12 ;  /* 0x000e100c01007387 */ /* 0x000fe20000100a00 */
[----:B------:R0:W-:Y:S04]  /*3c570*/  STL.64 [R1+0xe18], R14 ;  /* 0x000e180e01007387 */ /* 0x0001e80000100a00 */
[----:B0-----:R-:W2:Y:S01]  /*3c580*/  LDL.LU.64 R14, [R1+0x75b8] ;  /* 0x0075b800010e7983 */ /* 0x001ea20000300a00 */
[----:B------:R-:W2:Y:S02]  /*3c590*/  LDL.LU.64 R12, [R1+0x75b0] ;  /* 0x0075b000010c7983 */ /* 0x000ea40000300a00 */
[----:B--2---:R-:W-:Y:S11]  /*3c5a0*/  HMMA.16816.F32.BF16 R12, R20, R24, R12 ;  /* 0x00000018140c723c */ /* 0x004ff6000004180c */
[----:B------:R-:W-:Y:S11]  /*3c5b0*/  @!UPT UIADD3 URZ, URZ, URZ, URZ ;  /* 0x0000003f3f3ff290 */ /* 0x000ff6000fffe03f */
[----:B------:R-:W-:Y:S01]  /*3c5c0*/  @!UPT UIADD3 URZ, URZ, URZ, URZ ;  /* 0x0000003f3f3ff290 */ /* 0x000fe2000fffe03f */
[----:B------:R-:W-:Y:S01]  /*3c5d0*/  STL.64 [R1+0xe00], R12 ;  /* 0x000e000c01007387 */ /* 0x000fe20000100a00 */
[----:B------:R0:W-:Y:S03]  /*3c5e0*/  STL.64 [R1+0xe08], R14 ;  /* 0x000e080e01007387 */ /* 0x0001e60000100a00 */
[----:B0-----:R-:W2:Y:S01]  /*3c5f0*/  LDL.LU.64 R14, [R1+0x75a8] ;  /* 0x0075a800010e7983 */ /* 0x001ea20000300a00 */
[----:B------:R-:W2:Y:S02]  /*3c600*/  LDL.LU.64 R12, [R1+0x75a0] ;  /* 0x0075a000010c7983 */ /* 0x000ea40000300a00 */
[----:B------:R-:W-:Y:S02]  /*3c610*/  IMAD.MOV.U32 R16, RZ, RZ, R2 ;  /* 0x000000ffff107224 */ /* 0x000fe400078e0002 */
[----:B------:R-:W-:Y:S02]  /*3c620*/  IMAD.MOV.U32 R17, RZ, RZ, R0 ;  /* 0x000000ffff117224 */ /* 0x000fe400078e0000 */
[----:B------:R-:W-:-:S02]  /*3c630*/  IMAD.MOV.U32 R0, RZ, RZ, R25 ;  /* 0x000000ffff007224 */ /* 0x000fc400078e0019 */
[----:B------:R-:W-:-:S03]  /*3c640*/  IMAD.MOV.U32 R2, RZ, RZ, R24 ;  /* 0x000000ffff027224 */ /* 0x000fc600078e0018 */
[----:B------:R-:W-:Y:S02]  /*3c650*/  STL [R1+0x74f0], R0 ;  /* 0x0074f00001007387 */ /* 0x000fe40000100800 */
[----:B------:R-:W-:Y:S01]  /*3c660*/  STL [R1+0x74ec], R2 ;  /* 0x0074ec0201007387 */ /* 0x000fe20000100800 */
[----:B--2---:R-:W-:Y:S01]  /*3c670*/  HMMA.16816.F32.BF16 R24, R20, R16, R12 ;  /* 0x000000101418723c */ /* 0x004fe2000004180c */
[----:B------:R-:W2:Y:S04]  /*3c680*/  LDL.64 R12, [R1+0xe0] ;  /* 0x0000e000010c7983 */ /* 0x000ea80000100a00 */
[----:B--2---:R0:W-:Y:S11]  /*3c690*/  STL.64 [R1+0x7580], R12 ;  /* 0x0075800c01007387 */ /* 0x0041f60000100a00 */
[----:B------:R-:W-:Y:S07]  /*3c6a0*/  @!UPT UIADD3 URZ, URZ, URZ, URZ ;  /* 0x0000003f3f3ff290 */ /* 0x000fee000fffe03f */
[----:B------:R1:W-:Y:S02]  /*3c6b0*/  STL.64 [R1+0xdf0], R24 ;  /* 0x000df01801007387 */ /* 0x0003e40000100a00 */
[----:B------:R-:W-:Y:S01]  /*3c6c0*/  STL.64 [R1+0xdf8], R26 ;  /* 0x000df81a01007387 */ /* 0x000fe20000100a00 */
[----:B0-----:R-:W2:Y:S04]  /*3c6d0*/  LDL.64 R12, [R1+0x100] ;  /* 0x00010000010c7983 */ /* 0x001ea80000100a00 */
[----:B--2---:R0:W-:Y:S01]  /*3c6e0*/  STL.64 [R1+0x7590], R12 ;  /* 0x0075900c01007387 */ /* 0x0041e20000100a00 */
[----:B-1----:R-:W2:Y:S03]  /*3c6f0*/  LDL.64 R24, [R1] ;  /* 0x0000000001187983 */ /* 0x002ea60000100a00 */
[----:B0-----:R-:W3:Y:S04]  /*3c700*/  LDL.64 R12, [R1+0x130] ;  /* 0x00013000010c7983 */ /* 0x001ee80000100a00 */
[----:B--2---:R0:W-:Y:S04]  /*3c710*/  STL.64 [R1+0x7528], R24 ;  /* 0x0075281801007387 */ /* 0x0041e80000100a00 */
[----:B0-----:R-:W2:Y:S04]  /*3c720*/  LDL.64 R24, [R1+0x10] ;  /* 0x0000100001187983 */ /* 0x001ea80000100a00 */
[----:B--2---:R0:W-:Y:S04]  /*3c730*/  STL.64 [R1+0x7538], R24 ;  /* 0x0075381801007387 */ /* 0x0041e80000100a00 */
[----:B0-----:R-:W2:Y:S01]  /*3c740*/  LDL.LU.64 R24, [R1+0xfa0] ;  /* 0x000fa00001187983 */ /* 0x001ea20000300a00 */
[----:B------:R-:W2:Y:S02]  /*3c750*/  LDL.LU.64 R26, [R1+0xfa8] ;  /* 0x000fa800011a7983 */ /* 0x000ea40000300a00 */
[----:B------:R0:W-:Y:S02]  /*3c760*/  STL.64 [R1+0x74c0], R16 ;  /* 0x0074c01001007387 */ /* 0x0001e40000100a00 */
[----:B0-----:R-:W4:Y:S01]  /*3c770*/  LDL.LU.64 R16, [R1+0xf90] ;  /* 0x000f900001107983 */ /* 0x001f220000300a00 */
[----:B------:R-:W4:Y:S02]  /*3c780*/  LDL.LU.64 R18, [R1+0xf98] ;  /* 0x000f980001127983 */ /* 0x000f240000300a00 */
[----:B---3--:R-:W-:-:S02]  /*3c790*/  IMAD.MOV.U32 R6, RZ, RZ, R12 ;  /* 0x000000ffff067224 */ /* 0x008fc400078e000c */
[----:B------:R-:W-:Y:S01]  /*3c7a0*/  IMAD.MOV.U32 R3, RZ, RZ, R13 ;  /* 0x000000ffff037224 */ /* 0x000fe200078e000d */
[----:B--2---:R-:W-:Y:S11]  /*3c7b0*/  HMMA.16816.F32.BF16 R24, R20, R12, R24 ;  /* 0x0000000c1418723c */ /* 0x004ff60000041818 */
[----:B------:R-:W-:Y:S11]  /*3c7c0*/  @!UPT UIADD3 URZ, URZ, URZ, URZ ;  /* 0x0000003f3f3ff290 */ /* 0x000ff6000fffe03f */
[----:B------:R-:W-:Y:S01]  /*3c7d0*/  @!UPT UIADD3 URZ, URZ, URZ, URZ ;  /* 0x0000003f3f3ff290 */ /* 0x000fe2000fffe03f */
[----:B------:R0:W-:Y:S01]  /*3c7e0*/  STL.64 [R1+0xde0], R24 ;  /* 0x000de01801007387 */ /* 0x0001e20000100a00 */
[----:B------:R-:W-:Y:S02]  /*3c7f0*/  STL.64 [R1+0xde8], R26 ;  /* 0x000de81a01007387 */ /* 0x000fe40000100a00 */
[----:B------:R-:W2:Y:S02]  /*3c800*/  LDL.LU.64 R12, [R1+0xf80] ;  /* 0x000f8000010c7983 */ /* 0x000ea40000300a00 */
[----:B------:R-:W2:Y:S02]  /*3c810*/  LDL.LU.64 R14, [R1+0xf88] ;  /* 0x000f8800010e7983 */ /* 0x000ea40000300a00 */
[----:B0-----:R-:W-:Y:S02]  /*3c820*/  IMAD.MOV.U32 R24, RZ, RZ, R10 ;  /* 0x000000ffff187224 */ /* 0x001fe400078e000a */
[----:B----4-:R-:W-:-:S05]  /*3c830*/  IMAD.MOV.U32 R25, RZ, RZ, R7 ;  /* 0x000000ffff197224 */ /* 0x010fca00078e0007 */
[----:B------:R0:W-:Y:S04]  /*3c840*/  STL.64 [R1+0x7560], R24 ;  /* 0x0075601801007387 */ /* 0x0001e80000100a00 */
[----:B0-----:R-:W3:Y:S01]  /*3c850*/  LDL.64 R24, [R1+0xf0] ;  /* 0x0000f00001187983 */ /* 0x001ee20000100a00 */
[----:B------:R-:W-:Y:S01]  /*3c860*/  HMMA.16816.F32.BF16 R16, R20, R8, R16 ;  /* 0x000000081410723c */ /* 0x000fe20000041810 */
[----:B------:R-:W-:Y:S02]  /*3c870*/  IMAD.MOV.U32 R11, RZ, RZ, R9 ;  /* 0x000000ffff0b7224 */ /* 0x000fe400078e0009 */
[----:B---3--:R0:W-:Y:S04]  /*3c880*/  STL.64 [R1+0x7588], R24 ;  /* 0x0075881801007387 */ /* 0x0081e80000100a00 */
[----:B0-----:R-:W3:Y:S01]  /*3c890*/  LDL.LU.64 R24, [R1+0xf70] ;  /* 0x000f700001187983 */ /* 0x001ee20000300a00 */
[----:B------:R-:W3:Y:S02]  /*3c8a0*/  LDL.LU.64 R26, [R1+0xf78] ;  /* 0x000f7800011a7983 */ /* 0x000ee40000300a00 */
[----:B------:R-:W-:Y:S11]  /*3c8b0*/  STL [R1+0x74f4], R6 ;  /* 0x0074f40601007387 */ /* 0x000ff60000100800 */
[----:B------:R-:W-:Y:S02]  /*3c8c0*/  @!UPT UIADD3 URZ, URZ, URZ, URZ ;  /* 0x0000003f3f3ff290 */ /* 0x000fe4000fffe03f */
[----:B------:R0:W-:Y:S01]  /*3c8d0*/  STL.64 [R1+0xdd0], R16 ;  /* 0x000dd01001007387 */ /* 0x0001e20000100a00 */
[----:B------:R-:W-:Y:S01]  /*3c8e0*/  STL.64 [R1+0xdd8], R18 ;  /* 0x000dd81201007387 */ /* 0x000fe20000100a00 */
[----:B0-----:R-:W-:-:S03]  /*3c8f0*/  IMAD.MOV.U32 R16, RZ, RZ, R8 ;  /* 0x000000ffff107224 */ /* 0x001fc600078e0008 */
[----:B------:R-:W4:Y:S01]  /*3c900*/  LDL.LU.64 R8, [R1+0x7598] ;  /* 0x0075980001087983 */ /* 0x000f220000300a00 */
[----:B------:R-:W-:Y:S03]  /*3c910*/  STL [R1+0x7578], R11 ;  /* 0x0075780b01007387 */ /* 0x000fe60000100800 */
[----:B----4-:R0:W-:Y:S04]  /*3c920*/  STL.64 [R1+0x7570], R8 ;  /* 0x0075700801007387 */ /* 0x0101e80000100a00 */
[----:B0-----:R-:W2:Y:S02]  /*3c930*/  LDL.64 R8, [R1+0x110] ;  /* 0x0001100001087983 */ /* 0x001ea40000100a00 */
[C---:B--2---:R-:W-:Y:S11]  /*3c940*/  HMMA.16816.F32.BF16 R12, R20.reuse, R8, R12 ;  /* 0x00000008140c723c */ /* 0x044ff6000004180c */
[----:B------:R-:W-:Y:S11]  /*3c950*/  @!UPT UIADD3 URZ, URZ, URZ, URZ ;  /* 0x0000003f3f3ff290 */ /* 0x000ff6000fffe03f */
[----:B------:R-:W-:Y:S01]  /*3c960*/  @!UPT UIADD3 URZ, URZ, URZ, URZ ;  /* 0x0000003f3f3ff290 */ /* 0x000fe2000fffe03f */
[----:B------:R0:W-:Y:S01]  /*3c970*/  STL.64 [R1+0xdc0], R12 ;  /* 0x000dc00c01007387 */ /* 0x0001e20000100a00 */
[----:B------:R-:W-:Y:S03]  /*3c980*/  STL.64 [R1+0xdc8], R14 ;  /* 0x000dc80e01007387 */ /* 0x000fe60000100a00 */
[----:B0-----:R-:W3:Y:S01]  /*3c990*/  LDL.LU.64 R12, [R1+0x7590] ;  /* 0x00759000010c7983 */ /* 0x001ee20000300a00 */
[----:B------:R-:W-:Y:S02]  /*3c9a0*/  IMAD.MOV.U32 R19, RZ, RZ, R9 ;  /* 0x000000ffff137224 */ /* 0x000fe400078e0009 */
[----:B------:R-:W-:Y:S02]  /*3c9b0*/  IMAD.MOV.U32 R29, RZ, RZ, R8 ;  /* 0x000000ffff1d7224 */ /* 0x000fe400078e0008 */
[----:B------:R-:W2:Y:S01]  /*3c9c0*/  LDL.LU.64 R8, [R1+0xf50] ;  /* 0x000f500001087983 */ /* 0x000ea20000300a00 */
[----:B------:R-:W2:Y:S02]  /*3c9d0*/  LDL.LU.64 R10, [R1+0xf58] ;  /* 0x000f5800010a7983 */ /* 0x000ea40000300a00 */
[----:B------:R-:W-:Y:S02]  /*3c9e0*/  STL [R1+0x7534], R19 ;  /* 0x0075341301007387 */ /* 0x000fe40000100800 */
[----:B------:R0:W-:Y:S02]  /*3c9f0*/  STL [R1+0x7530], R16 ;  /* 0x0075301001007387 */ /* 0x0001e40000100800 */
[----:B0-----:R-:W4:Y:S01]  /*3ca00*/  LDL.LU.64 R16, [R1+0xf60] ;  /* 0x000f600001107983 */ /* 0x001f220000300a00 */
[----:B------:R-:W4:Y:S01]  /*3ca10*/  LDL.LU.64 R18, [R1+0xf68] ;  /* 0x000f680001127983 */ /* 0x000f220000300a00 */
[C---:B---3--:R-:W-:Y:S11]  /*3ca20*/  HMMA.16816.F32.BF16 R24, R20.reuse, R12, R24 ;  /* 0x0000000c1418723c */ /* 0x048ff60000041818 */
[----:B------:R-:W-:Y:S11]  /*3ca30*/  @!UPT UIADD3 URZ, URZ, URZ, URZ ;  /* 0x0000003f3f3ff290 */ /* 0x000ff6000fffe03f */
[----:B------:R-:W-:Y:S01]  /*3ca40*/  @!UPT UIADD3 URZ, URZ, URZ, URZ ;  /* 0x0000003f3f3ff290 */ /* 0x000fe2000fffe03f */
[----:B------:R0:W-:Y:S01]  /*3ca50*/  STL.64 [R1+0xdb0], R24 ;  /* 0x000db01801007387 */ /* 0x0001e20000100a00 */
[----:B------:R1:W-:Y:S03]  /*3ca60*/  STL.64 [R1+0xdb8], R26 ;  /* 0x000db81a01007387 */ /* 0x0003e60000100a00 */
[----:B0-----:R-:W4:Y:S01]  /*3ca70*/  LDL.LU.64 R24, [R1+0x7588] ;  /* 0x0075880001187983 */ /* 0x001f220000300a00 */
[----:B------:R-:W-:Y:S02]  /*3ca80*/  IMAD.MOV.U32 R2, RZ, RZ, R12 ;  /* 0x000000ffff027224 */ /* 0x000fe400078e000c */
[----:B------:R-:W-:Y:S02]  /*3ca90*/  IMAD.MOV.U32 R28, RZ, RZ, R13 ;  /* 0x000000ffff1c7224 */ /* 0x000fe400078e000d */
[----:B------:R-:W2:Y:S01]  /*3caa0*/  LDL.LU.64 R12, [R1+0x7580] ;  /* 0x00758000010c7983 */ /* 0x000ea20000300a00 */
[----:B----4-:R-:W-:Y:S01]  /*3cab0*/  HMMA.16816.F32.BF16 R16, R20, R24, R16 ;  /* 0x000000181410723c */ /* 0x010fe20000041810 */
[----:B------:R-:W-:-:S02]  /*3cac0*/  IMAD.MOV.U32 R6, RZ, RZ, R24 ;  /* 0x000000ffff067224 */ /* 0x000fc400078e0018 */
[----:B------:R-:W-:Y:S11]  /*3cad0*/  IMAD.MOV.U32 R0, RZ, RZ, R25 ;  /* 0x000000ffff007224 */ /* 0x000ff600078e0019 */
[----:B------:R-:W-:Y:S09]  /*3cae0*/  @!UPT UIADD3 URZ, URZ, URZ, URZ ;  /* 0x0000003f3f3ff290 */ /* 0x000ff2000fffe03f */
[----:B------:R0:W-:Y:S01]  /*3caf0*/  STL.64 [R1+0xda0], R16 ;  /* 0x000da01001007387 */ /* 0x0001e20000100a00 */
[----:B------:R3:W-:Y:S02]  /*3cb00*/  STL.64 [R1+0xda8], R18 ;  /* 0x000da81201007387 */ /* 0x0007e40000100a00 */
[----:B------:R-:W4:Y:S02]  /*3cb10*/  LDL.LU.64 R24, [R1+0x6f0] ;  /* 0x0006f00001187983 */ /* 0x000f240000300a00 */
[----:B-1----:R-:W4:Y:S01]  /*3cb20*/  LDL.LU.64 R26, [R1+0x6f8] ;  /* 0x0006f800011a7983 */ /* 0x002f220000300a00 */
[----:B0-----:R-:W4:Y:S01]  /*3cb30*/  LDL.LU.64 R16, [R1+0x1960] ;  /* 0x0019600001107983 */ /* 0x001f220000300a00 */
[----:B---3--:R-:W3:Y:S01]  /*3cb40*/  LDL.LU.64 R18, [R1+0x1968] ;  /* 0x0019680001127983 */ /* 0x008ee20000300a00 */
[C---:B--2---:R-:W-:Y:S01]  /*3cb50*/  HMMA.16816.F32.BF16 R8, R20.reuse, R12, R8 ;  /* 0x0000000c1408723c */ /* 0x044fe20000041808 */
[----:B------:R-:W-:Y:S01]  /*3cb60*/  IMAD.MOV.U32 R7, RZ, RZ, R13 ;  /* 0x000000ffff077224 */ /* 0x000fe200078e000d */
[----:B---3--:R-:W-:Y:S01]  /*3cb70*/  STL.64 [R1+0x7548], R18 ;  /* 0x0075481201007387 */ /* 0x008fe20000100a00 */
[----:B----4-:R0:W-:Y:S03]  /*3cb80*/  STL.64 [R1+0x7540], R16 ;  /* 0x0075401001007387 */ /* 0x0101e60000100a00 */
[----:B0-----:R-:W2:Y:S01]  /*3cb90*/  LDL.LU.64 R16, [R1+0x1970] ;  /* 0x0019700001107983 */ /* 0x001ea20000300a00 */
[----:B------:R-:W2:Y:S11]  /*3cba0*/  LDL.LU.64 R18, [R1+0x1978] ;  /* 0x0019780001127983 */ /* 0x000eb60000300a00 */
[----:B------:R-:W-:Y:S05]  /*3cbb0*/  @!UPT UIADD3 URZ, URZ, URZ, URZ ;  /* 0x0000003f3f3ff290 */ /* 0x000fea000fffe03f */
[----:B------:R-:W-:Y:S02]  /*3cbc0*/  STL.64 [R1+0xd90], R8 ;  /* 0x000d900801007387 */ /* 0x000fe40000100a00 */
[----:B------:R0:W-:Y:S02]  /*3cbd0*/  STL.64 [R1+0xd98], R10 ;  /* 0x000d980a01007387 */ /* 0x0001e40000100a00 */
[----:B0-----:R-:W3:Y:S01]  /*3cbe0*/  LDL.LU R11, [R1+0x7578] ;  /* 0x00757800010b7983 */ /* 0x001ee20000300800 */
[----:B------:R-:W4:Y:S02]  /*3cbf0*/  LDL.LU.64 R8, [R1+0x7570] ;  /* 0x0075700001087983 */ /* 0x000f240000300a00 */
[----:B------:R-:W-:Y:S02]  /*3cc00*/  IMAD.MOV.U32 R10, RZ, RZ, R12 ;  /* 0x000000ffff0a7224 */ /* 0x000fe400078e000c */
[----:B------:R-:W2:Y:S04]  /*3cc10*/  LDL.LU.64 R12, [R1+0x7568] ;  /* 0x00756800010c7983 */ /* 0x000ea80000300a00 */
[----:B---3--:R-:W-:Y:S01]  /*3cc20*/  STL.64 [R1+0x7510], R10 ;  /* 0x0075100a01007387 */ /* 0x008fe20000100a00 */
[----:B----4-:R0:W-:Y:S01]  /*3cc30*/  STL.64 [R1+0x7508], R8 ;  /* 0x0075080801007387 */ /* 0x0101e20000100a00 */
[----:B--2---:R-:W-:Y:S02]  /*3cc40*/  HMMA.16816.F32.BF16 R20, R20, R12, R24 ;  /* 0x0000000c1414723c */ /* 0x004fe40000041818 */
[----:B0-----:R-:W2:Y:S01]  /*3cc50*/  LDL.LU.64 R8, [R1+0x1940] ;  /* 0x0019400001087983 */ /* 0x001ea20000300a00 */
[----:B------:R-:W2:Y:S02]  /*3cc60*/  LDL.LU.64 R10, [R1+0x1948] ;  /* 0x00194800010a7983 */ /* 0x000ea40000300a00 */
[----:B------:R-:W-:Y:S02]  /*3cc70*/  STL.64 [R1+0x7500], R6 ;  /* 0x0075000601007387 */ /* 0x000fe40000100a00 */
[----:B------:R0:W-:Y:S02]  /*3cc80*/  STL.64 [R1+0x74f8], R4 ;  /* 0x0074f80401007387 */ /* 0x0001e40000100a00 */
[----:B0-----:R-:W3:Y:S01]  /*3cc90*/  LDL.LU.64 R4, [R1+0x1570] ;  /* 0x0015700001047983 */ /* 0x001ee20000300a00 */
[----:B------:R-:W3:Y:S02]  /*3cca0*/  LDL.LU.64 R6, [R1+0x1578] ;  /* 0x0015780001067983 */ /* 0x000ee40000300a00 */
[----:B------:R-:W4:Y:S02]  /*3ccb0*/  LDL.LU.64 R24, [R1+0x7560] ;  /* 0x0075600001187983 */ /* 0x000f240000300a00 */
[----:B------:R-:W4:Y:S01]  /*3ccc0*/  LDL.LU.64 R14, [R1+0x7558] ;  /* 0x00755800010e7983 */ /* 0x000f220000300a00 */
[----:B------:R-:W4:Y:S08]  /*3ccd0*/  LDL.LU.64 R12, [R1+0x7550] ;  /* 0x00755000010c7983 */ /* 0x000f300000300a00 */
[----:B------:R0:W-:Y:S02]  /*3cce0*/  STL.64 [R1+0x680], R20 ;  /* 0x0006801401007387 */ /* 0x0001e40000100a00 */
[----:B------:R1:W-:Y:S01]  /*3ccf0*/  STL.64 [R1+0x688], R22 ;  /* 0x0006881601007387 */ /* 0x0003e20000100a00 */
[----:B0-----:R-:W2:Y:S01]  /*3cd00*/  LDL.LU.64 R20, [R1+0x1950] ;  /* 0x0019500001147983 */ /* 0x001ea20000300a00 */
[----:B-1----:R-:W2:Y:S01]  /*3cd10*/  LDL.LU.64 R22, [R1+0x1958] ;  /* 0x0019580001167983 */ /* 0x002ea20000300a00 */
[C---:B----4-:R-:W-:Y:S02]  /*3cd20*/  HMMA.16816.F32.BF16 R24, R12.reuse, R24, R16 ;  /* 0x000000180c18723c */ /* 0x050fe40000041810 */
[----:B------:R-:W4:Y:S01]  /*3cd30*/  LDL.LU.64 R18, [R1+0x7548] ;  /* 0x0075480001127983 */ /* 0x000f220000300a00 */
[----:B------:R-:W4:Y:S11]  /*3cd40*/  LDL.LU.64 R16, [R1+0x7540] ;  /* 0x0075400001107983 */ /* 0x000f360000300a00 */
[----:B------:R-:W-:Y:S09]  /*3cd50*/  @!UPT UIADD3 URZ, URZ, URZ, URZ ;  /* 0x0000003f3f3ff290 */ /* 0x000ff2000fffe03f */
[----:B------:R0:W-:Y:S01]  /*3cd60*/  STL.64 [R1+0x600], R24 ;  /* 0x0006001801007387 */ /* 0x0001e20000100a00 */
[----:B------:R-:W-:Y:S03]  /*3cd70*/  STL.64 [R1+0x608], R26 ;  /* 0x0006081a01007387 */ /* 0x000fe60000100a00 */
[----:B0-----:R-:W4:Y:S02]  /*3cd80*/  LDL.LU.64 R24, [R1+0x7538] ;  /* 0x0075380001187983 */ /* 0x001f240000300a00 */
[C---:B----4-:R-:W-:Y:S11]  /*3cd90*/  HMMA.16816.F32.BF16 R16, R12.reuse, R24, R16 ;  /* 0x000000180c10723c */ /* 0x050ff60000041810 */
[----:B------:R-:W-:Y:S11]  /*3cda0*/  @!UPT UIADD3 URZ, URZ, URZ, URZ ;  /* 0x0000003f3f3ff290 */ /* 0x000ff6000fffe03f */
[----:B------:R-:W-:Y:S01]  /*3cdb0*/  @!UPT UIADD3 URZ, URZ, URZ, URZ ;  /* 0x0000003f3f3ff290 */ /* 0x000fe2000fffe03f */
[----:B------:R0:W-:Y:S01]  /*3cdc0*/  STL.64 [R1+0x5f0], R16 ;  /* 0x0005f01001007387 */ /* 0x0001e20000100a00 */
[----:B------:R1:W-:Y:S02]  /*3cdd0*/  STL.64 [R1+0x5f8], R18 ;  /* 0x0005f81201007387 */ /* 0x0003e40000100a00 */
[----:B0-----:R-:W-:Y:S01]  /*3cde0*/  IMAD.MOV.U32 R17, RZ, RZ, R25 ;  /* 0x000000ffff117224 */ /* 0x001fe200078e0019 */
[----:B-1----:R-:W4:Y:S01]  /*3cdf0*/  LDL.LU R19, [R1+0x7534] ;  /* 0x0075340001137983 */ /* 0x002f220000300800 */
[----:B------:R-:W2:Y:S02]  /*3ce00*/  LDL.LU R16, [R1+0x7530] ;  /* 0x0075300001107983 */ /* 0x000ea40000300800 */
[----:B------:R-:W-:Y:S02]  /*3ce10*/  IMAD.MOV.U32 R18, RZ, RZ, R24 ;  /* 0x000000ffff127224 */ /* 0x000fe400078e0018 */
[----:B------:R-:W2:Y:S02]  /*3ce20*/  LDL.LU.64 R24, [R1+0x7528] ;  /* 0x0075280001187983 */ /* 0x000ea40000300a00 */
[C---:B--2---:R-:W-:Y:S11]  /*3ce30*/  HMMA.16816.F32.BF16 R20, R12.reuse, R24, R20 ;  /* 0x000000180c14723c */ /* 0x044ff60000041814 */
[----:B------:R-:W-:Y:S11]  /*3ce40*/  @!UPT UIADD3 URZ, URZ, URZ, URZ ;  /* 0x0000003f3f3ff290 */ /* 0x000ff6000fffe03f */
[----:B------:R-:W-:Y:S01]  /*3ce50*/  @!UPT UIADD3 URZ, URZ, URZ, URZ ;  /* 0x0000003f3f3ff290 */ /* 0x000fe2000fffe03f */
[----:B------:R0:W-:Y:S01]  /*3ce60*/  STL.64 [R1+0x5e0], R20 ;  /* 0x0005e01401007387 */ /* 0x0001e20000100a00 */
[----:B------:R-:W-:Y:S02]  /*3ce70*/  STL.64 [R1+0x5e8], R22 ;  /* 0x0005e81601007387 */ /* 0x000fe40000100a00 */
[----:B------:R-:W2:Y:S02]  /*3ce80*/  LDL.LU.64 R26, [R1+0x7520] ;  /* 0x00752000011a7983 */ /* 0x000ea40000300a00 */
[----:B0-----:R-:W-:Y:S02]  /*3ce90*/  IMAD.MOV.U32 R21, RZ, RZ, R24 ;  /* 0x000000ffff157224 */ /* 0x001fe400078e0018 */
[----:B------:R-:W-:Y:S02]  /*3cea0*/  IMAD.MOV.U32 R20, RZ, RZ, R25 ;  /* 0x000000ffff147224 */ /* 0x000fe400078e0019 */
[----:B------:R-:W2:Y:S02]  /*3ceb0*/  LDL.LU.64 R24, [R1+0x7518] ;  /* 0x0075180001187983 */ /* 0x000ea40000300a00 */
[C---:B--2---:R-:W-:Y:S11]  /*3cec0*/  HMMA.16816.F32.BF16 R8, R12.reuse, R24, R8 ;  /* 0x000000180c08723c */ /* 0x044ff60000041808 */
[----:B------:R-:W-:Y:S11]  /*3ced0*/  @!UPT UIADD3 URZ, URZ, URZ, URZ ;  /* 0x0000003f3f3ff290 */ /* 0x000ff6000fffe03f */
[----:B------:R-:W-:Y:S01]  /*3cee0*/  @!UPT UIADD3 URZ, URZ, URZ, URZ ;  /* 0x0000003f3f3ff290 */ /* 0x000fe2000fffe03f */
[----:B------:R-:W-:Y:S01]  /*3cef0*/  STL.64 [R1+0x5d0], R8 ;  /* 0x0005d00801007387 */ /* 0x000fe20000100a00 */
[----:B------:R0:W-:Y:S03]  /*3cf00*/  STL.64 [R1+0x5d8], R10 ;  /* 0x0005d80a01007387 */ /* 0x0001e60000100a00 */
[----:B0-----:R-:W2:Y:S01]  /*3cf10*/  LDL.LU.64 R10, [R1+0x7510] ;  /* 0x00751000010a7983 */ /* 0x001ea20000300a00 */
[----:B------:R-:W3:Y:S02]  /*3cf20*/  LDL.LU.64 R8, [R1+0x7508] ;  /* 0x0075080001087983 */ /* 0x000ee40000300a00 */
[----:B------:R-:W-:Y:S02]  /*3cf30*/  STL.64 [R1+0x7408], R26 ;  /* 0x0074081a01007387 */ /* 0x000fe40000100a00 */
[----:B------:R0:W-:Y:S02]  /*3cf40*/  STL.64 [R1+0x7400], R24 ;  /* 0x0074001801007387 */ /* 0x0001e40000100a00 */
[----:B0-----:R-:W2:Y:S01]  /*3cf50*/  LDL.LU.64 R24, [R1+0x1540] ;  /* 0x0015400001187983 */ /* 0x001ea20000300a00 */
[----:B------:R-:W2:Y:S01]  /*3cf60*/  LDL.LU.64 R26, [R1+0x1548] ;  /* 0x00154800011a7983 */ /* 0x000ea20000300a00 */
[----:B---3--:R-:W-:Y:S11]  /*3cf70*/  HMMA.16816.F32.BF16 R4, R12, R8, R4 ;  /* 0x000000080c04723c */ /* 0x008ff60000041804 */
[----:B------:R-:W-:Y:S11]  /*3cf80*/  @!UPT UIADD3 URZ, URZ, URZ, URZ ;  /* 0x0000003f3f3ff290 */ /* 0x000ff6000fffe03f */
[----:B------:R-:W-:Y:S01]  /*3cf90*/  @!UPT UIADD3 URZ, URZ, URZ, URZ ;  /* 0x0000003f3f3ff290 */ /* 0x000fe2000fffe03f */
[----:B------:R-:W-:Y:S01]  /*3cfa0*/  STL.64 [R1+0x5c0], R4 ;  /* 0x0005c00401007387 */ /* 0x000fe20000100a00 */
[----:B------:R0:W-:Y:S03]  /*3cfb0*/  STL.64 [R1+0x5c8], R6 ;  /* 0x0005c80601007387 */ /* 0x0001e60000100a00 */
[----:B0-----:R-:W3:Y:S01]  /*3cfc0*/  LDL.LU.64 R6, [R1+0x7500] ;  /* 0x0075000001067983 */ /* 0x001ee20000300a00 */
[----:B------:R-:W2:Y:S02]  /*3cfd0*/  LDL.LU.64 R4, [R1+0x74f8] ;  /* 0x0074f80001047983 */ /* 0x000ea40000300a00 */
[----:B------:R0:W-:Y:S02]  /*3cfe0*/  STL.64 [R1+0x73f8], R8 ;  /* 0x0073f80801007387 */ /* 0x0001e40000100a00 */
[----:B0-----:R-:W-:Y:S02]  /*3cff0*/  IMAD.MOV.U32 R9, RZ, RZ, R0 ;  /* 0x000000ffff097224 */ /* 0x001fe400078e0000 */
[----:B---3--:R-:W-:-:S02]  /*3d000*/  IMAD.MOV.U32 R8, RZ, RZ, R6 ;  /* 0x000000ffff087224 */ /* 0x008fc400078e0006 */
[----:B------:R-:W3:Y:S01]  /*3d010*/  LDL.LU R6, [R1+0x74f4] ;  /* 0x0074f40001067983 */ /* 0x000ee20000300800 */
[----:B------:R-:W3:Y:S02]  /*3d020*/  LDL.LU R0, [R1+0x74f0] ;  /* 0x0074f00001007983 */ /* 0x000ee40000300800 */
[----:B------:R0:W-:Y:S02]  /*3d030*/  STL.64 [R1+0x7460], R8 ;  /* 0x0074600801007387 */ /* 0x0001e40000100a00 */
[----:B0-----:R-:W-:Y:S02]  /*3d040*/  IMAD.MOV.U32 R8, RZ, RZ, R2 ;  /* 0x000000ffff087224 */ /* 0x001fe400078e0002 */
[----:B------:R-:W3:Y:S01]  /*3d050*/  LDL.LU R2, [R1+0x74ec] ;  /* 0x0074ec0001027983 */ /* 0x000ee20000300800 */
[----:B--2---:R-:W-:Y:S01]  /*3d060*/  HMMA.16816.F32.BF16 R24, R12, R4, R24 ;  /* 0x000000040c18723c */ /* 0x004fe20000041818 */
[----:B------:R-:W-:Y:S11]  /*3d070*/  IMAD.MOV.U32 R9, RZ, RZ, R28 ;  /* 0x000000ffff097224 */ /* 0x000ff600078e001c */
[----:B------:R-:W-:Y:S11]  /*3d080*/  @!UPT UIADD3 URZ, URZ, URZ, URZ ;  /* 0x0000003f3f3ff290 */ /* 0x000ff6000fffe03f */
[----:B------:R-:W-:Y:S01]  /*3d090*/  STL.64 [R1+0x5b0], R24 ;  /* 0x0005b01801007387 */ /* 0x000fe20000100a00 */
[----:B------:R-:W-:Y:S02]  /*3d0a0*/  STL.64 [R1+0x5b8], R26 ;  /* 0x0005b81a01007387 */ /* 0x000fe40000100a00 */
[----:B------:R-:W2:Y:S02]  /*3d0b0*/  LDL.LU R28, [R1+0x74e8] ;  /* 0x0074e800011c7983 */ /* 0x000ea40000300800 */
[----:B------:R0:W-:Y:S02]  /*3d0c0*/  STL.64 [R1+0x7478], R8 ;  /* 0x0074780801007387 */ /* 0x0001e40000100a00 */
[----:B0-----:R-:W-:Y:S02]  /*3d0d0*/  IMAD.MOV.U32 R8, RZ, RZ, R29 ;  /* 0x000000ffff087224 */ /* 0x001fe400078e001d */
[----:B----4-:R-:W-:Y:S02]  /*3d0e0*/  IMAD.MOV.U32 R9, RZ, RZ, R19 ;  /* 0x000000ffff097224 */ /* 0x010fe400078e0013 */
[----:B------:R-:W-:-:S02]  /*3d0f0*/  IMAD.MOV.U32 R24, RZ, RZ, R21 ;  /* 0x000000ffff187224 */ /* 0x000fc400078e0015 */
[----:B------:R-:W-:Y:S01]  /*3d100*/  IMAD.MOV.U32 R25, RZ, RZ, R20 ;  /* 0x000000ffff197224 */ /* 0x000fe200078e0014 */
[----:B------:R0:W-:Y:S04]  /*3d110*/  STL.64 [R1+0x7490], R8 ;  /* 0x0074900801007387 */ /* 0x0001e80000100a00 */
[----:B------:R1:W-:Y:S02]  /*3d120*/  STL.64 [R1+0x7420], R24 ;  /* 0x0074201801007387 */ /* 0x0003e40000100a00 */
[----:B0-----:R-:W-:Y:S02]  /*3d130*/  IMAD.MOV.U32 R8, RZ, RZ, R16 ;  /* 0x000000ffff087224 */ /* 0x001fe400078e0010 */
[----:B------:R-:W-:Y:S02]  /*3d140*/  IMAD.MOV.U32 R9, RZ, RZ, R11 ;  /* 0x000000ffff097224 */ /* 0x000fe400078e000b */
[----:B-1----:R-:W-:-:S02]  /*3d150*/  IMAD.MOV.U32 R24, RZ, RZ, R18 ;  /* 0x000000ffff187224 */ /* 0x002fc400078e0012 */
[----:B------:R-:W-:Y:S01]  /*3d160*/  IMAD.MOV.U32 R25, RZ, RZ, R17 ;  /* 0x000000ffff197224 */ /* 0x000fe200078e0011 */
[----:B------:R0:W-:Y:S04]  /*3d170*/  STL.64 [R1+0x74a8], R8 ;  /* 0x0074a80801007387 */ /* 0x0001e80000100a00 */
[----:B------:R1:W-:Y:S02]  /*3d180*/  STL.64 [R1+0x7448], R24 ;  /* 0x0074481801007387 */ /* 0x0003e40000100a00 */
[----:B0-----:R-:W-:Y:S02]  /*3d190*/  IMAD.MOV.U32 R9, RZ, RZ, R3 ;  /* 0x000000ffff097224 */ /* 0x001fe400078e0003 */
[----:B-1----:R-:W-:Y:S02]  /*3d1a0*/  IMAD.MOV.U32 R24, RZ, RZ, R10 ;  /* 0x000000ffff187224 */ /* 0x002fe400078e000a */
[----:B---3--:R-:W-:-:S02]  /*3d1b0*/  IMAD.MOV.U32 R8, RZ, RZ, R6 ;  /* 0x000000ffff087224 */ /* 0x008fc400078e0006 */
[----:B------:R-:W-:-:S03]  /*3d1c0*/  IMAD.MOV.U32 R17, RZ, RZ, R0 ;  /* 0x000000ffff117224 */ /* 0x000fc600078e0000 */
[----:B------:R-:W-:Y:S01]  /*3d1d0*/  STL.64 [R1+0x74c8], R8 ;  /* 0x0074c80801007387 */ /* 0x000fe20000100a00 */
[----:B------:R-:W-:-:S05]  /*3d1e0*/  IMAD.MOV.U32 R16, RZ, RZ, R2 ;  /* 0x000000ffff107224 */ /* 0x000fca00078e0002 */
[----:B------:R0:W-:Y:S04]  /*3d1f0*/  STL.64 [R1+0x74d0], R16 ;  /* 0x0074d01001007387 */ /* 0x0001e80000100a00 */
[----:B0-----:R-:W3:Y:S01]  /*3d200*/  LDL.64 R16, [R1+0x30] ;  /* 0x0000300001107983 */ /* 0x001ee20000100a00 */
[----:B------:R-:W4:Y:S02]  /*3d210*/  LDL.LU.64 R8, [R1+0x1550] ;  /* 0x0015500001087983 */ /* 0x000f240000300a00 */
[----:B------:R-:W3:Y:S02]  /*3d220*/  LDL.LU.64 R10, [R1+0x1558] ;  /* 0x00155800010a7983 */ /* 0x000ee40000300a00 */
[----:B------:R-:W-:Y:S01]  /*3d230*/  IMAD.MOV.U32 R25, RZ, RZ, R7 ;  /* 0x000000ffff197224 */ /* 0x000fe200078e0007 */
[----:B--2---:R-:W0:Y:S04]  /*3d240*/  LDSM.16.MT88.4 R20, [R28+0x280] ;  /* 0x000280001c14783b */ /* 0x004e280000004200 */
[----:B---3--:R-:W-:Y:S01]  /*3d250*/  STL.64 [R1+0x74e0], R10 ;  /* 0x0074e00a01007387 */ /* 0x008fe20000100a00 */
[----:B----4-:R1:W-:Y:S03]  /*3d260*/  STL.64 [R1+0x74d8], R8 ;  /* 0x0074d80801007387 */ /* 0x0103e60000100a00 */
[----:B-1----:R-:W2:Y:S01]  /*3d270*/  LDL.LU.64 R8, [R1+0x1560] ;  /* 0x0015600001087983 */ /* 0x002ea20000300a00 */
[----:B------:R-:W2:Y:S02]  /*3d280*/  LDL.LU.64 R10, [R1+0x1568] ;  /* 0x00156800010a7983 */ /* 0x000ea40000300a00 */
[----:B------:R1:W-:Y:S02]  /*3d290*/  STL.64 [R1+0x7458], R24 ;  /* 0x0074581801007387 */ /* 0x0003e40000100a00 */
[----:B-1----:R-:W3:Y:S01]  /*3d2a0*/  LDL.LU.64 R24, [R1+0xe40] ;  /* 0x000e400001187983 */ /* 0x002ee20000300a00 */
[----:B------:R-:W4:Y:S03]  /*3d2b0*/  LDL.LU.64 R26, [R1+0xe48] ;  /* 0x000e4800011a7983 */ /* 0x000f260000300a00 */
[----:B----4-:R-:W-:Y:S01]  /*3d2c0*/  STL.64 [R1+0x7470], R26 ;  /* 0x0074701a01007387 */ /* 0x010fe20000100a00 */
[----:B---3--:R1:W-:Y:S03]  /*3d2d0*/  STL.64 [R1+0x7468], R24 ;  /* 0x0074681801007387 */ /* 0x0083e60000100a00 */
        /* <DEDUP_REMOVED lines=9> */
[----:B------:R-:W4:Y:S01]  /*3d370*/  LDL.LU.64 R26, [R1+0xe78] ;  /* 0x000e7800011a7983 */ /* 0x000f220000300a00 */
[----:B--2---:R-:W-:Y:S02]  /*3d380*/  HMMA.16816.F32.BF16 R8, R12, R16, R8 ;  /* 0x000000100c08723c */ /* 0x004fe40000041808 */
[----:B----4-:R-:W-:Y:S01]  /*3d390*/  STL.64 [R1+0x74b8], R26 ;  /* 0x0074b81a01007387 */ /* 0x010fe20000100a00 */
[----:B---3--:R1:W-:Y:S03]  /*3d3a0*/  STL.64 [R1+0x74b0], R24 ;  /* 0x0074b01801007387 */ /* 0x0083e60000100a00 */
[----:B-1----:R-:W2:Y:S01]  /*3d3b0*/  LDL.LU.64 R24, [R1+0xe80] ;  /* 0x000e800001187983 */ /* 0x002ea20000300a00 */
[----:B------:R-:W2:Y:S02]  /*3d3c0*/  LDL.LU.64 R26, [R1+0xe88] ;  /* 0x000e8800011a7983 */ /* 0x000ea40000300a00 */
[----:B------:R1:W-:Y:S02]  /*3d3d0*/  STL.64 [R1+0x73f0], R4 ;  /* 0x0073f00401007387 */ /* 0x0003e40000100a00 */
[----:B-1----:R-:W3:Y:S01]  /*3d3e0*/  LDL.64 R4, [R1+0x20] ;  /* 0x0000200001047983 */ /* 0x002ee20000100a00 */
[----:B------:R-:W-:-:S02]  /*3d3f0*/  IMAD.MOV.U32 R2, RZ, RZ, R16 ;  /* 0x000000ffff027224 */ /* 0x000fc400078e0010 */
[----:B------:R-:W-:Y:S01]  /*3d400*/  IMAD.MOV.U32 R0, RZ, RZ, R17 ;  /* 0x000000ffff007224 */ /* 0x000fe200078e0011 */
[----:B---3--:R1:W-:Y:S04]  /*3d410*/  STL.64 [R1+0x7450], R4 ;  /* 0x0074500401007387 */ /* 0x0083e80000100a00 */
[----:B-1----:R-:W3:Y:S01]  /*3d420*/  LDL.LU.64 R4, [R1+0xf40] ;  /* 0x000f400001047983 */ /* 0x002ee20000300a00 */
[----:B------:R-:W3:Y:S02]  /*3d430*/  LDL.LU.64 R6, [R1+0xf48] ;  /* 0x000f480001067983 */ /* 0x000ee40000300a00 */
[----:B0-----:R-:W-:Y:S02]  /*3d440*/  STL.64 [R1+0x7368], R22 ;  /* 0x0073681601007387 */ /* 0x001fe40000100a00 */
[----:B------:R0:W-:Y:S02]  /*3d450*/  STL.64 [R1+0x7360], R20 ;  /* 0x0073601401007387 */ /* 0x0001e40000100a00 */
[----:B0-----:R-:W4:Y:S01]  /*3d460*/  LDL.64 R20, [R1+0xd0] ;  /* 0x0000d00001147983 */ /* 0x001f220000100a00 */
[----:B------:R-:W-:Y:S02]  /*3d470*/  STL.64 [R1+0xcf0], R8 ;  /* 0x000cf00801007387 */ /* 0x000fe40000100a00 */
[----:B------:R0:W-:Y:S02]  /*3d480*/  STL.64 [R1+0xcf8], R10 ;  /* 0x000cf80a01007387 */ /* 0x0001e40000100a00 */
[----:B0-----:R-:W2:Y:S01]  /*3d490*/  LDL.LU.64 R10, [R1+0x74e0] ;  /* 0x0074e000010a7983 */ /* 0x001ea20000300a00 */
[----:B------:R-:W2:Y:S02]  /*3d4a0*/  LDL.LU.64 R8, [R1+0x74d8] ;  /* 0x0074d80001087983 */ /* 0x000ea40000300a00 */
[----:B------:R-:W2:Y:S02]  /*3d4b0*/  LDL.LU.64 R16, [R1+0x74d0] ;  /* 0x0074d00001107983 */ /* 0x000ea40000300a00 */
[C---:B--2---:R-:W-:Y:S01]  /*3d4c0*/  HMMA.16816.F32.BF16 R16, R12.reuse, R16, R8 ;  /* 0x000000100c10723c */ /* 0x044fe20000041808 */
[----:B------:R-:W2:Y:S11]  /*3d4d0*/  LDL.LU.64 R8, [R1+0x74c8] ;  /* 0x0074c80001087983 */ /* 0x000eb60000300a00 */
[----:B------:R-:W-:Y:S11]  /*3d4e0*/  @!UPT UIADD3 URZ, URZ, URZ, URZ ;  /* 0x0000003f3f3ff290 */ /* 0x000ff6000fffe03f */
[----:B------:R0:W-:Y:S01]  /*3d4f0*/  STL.64 [R1+0xce0], R16 ;  /* 0x000ce01001007387 */ /* 0x0001e20000100a00 */
[----:B------:R3:W-:Y:S03]  /*3d500*/  STL.64 [R1+0xce8], R18 ;  /* 0x000ce81201007387 */ /* 0x0007e60000100a00 */
[----:B0-----:R-:W3:Y:S01]  /*3d510*/  LDL.LU.64 R16, [R1+0x74c0] ;  /* 0x0074c00001107983 */ /* 0x001ee20000300a00 */
[C---:B--2---:R-:W-:Y:S08]  /*3d520*/  HMMA.16816.F32.BF16 R8, R12.reuse, R8, R24 ;  /* 0x000000080c08723c */ /* 0x044ff00000041818 */
[C---:B---3--:R-:W-:Y:S01]  /*3d530*/  HMMA.16816.F32.BF16 R16, R12.reuse, R16, R4 ;  /* 0x000000100c10723c */ /* 0x048fe20000041804 */
[----:B------:R-:W2:Y:S01]  /*3d540*/  LDL.LU.64 R4, [R1+0xe30] ;  /* 0x000e300001047983 */ /* 0x000ea20000300a00 */
[----:B------:R-:W2:Y:S11]  /*3d550*/  LDL.LU.64 R6, [R1+0xe38] ;  /* 0x000e380001067983 */ /* 0x000eb60000300a00 */
[----:B------:R-:W-:Y:S10]  /*3d560*/  @!UPT UIADD3 URZ, URZ, URZ, URZ ;  /* 0x0000003f3f3ff290 */ /* 0x000ff4000fffe03f */
[----:B------:R0:W-:Y:S01]  /*3d570*/  STL.64 [R1+0xcd0], R16 ;  /* 0x000cd01001007387 */ /* 0x0001e20000100a00 */
[----:B------:R1:W-:Y:S03]  /*3d580*/  STL.64 [R1+0xcd8], R18 ;  /* 0x000cd81201007387 */ /* 0x0003e60000100a00 */
[----:B0-----:R-:W4:Y:S01]  /*3d590*/  LDL.LU.64 R16, [R1+0x610] ;  /* 0x0006100001107983 */ /* 0x001f220000300a00 */
[----:B-1----:R-:W4:Y:S02]  /*3d5a0*/  LDL.LU.64 R18, [R1+0x618] ;  /* 0x0006180001127983 */ /* 0x002f240000300a00 */
[----:B------:R-:W3:Y:S02]  /*3d5b0*/  LDL.LU.64 R26, [R1+0x74b8] ;  /* 0x0074b800011a7983 */ /* 0x000ee40000300a00 */
[----:B------:R-:W3:Y:S01]  /*3d5c0*/  LDL.LU.64 R24, [R1+0x74b0] ;  /* 0x0074b00001187983 */ /* 0x000ee20000300a00 */
[----:B------:R0:W-:Y:S01]  /*3d5d0*/  STL.64 [R1+0xcc0], R8 ;  /* 0x000cc00801007387 */ /* 0x0001e20000100a00 */
[----:B------:R3:W-:Y:S03]  /*3d5e0*/  STL.64 [R1+0xcc8], R10 ;  /* 0x000cc80a01007387 */ /* 0x0007e60000100a00 */
[----:B0-----:R-:W3:Y:S02]  /*3d5f0*/  LDL.LU.64 R8, [R1+0x74a8] ;  /* 0x0074a80001087983 */ /* 0x001ee40000300a00 */
[C---:B---3--:R-:W-:Y:S02]  /*3d600*/  HMMA.16816.F32.BF16 R8, R12.reuse, R8, R24 ;  /* 0x000000080c08723c */ /* 0x048fe40000041818 */
[----:B------:R-:W3:Y:S01]  /*3d610*/  LDL.LU.64 R26, [R1+0x74a0] ;  /* 0x0074a000011a7983 */ /* 0x000ee20000300a00 */
[----:B------:R-:W3:Y:S11]  /*3d620*/  LDL.LU.64 R24, [R1+0x7498] ;  /* 0x0074980001187983 */ /* 0x000ef60000300a00 */
[----:B------:R-:W-:Y:S09]  /*3d630*/  @!UPT UIADD3 URZ, URZ, URZ, URZ ;  /* 0x0000003f3f3ff290 */ /* 0x000ff2000fffe03f */
        /* <DEDUP_REMOVED lines=18> */
[----:B------:R-:W2:Y:S11]  /*3d760*/  LDL.LU.64 R24, [R1+0x7458] ;  /* 0x0074580001187983 */ /* 0x000eb60000300a00 */
[----:B------:R-:W-:Y:S10]  /*3d770*/  @!UPT UIADD3 URZ, URZ, URZ, URZ ;  /* 0x0000003f3f3ff290 */ /* 0x000ff4000fffe03f */
[----:B------:R0:W-:Y:S01]  /*3d780*/  STL.64 [R1+0xc80], R8 ;  /* 0x000c800801007387 */ /* 0x0001e20000100a00 */
[----:B------:R1:W-:Y:S03]  /*3d790*/  STL.64 [R1+0xc88], R10 ;  /* 0x000c880a01007387 */ /* 0x0003e60000100a00 */
[----:B0-----:R-:W3:Y:S01]  /*3d7a0*/  LDL.LU.64 R8, [R1+0x18c0] ;  /* 0x0018c00001087983 */ /* 0x001ee20000300a00 */
[----:B-1----:R-:W2:Y:S03]  /*3d7b0*/  LDL.LU.64 R10, [R1+0x18c8] ;  /* 0x0018c800010a7983 */ /* 0x002ea60000300a00 */
[----:B--2---:R-:W-:Y:S01]  /*3d7c0*/  STL.64 [R1+0x7418], R10 ;  /* 0x0074180a01007387 */ /* 0x004fe20000100a00 */
[----:B---3--:R0:W-:Y:S03]  /*3d7d0*/  STL.64 [R1+0x7410], R8 ;  /* 0x0074100801007387 */ /* 0x0081e60000100a00 */
[----:B0-----:R-:W2:Y:S01]  /*3d7e0*/  LDL.LU.64 R8, [R1+0x18d0] ;  /* 0x0018d00001087983 */ /* 0x001ea20000300a00 */
[----:B------:R-:W3:Y:S01]  /*3d7f0*/  LDL.LU.64 R10, [R1+0x18d8] ;  /* 0x0018d800010a7983 */ /* 0x000ee20000300a00 */
[C---:B------:R-:W-:Y:S08]  /*3d800*/  HMMA.16816.F32.BF16 R24, R12.reuse, R24, R4 ;  /* 0x000000180c18723c */ /* 0x040ff00000041804 */
[----:B----4-:R-:W-:Y:S01]  /*3d810*/  HMMA.16816.F32.BF16 R12, R12, R20, R16 ;  /* 0x000000140c0c723c */ /* 0x010fe20000041810 */
[----:B---3--:R-:W-:Y:S01]  /*3d820*/  STL.64 [R1+0x7430], R10 ;  /* 0x0074300a01007387 */ /* 0x008fe20000100a00 */
[----:B--2---:R0:W-:Y:S03]  /*3d830*/  STL.64 [R1+0x7428], R8 ;  /* 0x0074280801007387 */ /* 0x0041e60000100a00 */
[----:B0-----:R-:W2:Y:S01]  /*3d840*/  LDL.LU.64 R8, [R1+0x18e0] ;  /* 0x0018e00001087983 */ /* 0x001ea20000300a00 */
[----:B------:R-:W2:Y:S02]  /*3d850*/  LDL.LU.64 R10, [R1+0x18e8] ;  /* 0x0018e800010a7983 */ /* 0x000ea40000300a00 */
[----:B------:R-:W3:Y:S07]  /*3d860*/  LDL.LU.64 R4, [R1+0x7450] ;  /* 0x0074500001047983 */ /* 0x000eee0000300a00 */
[----:B------:R0:W-:Y:S01]  /*3d870*/  STL.64 [R1+0xc70], R24 ;  /* 0x000c701801007387 */ /* 0x0001e20000100a00 */
[----:B------:R-:W-:Y:S04]  /*3d880*/  STL.64 [R1+0xc78], R26 ;  /* 0x000c781a01007387 */ /* 0x000fe80000100a00 */
[----:B0-----:R-:W2:Y:S01]  /*3d890*/  LDL.LU.64 R24, [R1+0x7448] ;  /* 0x0074480001187983 */ /* 0x001ea20000300a00 */
[----:B------:R-:W2:Y:S02]  /*3d8a0*/  LDL.LU.64 R18, [R1+0x7440] ;  /* 0x0074400001127983 */ /* 0x000ea40000300a00 */
[----:B------:R-:W2:Y:S02]  /*3d8b0*/  LDL.LU.64 R16, [R1+0x7438] ;  /* 0x0074380001107983 */ /* 0x000ea40000300a00 */
[----:B------:R0:W-:Y:S01]  /*3d8c0*/  STL.64 [R1+0x5a0], R12 ;  /* 0x0005a00c01007387 */ /* 0x0001e20000100a00 */
[----:B------:R1:W-:Y:S04]  /*3d8d0*/  STL.64 [R1+0x5a8], R14 ;  /* 0x0005a80e01007387 */ /* 0x0003e80000100a00 */
[----:B0-----:R-:W3:Y:S01]  /*3d8e0*/  LDL.LU.64 R12, [R1+0x18f0] ;  /* 0x0018f000010c7983 */ /* 0x001ee20000300a00 */
[----:B-1----:R-:W3:Y:S02]  /*3d8f0*/  LDL.LU.64 R14, [R1+0x18f8] ;  /* 0x0018f800010e7983 */ /* 0x002ee40000300a00 */
[----:B------:R0:W-:Y:S02]  /*3d900*/  STL.64 [R1+0x7378], R20 ;  /* 0x0073781401007387 */ /* 0x0001e40000100a00 */
[----:B0-----:R-:W4:Y:S01]  /*3d910*/  LDL.64 R20, [R1+0x150] ;  /* 0x0001500001147983 */ /* 0x001f220000100a00 */
[C---:B--2---:R-:W-:Y:S08]  /*3d920*/  HMMA.16816.F32.BF16 R24, R16.reuse, R24, R8 ;  /* 0x000000181018723c */ /* 0x044ff00000041808 */
[C---:B---3--:R-:W-:Y:S01]  /*3d930*/  HMMA.16816.F32.BF16 R12, R16.reuse, R4, R12 ;  /* 0x00000004100c723c */ /* 0x048fe2000004180c */
[----:B----4-:R0:W-:Y:S11]  /*3d940*/  STL.64 [R1+0x73d8], R20 ;  /* 0x0073d81401007387 */ /* 0x0101f60000100a00 */
[----:B------:R-:W-:Y:S11]  /*3d950*/  @!UPT UIADD3 URZ, URZ, URZ, URZ ;  /* 0x0000003f3f3ff290 */ /* 0x000ff6000fffe03f */
[----:B------:R1:W-:Y:S01]  /*3d960*/  STL.64 [R1+0x4a0], R12 ;  /* 0x0004a00c01007387 */ /* 0x0003e20000100a00 */
[----:B------:R2:W-:Y:S02]  /*3d970*/  STL.64 [R1+0x4a8], R14 ;  /* 0x0004a80e01007387 */ /* 0x0005e40000100a00 */
[----:B0-----:R-:W-:Y:S02]  /*3d980*/  IMAD.MOV.U32 R20, RZ, RZ, R2 ;  /* 0x000000ffff147224 */ /* 0x001fe400078e0002 */
[----:B------:R-:W-:Y:S02]  /*3d990*/  IMAD.MOV.U32 R21, RZ, RZ, R0 ;  /* 0x000000ffff157224 */ /* 0x000fe400078e0000 */
[----:B------:R-:W-:Y:S02]  /*3d9a0*/  IMAD.MOV.U32 R2, RZ, RZ, R4 ;  /* 0x000000ffff027224 */ /* 0x000fe400078e0004 */
[----:B------:R-:W-:Y:S02]  /*3d9b0*/  IMAD.MOV.U32 R0, RZ, RZ, R5 ;  /* 0x000000ffff007224 */ /* 0x000fe400078e0005 */
[----:B------:R-:W3:Y:S01]  /*3d9c0*/  LDL.LU.64 R4, [R1+0x4d0] ;  /* 0x0004d00001047983 */ /* 0x000ee20000300a00 */
[----:B------:R-:W3:Y:S03]  /*3d9d0*/  LDL.LU.64 R6, [R1+0x4d8] ;  /* 0x0004d80001067983 */ /* 0x000ee60000300a00 */
[----:B-1----:R-:W4:Y:S01]  /*3d9e0*/  LDL.LU.64 R12, [R1+0x4c0] ;  /* 0x0004c000010c7983 */ /* 0x002f220000300a00 */
[----:B--2---:R-:W4:Y:S02]  /*3d9f0*/  LDL.LU.64 R14, [R1+0x4c8] ;  /* 0x0004c800010e7983 */ /* 0x004f240000300a00 */
[----:B------:R-:W2:Y:S02]  /*3da00*/  LDL.LU.64 R10, [R1+0x7430] ;  /* 0x00743000010a7983 */ /* 0x000ea40000300a00 */
[----:B------:R-:W2:Y:S01]  /*3da10*/  LDL.LU.64 R8, [R1+0x7428] ;  /* 0x0074280001087983 */ /* 0x000ea20000300a00 */
        /* <DEDUP_REMOVED lines=9> */
[----:B0-----:R-:W2:Y:S01]  /*3dab0*/  LDL.LU.64 R26, [R1+0x7408] ;  /* 0x00740800011a7983 */ /* 0x001ea20000300a00 */
[----:B------:R-:W2:Y:S02]  /*3dac0*/  LDL.LU.64 R24, [R1+0x7400] ;  /* 0x0074000001187983 */ /* 0x000ea40000300a00 */
[C---:B--2---:R-:W-:Y:S11]  /*3dad0*/  HMMA.16816.F32.BF16 R8, R16.reuse, R24, R8 ;  /* 0x000000181008723c */ /* 0x044ff60000041808 */
[----:B------:R-:W-:Y:S11]  /*3dae0*/  @!UPT UIADD3 URZ, URZ, URZ, URZ ;  /* 0x0000003f3f3ff290 */ /* 0x000ff6000fffe03f */
[----:B------:R-:W-:Y:S01]  /*3daf0*/  @!UPT UIADD3 URZ, URZ, URZ, URZ ;  /* 0x0000003f3f3ff290 */ /* 0x000fe2000fffe03f */
[----:B------:R0:W-:Y:S01]  /*3db00*/  STL.64 [R1+0x470], R8 ;  /* 0x0004700801007387 */ /* 0x0001e20000100a00 */
[----:B------:R-:W-:Y:S03]  /*3db10*/  STL.64 [R1+0x478], R10 ;  /* 0x0004780a01007387 */ /* 0x000fe60000100a00 */
[----:B0-----:R-:W3:Y:S01]  /*3db20*/  LDL.LU.64 R8, [R1+0x73f8] ;  /* 0x0073f80001087983 */ /* 0x001ee20000300a00 */
[----:B------:R-:W-:Y:S02]  /*3db30*/  STL.64 [R1+0x7328], R26 ;  /* 0x0073281a01007387 */ /* 0x000fe40000100a00 */
[----:B------:R0:W-:Y:S02]  /*3db40*/  STL.64 [R1+0x7320], R24 ;  /* 0x0073201801007387 */ /* 0x0001e40000100a00 */
[----:B0-----:R-:W2:Y:S04]  /*3db50*/  LDL.64 R24, [R1+0x130] ;  /* 0x0001300001187983 */ /* 0x001ea80000100a00 */
[----:B--2---:R0:W-:Y:S04]  /*3db60*/  STL.64 [R1+0x73c8], R24 ;  /* 0x0073c81801007387 */ /* 0x0041e80000100a00 */
[----:B0-----:R-:W2:Y:S01]  /*3db70*/  LDL.64 R24, [R1+0x140] ;  /* 0x0001400001187983 */ /* 0x001ea20000100a00 */
[C---:B---3--:R-:W-:Y:S03]  /*3db80*/  HMMA.16816.F32.BF16 R4, R16.reuse, R8, R4 ;  /* 0x000000081004723c */ /* 0x048fe60000041804 */
[----:B--2---:R0:W-:Y:S04]  /*3db90*/  STL.64 [R1+0x73d0], R24 ;  /* 0x0073d01801007387 */ /* 0x0041e80000100a00 */
[----:B0-----:R-:W2:Y:S01]  /*3dba0*/  LDL.LU.64 R24, [R1+0xd60] ;  /* 0x000d600001187983 */ /* 0x001ea20000300a00 */
[----:B------:R-:W3:Y:S03]  /*3dbb0*/  LDL.LU.64 R26, [R1+0xd68] ;  /* 0x000d6800011a7983 */ /* 0x000ee60000300a00 */
[----:B---3--:R-:W-:Y:S01]  /*3dbc0*/  STL.64 [R1+0x73e8], R26 ;  /* 0x0073e81a01007387 */ /* 0x008fe20000100a00 */
[----:B--2---:R0:W-:Y:S03]  /*3dbd0*/  STL.64 [R1+0x73e0], R24 ;  /* 0x0073e01801007387 */ /* 0x0041e60000100a00 */
[----:B0-----:R-:W2:Y:S01]  /*3dbe0*/  LDL.LU.64 R24, [R1+0xe20] ;  /* 0x000e200001187983 */ /* 0x001ea20000300a00 */
[----:B------:R-:W2:Y:S07]  /*3dbf0*/  LDL.LU.64 R26, [R1+0xe28] ;  /* 0x000e2800011a7983 */ /* 0x000eae0000300a00 */
[----:B------:R0:W-:Y:S02]  /*3dc00*/  STL.64 [R1+0x460], R4 ;  /* 0x0004600401007387 */ /* 0x0001e40000100a00 */
[----:B------:R-:W-:Y:S01]  /*3dc10*/  STL.64 [R1+0x468], R6 ;  /* 0x0004680601007387 */ /* 0x000fe20000100a00 */
[----:B0-----:R-:W4:Y:S02]  /*3dc20*/  LDL.LU.64 R4, [R1+0x73f0] ;  /* 0x0073f00001047983 */ /* 0x001f240000300a00 */
[C---:B----4-:R-:W-:Y:S11]  /*3dc30*/  HMMA.16816.F32.BF16 R12, R16.reuse, R4, R12 ;  /* 0x00000004100c723c */ /* 0x050ff6000004180c */
[----:B------:R-:W-:Y:S11]  /*3dc40*/  @!UPT UIADD3 URZ, URZ, URZ, URZ ;  /* 0x0000003f3f3ff290 */ /* 0x000ff6000fffe03f */
[----:B------:R-:W-:Y:S01]  /*3dc50*/  @!UPT UIADD3 URZ, URZ, URZ, URZ ;  /* 0x0000003f3f3ff290 */ /* 0x000fe2000fffe03f */
[----:B------:R-:W-:Y:S01]  /*3dc60*/  STL.64 [R1+0x450], R12 ;  /* 0x0004500c01007387 */ /* 0x000fe20000100a00 */
[----:B------:R-:W-:Y:S02]  /*3dc70*/  STL.64 [R1+0x458], R14 ;  /* 0x0004580e01007387 */ /* 0x000fe40000100a00 */
[----:B------:R-:W0:Y:S01]  /*3dc80*/  LDSM.16.MT88.4 R12, [R28+0x300] ;  /* 0x000300001c0c783b */ /* 0x000e220000004200 */
[C---:B--2---:R-:W-:Y:S01]  /*3dc90*/  HMMA.16816.F32.BF16 R20, R16.reuse, R20, R24 ;  /* 0x000000141014723c */ /* 0x044fe20000041818 */
[----:B------:R-:W-:Y:S04]  /*3dca0*/  STL [R1+0x72ec], R28 ;  /* 0x0072ec1c01007387 */ /* 0x000fe80000100800 */
[----:B0-----:R-:W-:Y:S01]  /*3dcb0*/  STL.64 [R1+0x7228], R14 ;  /* 0x0072280e01007387 */ /* 0x001fe20000100a00 */
[----:B------:R0:W-:Y:S03]  /*3dcc0*/  STL.64 [R1+0x7220], R12 ;  /* 0x0072200c01007387 */ /* 0x0001e60000100a00 */
[----:B0-----:R-:W2:Y:S01]  /*3dcd0*/  LDL.LU.64 R12, [R1+0xd50] ;  /* 0x000d5000010c7983 */ /* 0x001ea20000300a00 */
[----:B------:R-:W2:Y:S02]  /*3dce0*/  LDL.LU.64 R14, [R1+0xd58] ;  /* 0x000d5800010e7983 */ /* 0x000ea40000300a00 */
[----:B------:R-:W3:Y:S02]  /*3dcf0*/  LDL.LU.64 R26, [R1+0x73e8] ;  /* 0x0073e800011a7983 */ /* 0x000ee40000300a00 */
[----:B------:R-:W3:Y:S09]  /*3dd00*/  LDL.LU.64 R24, [R1+0x73e0] ;  /* 0x0073e00001187983 */ /* 0x000ef20000300a00 */
[----:B------:R0:W-:Y:S01]  /*3dd10*/  STL.64 [R1+0xc50], R20 ;  /* 0x000c501401007387 */ /* 0x0001e20000100a00 */
[----:B------:R-:W-:Y:S03]  /*3dd20*/  STL.64 [R1+0xc58], R22 ;  /* 0x000c581601007387 */ /* 0x000fe60000100a00 */
[----:B0-----:R-:W3:Y:S02]  /*3dd30*/  LDL.LU.64 R20, [R1+0x73d8] ;  /* 0x0073d80001147983 */ /* 0x001ee40000300a00 */
[----:B---3--:R-:W-:Y:S01]  /*3dd40*/  HMMA.16816.F32.BF16 R24, R16, R20, R24 ;  /* 0x000000141018723c */ /* 0x008fe20000041818 */
[----:B------:R-:W-:-:S02]  /*3dd50*/  IMAD.MOV.U32 R7, RZ, RZ, R20 ;  /* 0x000000ffff077224 */ /* 0x000fc400078e0014 */
[----:B------:R-:W-:Y:S11]  /*3dd60*/  IMAD.MOV.U32 R6, RZ, RZ, R21 ;  /* 0x000000ffff067224 */ /* 0x000ff600078e0015 */
[----:B------:R-:W-:Y:S09]  /*3dd70*/  @!UPT UIADD3 URZ, URZ, URZ, URZ ;  /* 0x0000003f3f3ff290 */ /* 0x000ff2000fffe03f */
[----:B------:R0:W-:Y:S01]  /*3dd80*/  STL.64 [R1+0xc40], R24 ;  /* 0x000c401801007387 */ /* 0x0001e20000100a00 */
[----:B------:R-:W-:Y:S03]  /*3dd90*/  STL.64 [R1+0xc48], R26 ;  /* 0x000c481a01007387 */ /* 0x000fe60000100a00 */
[----:B0-----:R-:W2:Y:S01]  /*3dda0*/  LDL.LU.64 R24, [R1+0x73d0] ;  /* 0x0073d00001187983 */ /* 0x001ea20000300a00 */
[----:B------:R-:W3:Y:S03]  /*3ddb0*/  LDL.64 R20, [R1+0xf0] ;  /* 0x0000f00001147983 */ /* 0x000ee60000100a00 */
[----:B---3--:R0:W-:Y:S04]  /*3ddc0*/  STL.64 [R1+0x7388], R20 ;  /* 0x0073881401007387 */ /* 0x0081e80000100a00 */
[----:B0-----:R-:W3:Y:S01]  /*3ddd0*/  LDL.64 R20, [R1+0x100] ;  /* 0x0001000001147983 */ /* 0x001ee20000100a00 */
[----:B--2---:R-:W-:Y:S03]  /*3dde0*/  HMMA.16816.F32.BF16 R12, R16, R24, R12 ;  /* 0x00000018100c723c */ /* 0x004fe6000004180c */
[----:B---3--:R0:W-:Y:S04]  /*3ddf0*/  STL.64 [R1+0x7398], R20 ;  /* 0x0073981401007387 */ /* 0x0081e80000100a00 */
[----:B0-----:R-:W2:Y:S01]  /*3de00*/  LDL.64 R20, [R1+0x110] ;  /* 0x0001100001147983 */ /* 0x001ea20000100a00 */
[----:B------:R-:W-:-:S03]  /*3de10*/  IMAD.MOV.U32 R11, RZ, RZ, R25 ;  /* 0x000000ffff0b7224 */ /* 0x000fc600078e0019 */
[----:B--2---:R0:W-:Y:S04]  /*3de20*/  STL.64 [R1+0x73b0], R20 ;  /* 0x0073b01401007387 */ /* 0x0041e80000100a00 */
[----:B0-----:R-:W2:Y:S01]  /*3de30*/  LDL.64 R20, [R1+0x120] ;  /* 0x0001200001147983 */ /* 0x001ea20000100a00 */
[----:B------:R-:W-:Y:S02]  /*3de40*/  STL [R1+0x72e8], R6 ;  /* 0x0072e80601007387 */ /* 0x000fe40000100800 */
[----:B------:R-:W-:Y:S02]  /*3de50*/  STL [R1+0x72e4], R7 ;  /* 0x0072e40701007387 */ /* 0x000fe40000100800 */
[----:B------:R0:W-:Y:S02]  /*3de60*/  STL.64 [R1+0x7390], R4 ;  /* 0x0073900401007387 */ /* 0x0001e40000100a00 */
[----:B0-----:R-:W3:Y:S01]  /*3de70*/  LDL.LU.64 R4, [R1+0xd40] ;  /* 0x000d400001047983 */ /* 0x001ee20000300a00 */
[----:B------:R-:W3:Y:S02]  /*3de80*/  LDL.LU.64 R6, [R1+0xd48] ;  /* 0x000d480001067983 */ /* 0x000ee40000300a00 */
[----:B------:R0:W-:Y:S02]  /*3de90*/  STL.64 [R1+0xc30], R12 ;  /* 0x000c300c01007387 */ /* 0x0001e40000100a00 */
[----:B------:R-:W-:Y:S02]  /*3dea0*/  STL.64 [R1+0xc38], R14 ;  /* 0x000c380e01007387 */ /* 0x000fe40000100a00 */
[----:B0-----:R-:W-:-:S02]  /*3deb0*/  IMAD.MOV.U32 R12, RZ, RZ, R24 ;  /* 0x000000ffff0c7224 */ /* 0x001fc400078e0018 */
[----:B------:R-:W3:Y:S01]  /*3dec0*/  LDL.LU.64 R24, [R1+0x73c8] ;  /* 0x0073c80001187983 */ /* 0x000ee20000300a00 */
[----:B------:R-:W-:Y:S02]  /*3ded0*/  STL [R1+0x72f4], R11 ;  /* 0x0072f40b01007387 */ /* 0x000fe40000100800 */
[----:B------:R-:W-:Y:S02]  /*3dee0*/  STL.64 [R1+0x7380], R8 ;  /* 0x0073800801007387 */ /* 0x000fe40000100a00 */
[----:B------:R-:W-:Y:S01]  /*3def0*/  STL [R1+0x72f0], R12 ;  /* 0x0072f00c01007387 */ /* 0x000fe20000100800 */
[----:B---3--:R-:W-:Y:S11]  /*3df00*/  HMMA.16816.F32.BF16 R4, R16, R24, R4 ;  /* 0x000000181004723c */ /* 0x008ff60000041804 */
[----:B------:R-:W-:Y:S11]  /*3df10*/  @!UPT UIADD3 URZ, URZ, URZ, URZ ;  /* 0x0000003f3f3ff290 */ /* 0x000ff6000fffe03f */
[----:B------:R-:W-:Y:S01]  /*3df20*/  @!UPT UIADD3 URZ, URZ, URZ, URZ ;  /* 0x0000003f3f3ff290 */ /* 0x000fe2000fffe03f */
[----:B------:R0:W-:Y:S01]  /*3df30*/  STL.64 [R1+0xc20], R4 ;  /* 0x000c200401007387 */ /* 0x0001e20000100a00 */
[----:B------:R1:W-:Y:S03]  /*3df40*/  STL.64 [R1+0xc28], R6 ;  /* 0x000c280601007387 */ /* 0x0003e60000100a00 */
[----:B0-----:R-:W3:Y:S01]  /*3df50*/  LDL.LU.64 R4, [R1+0xd10] ;  /* 0x000d100001047983 */ /* 0x001ee20000300a00 */
[----:B-1----:R-:W4:Y:S03]  /*3df60*/  LDL.LU.64 R6, [R1+0xd18] ;  /* 0x000d180001067983 */ /* 0x002f260000300a00 */
[----:B----4-:R-:W-:Y:S01]  /*3df70*/  STL.64 [R1+0x73a8], R6 ;  /* 0x0073a80601007387 */ /* 0x010fe20000100a00 */
[----:B---3--:R0:W-:Y:S03]  /*3df80*/  STL.64 [R1+0x73a0], R4 ;  /* 0x0073a00401007387 */ /* 0x0081e60000100a00 */
[----:B0-----:R-:W3:Y:S01]  /*3df90*/  LDL.LU.64 R4, [R1+0xd20] ;  /* 0x000d200001047983 */ /* 0x001ee20000300a00 */
[----:B------:R-:W4:Y:S02]  /*3dfa0*/  LDL.LU.64 R6, [R1+0xd28] ;  /* 0x000d280001067983 */ /* 0x000f240000300a00 */
[----:B------:R-:W-:-:S02]  /*3dfb0*/  IMAD.MOV.U32 R14, RZ, RZ, R24 ;  /* 0x000000ffff0e7224 */ /* 0x000fc400078e0018 */
[----:B------:R-:W-:Y:S01]  /*3dfc0*/  IMAD.MOV.U32 R13, RZ, RZ, R25 ;  /* 0x000000ffff0d7224 */ /* 0x000fe200078e0019 */
[----:B----4-:R-:W-:Y:S01]  /*3dfd0*/  STL.64 [R1+0x73c0], R6 ;  /* 0x0073c00601007387 */ /* 0x010fe20000100a00 */
[----:B---3--:R0:W-:Y:S03]  /*3dfe0*/  STL.64 [R1+0x73b8], R4 ;  /* 0x0073b80401007387 */ /* 0x0081e60000100a00 */
[----:B0-----:R-:W2:Y:S01]  /*3dff0*/  LDL.LU.64 R4, [R1+0xd30] ;  /* 0x000d300001047983 */ /* 0x001ea20000300a00 */
[----:B------:R-:W2:Y:S02]  /*3e000*/  LDL.LU.64 R6, [R1+0xd38] ;  /* 0x000d380001067983 */ /* 0x000ea40000300a00 */
[----:B------:R-:W3:Y:S02]  /*3e010*/  LDL.64 R24, [R1] ;  /* 0x0000000001187983 */ /* 0x000ee40000100a00 */
[----:B---3--:R0:W-:Y:S04]  /*3e020*/  STL.64 [R1+0x7340], R24 ;  /* 0x0073401801007387 */ /* 0x0081e80000100a00 */
[----:B0-----:R-:W3:Y:S01]  /*3e030*/  LDL.64 R24, [R1+0x10] ;  /* 0x0000100001187983 */ /* 0x001ee20000100a00 */
[----:B--2---:R-:W-:Y:S03]  /*3e040*/  HMMA.16816.F32.BF16 R4, R16, R20, R4 ;  /* 0x000000141004723c */ /* 0x004fe60000041804 */
[----:B---3--:R0:W-:Y:S01]  /*3e050*/  STL.64 [R1+0x7348], R24 ;  /* 0x0073481801007387 */ /* 0x0081e20000100a00 */
[----:B------:R-:W2:Y:S02]  /*3e060*/  LDL.LU.64 R8, [R1+0xd00] ;  /* 0x000d000001087983 */ /* 0x000ea40000300a00 */
[----:B------:R-:W2:Y:S02]  /*3e070*/  LDL.LU.64 R10, [R1+0xd08] ;  /* 0x000d0800010a7983 */ /* 0x000ea40000300a00 */
[----:B0-----:R-:W-:-:S02]  /*3e080*/  IMAD.MOV.U32 R24, RZ, RZ, R2 ;  /* 0x000000ffff187224 */ /* 0x001fc400078e0002 */
[----:B------:R-:W-:-:S05]  /*3e090*/  IMAD.MOV.U32 R25, RZ, RZ, R0 ;  /* 0x000000ffff197224 */ /* 0x000fca00078e0000 */
[----:B------:R0:W-:Y:S01]  /*3e0a0*/  STL.64 [R1+0x7370], R24 ;  /* 0x0073701801007387 */ /* 0x0001e20000100a00 */
[----:B------:R-:W-:Y:S02]  /*3e0b0*/  IMAD.MOV.U32 R2, RZ, RZ, R20 ;  /* 0x000000ffff027224 */ /* 0x000fe400078e0014 */
[----:B------:R-:W-:Y:S01]  /*3e0c0*/  IMAD.MOV.U32 R0, RZ, RZ, R21 ;  /* 0x000000ffff007224 */ /* 0x000fe200078e0015 */
[----:B0-----:R-:W3:Y:S01]  /*3e0d0*/  LDL.64 R24, [R1+0xe0] ;  /* 0x0000e00001187983 */ /* 0x001ee20000100a00 */
[----:B------:R-:W-:Y:S03]  /*3e0e0*/  STL [R1+0x72f8], R14 ;  /* 0x0072f80e01007387 */ /* 0x000fe60000100800 */
[----:B------:R-:W-:Y:S02]  /*3e0f0*/  STL.64 [R1+0xc10], R4 ;  /* 0x000c100401007387 */ /* 0x000fe40000100a00 */
[----:B------:R0:W-:Y:S02]  /*3e100*/  STL.64 [R1+0xc18], R6 ;  /* 0x000c180601007387 */ /* 0x0001e40000100a00 */
[----:B0-----:R-:W4:Y:S01]  /*3e110*/  LDL.LU.64 R6, [R1+0x73c0] ;  /* 0x0073c00001067983 */ /* 0x001f220000300a00 */
[----:B------:R-:W4:Y:S02]  /*3e120*/  LDL.LU.64 R4, [R1+0x73b8] ;  /* 0x0073b80001047983 */ /* 0x000f240000300a00 */
[----:B------:R-:W4:Y:S02]  /*3e130*/  LDL.LU.64 R20, [R1+0x73b0] ;  /* 0x0073b00001147983 */ /* 0x000f240000300a00 */
[----:B----4-:R-:W-:Y:S01]  /*3e140*/  HMMA.16816.F32.BF16 R4, R16, R20, R4 ;  /* 0x000000141004723c */ /* 0x010fe20000041804 */
[----:B------:R-:W-:-:S02]  /*3e150*/  IMAD.MOV.U32 R29, RZ, RZ, R20 ;  /* 0x000000ffff1d7224 */ /* 0x000fc400078e0014 */
[----:B------:R-:W-:Y:S11]  /*3e160*/  IMAD.MOV.U32 R15, RZ, RZ, R21 ;  /* 0x000000ffff0f7224 */ /* 0x000ff600078e0015 */
[----:B------:R-:W-:Y:S09]  /*3e170*/  @!UPT UIADD3 URZ, URZ, URZ, URZ ;  /* 0x0000003f3f3ff290 */ /* 0x000ff2000fffe03f */
[----:B------:R-:W-:Y:S01]  /*3e180*/  STL.64 [R1+0xc00], R4 ;  /* 0x000c000401007387 */ /* 0x000fe20000100a00 */
[----:B------:R0:W-:Y:S03]  /*3e190*/  STL.64 [R1+0xc08], R6 ;  /* 0x000c080601007387 */ /* 0x0001e60000100a00 */
[----:B0-----:R-:W4:Y:S01]  /*3e1a0*/  LDL.LU.64 R6, [R1+0x73a8] ;  /* 0x0073a80001067983 */ /* 0x001f220000300a00 */
[----:B------:R-:W4:Y:S02]  /*3e1b0*/  LDL.LU.64 R4, [R1+0x73a0] ;  /* 0x0073a00001047983 */ /* 0x000f240000300a00 */
[----:B------:R-:W4:Y:S02]  /*3e1c0*/  LDL.LU.64 R20, [R1+0x7398] ;  /* 0x0073980001147983 */ /* 0x000f240000300a00 */
[C---:B----4-:R-:W-:Y:S11]  /*3e1d0*/  HMMA.16816.F32.BF16 R4, R16.reuse, R20, R4 ;  /* 0x000000141004723c */ /* 0x050ff60000041804 */
[----:B------:R-:W-:Y:S11]  /*3e1e0*/  @!UPT UIADD3 URZ, URZ, URZ, URZ ;  /* 0x0000003f3f3ff290 */ /* 0x000ff6000fffe03f */
[----:B------:R-:W-:Y:S01]  /*3e1f0*/  @!UPT UIADD3 URZ, URZ, URZ, URZ ;  /* 0x0000003f3f3ff290 */ /* 0x000fe2000fffe03f */
[----:B------:R0:W-:Y:S01]  /*3e200*/  STL.64 [R1+0xbf0], R4 ;  /* 0x000bf00401007387 */ /* 0x0001e20000100a00 */
[----:B------:R1:W-:Y:S03]  /*3e210*/  STL.64 [R1+0xbf8], R6 ;  /* 0x000bf80601007387 */ /* 0x0003e60000100a00 */
[----:B0-----:R-:W4:Y:S01]  /*3e220*/  LDL.LU.64 R4, [R1+0x7390] ;  /* 0x0073900001047983 */ /* 0x001f220000300a00 */
[----:B-1----:R-:W-:Y:S02]  /*3e230*/  IMAD.MOV.U32 R6, RZ, RZ, R20 ;  /* 0x000000ffff067224 */ /* 0x002fe400078e0014 */
[----:B------:R-:W-:Y:S02]  /*3e240*/  IMAD.MOV.U32 R7, RZ, RZ, R21 ;  /* 0x000000ffff077224 */ /* 0x000fe400078e0015 */
[----:B------:R-:W2:Y:S03]  /*3e250*/  LDL.LU.64 R20, [R1+0x7388] ;  /* 0x0073880001147983 */ /* 0x000ea60000300a00 */
[----:B------:R-:W-:Y:S01]  /*3e260*/  STL.64 [R1+0x7308], R6 ;  /* 0x0073080601007387 */ /* 0x000fe20000100a00 */
[----:B----4-:R0:W-:Y:S04]  /*3e270*/  STL.64 [R1+0x7300], R4 ;  /* 0x0073000401007387 */ /* 0x0101e80000100a00 */
[----:B0-----:R-:W4:Y:S01]  /*3e280*/  LDL.LU.64 R4, [R1+0xc60] ;  /* 0x000c600001047983 */ /* 0x001f220000300a00 */
[----:B------:R-:W4:Y:S01]  /*3e290*/  LDL.LU.64 R6, [R1+0xc68] ;  /* 0x000c680001067983 */ /* 0x000f220000300a00 */
[----:B--2---:R-:W-:Y:S01]  /*3e2a0*/  HMMA.16816.F32.BF16 R8, R16, R20, R8 ;  /* 0x000000141008723c */ /* 0x004fe20000041808 */
[----:B------:R-:W-:-:S02]  /*3e2b0*/  IMAD.MOV.U32 R12, RZ, RZ, R20 ;  /* 0x000000ffff0c7224 */ /* 0x000fc400078e0014 */
[----:B------:R-:W-:Y:S02]  /*3e2c0*/  IMAD.MOV.U32 R28, RZ, RZ, R21 ;  /* 0x000000ffff1c7224 */ /* 0x000fe400078e0015 */
[----:B---3--:R-:W-:Y:S11]  /*3e2d0*/  IMAD.MOV.U32 R14, RZ, RZ, R24 ;  /* 0x000000ffff0e7224 */ /* 0x008ff600078e0018 */
[----:B------:R-:W-:Y:S07]  /*3e2e0*/  @!UPT UIADD3 URZ, URZ, URZ, URZ ;  /* 0x0000003f3f3ff290 */ /* 0x000fee000fffe03f */
[----:B------:R0:W-:Y:S01]  /*3e2f0*/  STL.64 [R1+0xbe0], R8 ;  /* 0x000be00801007387 */ /* 0x0001e20000100a00 */
[----:B------:R1:W-:Y:S03]  /*3e300*/  STL.64 [R1+0xbe8], R10 ;  /* 0x000be80a01007387 */ /* 0x0003e60000100a00 */
[----:B0-----:R-:W2:Y:S01]  /*3e310*/  LDL.LU.64 R8, [R1+0x7380] ;  /* 0x0073800001087983 */ /* 0x001ea20000300a00 */
[----:B------:R-:W3:Y:S02]  /*3e320*/  LDL.LU.64 R20, [R1+0x7378] ;  /* 0x0073780001147983 */ /* 0x000ee40000300a00 */
[----:B-1----:R-:W-:Y:S01]  /*3e330*/  IMAD.MOV.U32 R11, RZ, RZ, R25 ;  /* 0x000000ffff0b7224 */ /* 0x002fe200078e0019 */
[C---:B----4-:R-:W-:Y:S11]  /*3e340*/  HMMA.16816.F32.BF16 R4, R16.reuse, R24, R4 ;  /* 0x000000181004723c */ /* 0x050ff60000041804 */
[----:B------:R-:W-:Y:S11]  /*3e350*/  @!UPT UIADD3 URZ, URZ, URZ, URZ ;  /* 0x0000003f3f3ff290 */ /* 0x000ff6000fffe03f */
[----:B------:R-:W-:Y:S01]  /*3e360*/  @!UPT UIADD3 URZ, URZ, URZ, URZ ;  /* 0x0000003f3f3ff290 */ /* 0x000fe2000fffe03f */
[----:B------:R-:W-:Y:S01]  /*3e370*/  STL.64 [R1+0xbd0], R4 ;  /* 0x000bd00401007387 */ /* 0x000fe20000100a00 */
[----:B------:R-:W-:Y:S02]  /*3e380*/  STL.64 [R1+0xbd8], R6 ;  /* 0x000bd80601007387 */ /* 0x000fe40000100a00 */
[----:B------:R-:W3:Y:S02]  /*3e390*/  LDL.LU.64 R24, [R1+0x4b0] ;  /* 0x0004b00001187983 */ /* 0x000ee40000300a00 */
[----:B------:R-:W3:Y:S01]  /*3e3a0*/  LDL.LU.64 R26, [R1+0x4b8] ;  /* 0x0004b800011a7983 */ /* 0x000ee20000300a00 */
[----:B------:R-:W-:Y:S01]  /*3e3b0*/  STL.64 [R1+0x7318], R14 ;  /* 0x0073180e01007387 */ /* 0x000fe20000100a00 */
[----:B------:R0:W-:Y:S03]  /*3e3c0*/  STL.64 [R1+0x7310], R12 ;  /* 0x0073100c01007387 */ /* 0x0001e60000100a00 */
[----:B0-----:R-:W4:Y:S01]  /*3e3d0*/  LDL.LU.64 R12, [R1+0x1840] ;  /* 0x00184000010c7983 */ /* 0x001f220000300a00 */
[----:B------:R-:W2:Y:S03]  /*3e3e0*/  LDL.LU.64 R14, [R1+0x1848] ;  /* 0x00184800010e7983 */ /* 0x000ea60000300a00 */
[----:B--2---:R-:W-:Y:S01]  /*3e3f0*/  STL.64 [R1+0x7338], R14 ;  /* 0x0073380e01007387 */ /* 0x004fe20000100a00 */
[----:B----4-:R0:W-:Y:S03]  /*3e400*/  STL.64 [R1+0x7330], R12 ;  /* 0x0073300c01007387 */ /* 0x0101e60000100a00 */
[----:B0-----:R-:W2:Y:S01]  /*3e410*/  LDL.LU.64 R12, [R1+0x1850] ;  /* 0x00185000010c7983 */ /* 0x001ea20000300a00 */
[----:B------:R-:W4:Y:S01]  /*3e420*/  LDL.LU.64 R14, [R1+0x1858] ;  /* 0x00185800010e7983 */ /* 0x000f220000300a00 */
[----:B---3--:R-:W-:Y:S01]  /*3e430*/  HMMA.16816.F32.BF16 R16, R16, R20, R24 ;  /* 0x000000141010723c */ /* 0x008fe20000041818 */
[----:B------:R-:W-:-:S02]  /*3e440*/  IMAD.MOV.U32 R10, RZ, RZ, R20 ;  /* 0x000000ffff0a7224 */ /* 0x000fc400078e0014 */
[----:B------:R-:W-:Y:S01]  /*3e450*/  IMAD.MOV.U32 R3, RZ, RZ, R21 ;  /* 0x000000ffff037224 */ /* 0x000fe200078e0015 */
[----:B----4-:R-:W-:Y:S01]  /*3e460*/  STL.64 [R1+0x7358], R14 ;  /* 0x0073580e01007387 */ /* 0x010fe20000100a00 */
[----:B--2---:R0:W-:Y:S03]  /*3e470*/  STL.64 [R1+0x7350], R12 ;  /* 0x0073500c01007387 */ /* 0x0041e60000100a00 */
[----:B0-----:R-:W2:Y:S01]  /*3e480*/  LDL.LU.64 R12, [R1+0x1870] ;  /* 0x00187000010c7983 */ /* 0x001ea20000300a00 */
[----:B------:R-:W2:Y:S02]  /*3e490*/  LDL.LU.64 R14, [R1+0x1878] ;  /* 0x00187800010e7983 */ /* 0x000ea40000300a00 */
[----:B------:R-:W3:Y:S02]  /*3e4a0*/  LDL.LU.64 R4, [R1+0x410] ;  /* 0x0004100001047983 */ /* 0x000ee40000300a00 */
[----:B------:R-:W3:Y:S01]  /*3e4b0*/  LDL.LU.64 R6, [R1+0x418] ;  /* 0x0004180001067983 */ /* 0x000ee20000300a00 */
[----:B------:R-:W2:Y:S09]  /*3e4c0*/  LDL.LU.64 R24, [R1+0x7370] ;  /* 0x0073700001187983 */ /* 0x000eb20000300a00 */
[----:B------:R0:W-:Y:S02]  /*3e4d0*/  STL.64 [R1+0x440], R16 ;  /* 0x0004401001007387 */ /* 0x0001e40000100a00 */
[----:B------:R1:W-:Y:S02]  /*3e4e0*/  STL.64 [R1+0x448], R18 ;  /* 0x0004481201007387 */ /* 0x0003e40000100a00 */
[----:B------:R-:W2:Y:S01]  /*3e4f0*/  LDL.LU.64 R22, [R1+0x7368] ;  /* 0x0073680001167983 */ /* 0x000ea20000300a00 */
[----:B------:R-:W2:Y:S04]  /*3e500*/  LDL.LU.64 R20, [R1+0x7360] ;  /* 0x0073600001147983 */ /* 0x000ea80000300a00 */
[----:B0-----:R-:W4:Y:S01]  /*3e510*/  LDL.LU.64 R16, [R1+0x1860] ;  /* 0x0018600001107983 */ /* 0x001f220000300a00 */
[----:B-1----:R-:W4:Y:S01]  /*3e520*/  LDL.LU.64 R18, [R1+0x1868] ;  /* 0x0018680001127983 */ /* 0x002f220000300a00 */
[C---:B--2---:R-:W-:Y:S02]  /*3e530*/  HMMA.16816.F32.BF16 R24, R20.reuse, R24, R12 ;  /* 0x000000181418723c */ /* 0x044fe4000004180c */
[----:B------:R-:W2:Y:S01]  /*3e540*/  LDL.LU.64 R14, [R1+0x7358] ;  /* 0x00735800010e7983 */ /* 0x000ea20000300a00 */
[----:B------:R-:W2:Y:S11]  /*3e550*/  LDL.LU.64 R12, [R1+0x7350] ;  /* 0x00735000010c7983 */ /* 0x000eb60000300a00 */
        /* <DEDUP_REMOVED lines=9> */
[----:B0-----:R-:W-:Y:S02]  /*3e5f0*/  IMAD.MOV.U32 R17, RZ, RZ, R24 ;  /* 0x000000ffff117224 */ /* 0x001fe400078e0018 */
[----:B------:R-:W-:Y:S02]  /*3e600*/  IMAD.MOV.U32 R16, RZ, RZ, R25 ;  /* 0x000000ffff107224 */ /* 0x000fe400078e0019 */
[----:B------:R-:W2:Y:S02]  /*3e610*/  LDL.LU.64 R24, [R1+0x7340] ;  /* 0x0073400001187983 */ /* 0x000ea40000300a00 */
[----:B--2---:R-:W-:Y:S01]  /*3e620*/  HMMA.16816.F32.BF16 R12, R20, R24, R12 ;  /* 0x00000018140c723c */ /* 0x004fe2000004180c */
[----:B-1----:R-:W-:-:S02]  /*3e630*/  IMAD.MOV.U32 R19, RZ, RZ, R24 ;  /* 0x000000ffff137224 */ /* 0x002fc400078e0018 */
[----:B------:R-:W-:Y:S11]  /*3e640*/  IMAD.MOV.U32 R18, RZ, RZ, R25 ;  /* 0x000000ffff127224 */ /* 0x000ff600078e0019 */
[----:B------:R-:W-:Y:S09]  /*3e650*/  @!UPT UIADD3 URZ, URZ, URZ, URZ ;  /* 0x0000003f3f3ff290 */ /* 0x000ff2000fffe03f */
[----:B------:R-:W-:Y:S01]  /*3e660*/  STL.64 [R1+0x380], R12 ;  /* 0x0003800c01007387 */ /* 0x000fe20000100a00 */
[----:B------:R0:W-:Y:S03]  /*3e670*/  STL.64 [R1+0x388], R14 ;  /* 0x0003880e01007387 */ /* 0x0001e60000100a00 */
[----:B0-----:R-:W2:Y:S01]  /*3e680*/  LDL.LU.64 R14, [R1+0x7338] ;  /* 0x00733800010e7983 */ /* 0x001ea20000300a00 */
[----:B------:R-:W2:Y:S02]  /*3e690*/  LDL.LU.64 R12, [R1+0x7330] ;  /* 0x00733000010c7983 */ /* 0x000ea40000300a00 */
[----:B------:R-:W4:Y:S02]  /*3e6a0*/  LDL.LU.64 R26, [R1+0x7328] ;  /* 0x00732800011a7983 */ /* 0x000f240000300a00 */
[----:B------:R-:W2:Y:S01]  /*3e6b0*/  LDL.LU.64 R24, [R1+0x7320] ;  /* 0x0073200001187983 */ /* 0x000ea20000300a00 */
[C---:B---3--:R-:W-:Y:S08]  /*3e6c0*/  HMMA.16816.F32.BF16 R4, R20.reuse, R8, R4 ;  /* 0x000000081404723c */ /* 0x048ff00000041804 */
[C---:B--2---:R-:W-:Y:S11]  /*3e6d0*/  HMMA.16816.F32.BF16 R12, R20.reuse, R24, R12 ;  /* 0x00000018140c723c */ /* 0x044ff6000004180c */
[----:B------:R-:W-:Y:S11]  /*3e6e0*/  @!UPT UIADD3 URZ, URZ, URZ, URZ ;  /* 0x0000003f3f3ff290 */ /* 0x000ff6000fffe03f */
[----:B------:R-:W-:Y:S01]  /*3e6f0*/  @!UPT UIADD3 URZ, URZ, URZ, URZ ;  /* 0x0000003f3f3ff290 */ /* 0x000fe2000fffe03f */
[----:B------:R-:W-:Y:S01]  /*3e700*/  STL.64 [R1+0x370], R12 ;  /* 0x0003700c01007387 */ /* 0x000fe20000100a00 */
[----:B------:R0:W-:Y:S03]  /*3e710*/  STL.64 [R1+0x378], R14 ;  /* 0x0003780e01007387 */ /* 0x0001e60000100a00 */
[----:B0-----:R-:W2:Y:S01]  /*3e720*/  LDL.LU.64 R14, [R1+0x7318] ;  /* 0x00731800010e7983 */ /* 0x001ea20000300a00 */
[----:B------:R-:W3:Y:S02]  /*3e730*/  LDL.LU.64 R12, [R1+0x7310] ;  /* 0x00731000010c7983 */ /* 0x000ee40000300a00 */
[----:B----4-:R-:W-:Y:S02]  /*3e740*/  STL.64 [R1+0x71f8], R26 ;  /* 0x0071f81a01007387 */ /* 0x010fe40000100a00 */
[----:B------:R0:W-:Y:S02]  /*3e750*/  STL.64 [R1+0x71f0], R24 ;  /* 0x0071f01801007387 */ /* 0x0001e40000100a00 */
[----:B0-----:R-:W4:Y:S01]  /*3e760*/  LDL.LU.64 R24, [R1+0x400] ;  /* 0x0004000001187983 */ /* 0x001f220000300a00 */
[----:B------:R-:W4:Y:S02]  /*3e770*/  LDL.LU.64 R26, [R1+0x408] ;  /* 0x00040800011a7983 */ /* 0x000f240000300a00 */
[----:B------:R-:W-:Y:S02]  /*3e780*/  STL.64 [R1+0x360], R4 ;  /* 0x0003600401007387 */ /* 0x000fe40000100a00 */
[----:B------:R0:W-:Y:S02]  /*3e790*/  STL.64 [R1+0x368], R6 ;  /* 0x0003680601007387 */ /* 0x0001e40000100a00 */
[----:B0-----:R-:W2:Y:S01]  /*3e7a0*/  LDL.LU.64 R6, [R1+0x7308] ;  /* 0x0073080001067983 */ /* 0x001ea20000300a00 */
[----:B------:R-:W4:Y:S02]  /*3e7b0*/  LDL.LU.64 R4, [R1+0x7300] ;  /* 0x0073000001047983 */ /* 0x000f240000300a00 */
[----:B----4-:R-:W-:Y:S11]  /*3e7c0*/  HMMA.16816.F32.BF16 R24, R20, R4, R24 ;  /* 0x000000041418723c */ /* 0x010ff60000041818 */
[----:B------:R-:W-:Y:S11]  /*3e7d0*/  @!UPT UIADD3 URZ, URZ, URZ, URZ ;  /* 0x0000003f3f3ff290 */ /* 0x000ff6000fffe03f */
[----:B------:R-:W-:Y:S01]  /*3e7e0*/  @!UPT UIADD3 URZ, URZ, URZ, URZ ;  /* 0x0000003f3f3ff290 */ /* 0x000fe2000fffe03f */
[----:B------:R0:W-:Y:S01]  /*3e7f0*/  STL.64 [R1+0x350], R24 ;  /* 0x0003501801007387 */ /* 0x0001e20000100a00 */
[----:B------:R-:W-:Y:S02]  /*3e800*/  STL.64 [R1+0x358], R26 ;  /* 0x0003581a01007387 */ /* 0x000fe40000100a00 */
[----:B0-----:R-:W-:Y:S02]  /*3e810*/  IMAD.MOV.U32 R24, RZ, RZ, R19 ;  /* 0x000000ffff187224 */ /* 0x001fe400078e0013 */
[----:B------:R-:W-:-:S05]  /*3e820*/  IMAD.MOV.U32 R25, RZ, RZ, R18 ;  /* 0x000000ffff197224 */ /* 0x000fca00078e0012 */
[----:B------:R0:W-:Y:S04]  /*3e830*/  STL.64 [R1+0x7210], R24 ;  /* 0x0072101801007387 */ /* 0x0001e80000100a00 */
[----:B0-----:R-:W4:Y:S04]  /*3e840*/  LDL.64 R24, [R1+0x20] ;  /* 0x0000200001187983 */ /* 0x001f280000100a00 */
[----:B----4-:R2:W-:Y:S02]  /*3e850*/  STL.64 [R1+0x7230], R24 ;  /* 0x0072301801007387 */ /* 0x0105e40000100a00 */
[----:B--2---:R-:W-:-:S02]  /*3e860*/  IMAD.MOV.U32 R24, RZ, RZ, R14 ;  /* 0x000000ffff187224 */ /* 0x004fc400078e000e */
[----:B------:R-:W-:Y:S01]  /*3e870*/  IMAD.MOV.U32 R25, RZ, RZ, R11 ;  /* 0x000000ffff197224 */ /* 0x000fe200078e000b */
[----:B------:R-:W2:Y:S01]  /*3e880*/  LDL.LU R14, [R1+0x72f8] ;  /* 0x0072f800010e7983 */ /* 0x000ea20000300800 */
[----:B------:R-:W4:Y:S03]  /*3e890*/  LDL.LU R11, [R1+0x72f4] ;  /* 0x0072f400010b7983 */ /* 0x000f260000300800 */
[----:B------:R3:W-:Y:S02]  /*3e8a0*/  STL.64 [R1+0x7240], R24 ;  /* 0x0072401801007387 */ /* 0x0007e40000100a00 */
[----:B---3--:R-:W-:Y:S02]  /*3e8b0*/  IMAD.MOV.U32 R24, RZ, RZ, R12 ;  /* 0x000000ffff187224 */ /* 0x008fe400078e000c */
[----:B------:R-:W-:Y:S01]  /*3e8c0*/  IMAD.MOV.U32 R25, RZ, RZ, R28 ;  /* 0x000000ffff197224 */ /* 0x000fe200078e001c */
[----:B------:R-:W3:Y:S01]  /*3e8d0*/  LDL.LU R12, [R1+0x72f0] ;  /* 0x0072f000010c7983 */ /* 0x000ee20000300800 */
[----:B------:R-:W2:Y:S03]  /*3e8e0*/  LDL.LU R28, [R1+0x72ec] ;  /* 0x0072ec00011c7983 */ /* 0x000ea60000300800 */
[----:B------:R-:W-:Y:S01]  /*3e8f0*/  STL.64 [R1+0x7258], R24 ;  /* 0x0072581801007387 */ /* 0x000fe20000100a00 */
[----:B------:R0:W-:Y:S02]  /*3e900*/  STL.64 [R1+0x71e8], R4 ;  /* 0x0071e80401007387 */ /* 0x0001e40000100a00 */
[----:B0-----:R-:W-:-:S02]  /*3e910*/  IMAD.MOV.U32 R4, RZ, RZ, R17 ;  /* 0x000000ffff047224 */ /* 0x001fc400078e0011 */
[----:B------:R-:W-:Y:S02]  /*3e920*/  IMAD.MOV.U32 R5, RZ, RZ, R16 ;  /* 0x000000ffff057224 */ /* 0x000fe400078e0010 */
[----:B------:R-:W-:Y:S02]  /*3e930*/  IMAD.MOV.U32 R24, RZ, RZ, R6 ;  /* 0x000000ffff187224 */ /* 0x000fe400078e0006 */
[----:B------:R-:W-:Y:S01]  /*3e940*/  IMAD.MOV.U32 R25, RZ, RZ, R7 ;  /* 0x000000ffff197224 */ /* 0x000fe200078e0007 */
[----:B------:R-:W3:Y:S01]  /*3e950*/  LDL.LU R6, [R1+0x72e8] ;  /* 0x0072e80001067983 */ /* 0x000ee20000300800 */
[----:B------:R-:W3:Y:S03]  /*3e960*/  LDL.LU R7, [R1+0x72e4] ;  /* 0x0072e40001077983 */ /* 0x000ee60000300800 */
[----:B------:R0:W-:Y:S02]  /*3e970*/  STL.64 [R1+0x7270], R24 ;  /* 0x0072701801007387 */ /* 0x0001e40000100a00 */
[----:B0-----:R-:W-:-:S02]  /*3e980*/  IMAD.MOV.U32 R24, RZ, RZ, R29 ;  /* 0x000000ffff187224 */ /* 0x001fc400078e001d */
[----:B------:R-:W-:Y:S01]  /*3e990*/  IMAD.MOV.U32 R25, RZ, RZ, R15 ;  /* 0x000000ffff197224 */ /* 0x000fe200078e000f */
[----:B------:R-:W3:Y:S04]  /*3e9a0*/  LDL.LU R29, [R1+0x72e0] ;  /* 0x0072e000011d7983 */ /* 0x000ee80000300800 */
[----:B------:R0:W-:Y:S04]  /*3e9b0*/  STL.64 [R1+0x7288], R24 ;  /* 0x0072881801007387 */ /* 0x0001e80000100a00 */
[----:B0-----:R-:W3:Y:S01]  /*3e9c0*/  LDL.64 R24, [R1+0x30] ;  /* 0x0000300001187983 */ /* 0x001ee20000100a00 */
[----:B------:R-:W-:Y:S03]  /*3e9d0*/  STL.64 [R1+0x7218], R4 ;  /* 0x0072180401007387 */ /* 0x000fe60000100a00 */
[----:B--2---:R-:W0:Y:S04]  /*3e9e0*/  LDSM.16.MT88.4 R16, [R28+0x380] ;  /* 0x000380001c10783b */ /* 0x004e280000004200 */
[----:B0-----:R-:W-:Y:S01]  /*3e9f0*/  STL.64 [R1+0x7168], R18 ;  /* 0x0071681201007387 */ /* 0x001fe20000100a00 */
[----:B------:R0:W-:Y:S02]  /*3ea00*/  STL.64 [R1+0x7160], R16 ;  /* 0x0071601001007387 */ /* 0x0001e40000100a00 */
[----:B0-----:R-:W-:-:S02]  /*3ea10*/  IMAD.MOV.U32 R16, RZ, RZ, R10 ;  /* 0x000000ffff107224 */ /* 0x001fc400078e000a */
[----:B------:R-:W-:-:S05]  /*3ea20*/  IMAD.MOV.U32 R17, RZ, RZ, R3 ;  /* 0x000000ffff117224 */ /* 0x000fca00078e0003 */
[----:B------:R0:W-:Y:S04]  /*3ea30*/  STL.64 [R1+0x7238], R16 ;  /* 0x0072381001007387 */ /* 0x0001e80000100a00 */
[----:B0-----:R-:W2:Y:S01]  /*3ea40*/  LDL.LU.64 R16, [R1+0xbb0] ;  /* 0x000bb00001107983 */ /* 0x001ea20000300a00 */
[----:B------:R-:W2:Y:S02]  /*3ea50*/  LDL.LU.64 R18, [R1+0xbb8] ;  /* 0x000bb80001127983 */ /* 0x000ea40000300a00 */
[----:B------:R-:W-:Y:S02]  /*3ea60*/  STL [R1+0x6b90], R28 ;  /* 0x006b901c01007387 */ /* 0x000fe40000100800 */
[----:B---3--:R-:W-:Y:S02]  /*3ea70*/  IMAD.MOV.U32 R10, RZ, RZ, R24 ;  /* 0x000000ffff0a7224 */ /* 0x008fe400078e0018 */
[----:B------:R-:W-:Y:S01]  /*3ea80*/  IMAD.MOV.U32 R3, RZ, RZ, R25 ;  /* 0x000000ffff037224 */ /* 0x000fe200078e0019 */
[----:B--2---:R-:W-:Y:S11]  /*3ea90*/  HMMA.16816.F32.BF16 R16, R20, R24, R16 ;  /* 0x000000181410723c */ /* 0x004ff60000041810 */
[----:B------:R-:W-:Y:S11]  /*3eaa0*/  @!UPT UIADD3 URZ, URZ, URZ, URZ ;  /* 0x0000003f3f3ff290 */ /* 0x000ff6000fffe03f */
[----:B------:R-:W-:Y:S01]  /*3eab0*/  @!UPT UIADD3 URZ, URZ, URZ, URZ ;  /* 0x0000003f3f3ff290 */ /* 0x000fe2000fffe03f */
[----:B------:R-:W-:Y:S01]  /*3eac0*/  STL.64 [R1+0xb40], R16 ;  /* 0x000b401001007387 */ /* 0x000fe20000100a00 */
[----:B------:R-:W-:Y:S02]  /*3ead0*/  STL.64 [R1+0xb48], R18 ;  /* 0x000b481201007387 */ /* 0x000fe40000100a00 */
[----:B------:R-:W2:Y:S02]  /*3eae0*/  LDL.LU.64 R24, [R1+0x8f0] ;  /* 0x0008f00001187983 */ /* 0x000ea40000300a00 */
[----:B------:R-:W3:Y:S02]  /*3eaf0*/  LDL.LU.64 R26, [R1+0x8f8] ;  /* 0x0008f800011a7983 */ /* 0x000ee40000300a00 */
[----:B---3--:R-:W-:Y:S01]  /*3eb00*/  STL.64 [R1+0x7298], R26 ;  /* 0x0072981a01007387 */ /* 0x008fe20000100a00 */
[----:B--2---:R0:W-:Y:S02]  /*3eb10*/  STL.64 [R1+0x7290], R24 ;  /* 0x0072901801007387 */ /* 0x0041e40000100a00 */
[----:B0-----:R-:W-:-:S02]  /*3eb20*/  IMAD.MOV.U32 R24, RZ, RZ, R14 ;  /* 0x000000ffff187224 */ /* 0x001fc400078e000e */
[----:B------:R-:W-:-:S05]  /*3eb30*/  IMAD.MOV.U32 R25, RZ, RZ, R13 ;  /* 0x000000ffff197224 */ /* 0x000fca00078e000d */
[----:B------:R0:W-:Y:S02]  /*3eb40*/  STL.64 [R1+0x72b0], R24 ;  /* 0x0072b01801007387 */ /* 0x0001e40000100a00 */
[----:B0-----:R-:W-:Y:S02]  /*3eb50*/  IMAD.MOV.U32 R24, RZ, RZ, R12 ;  /* 0x000000ffff187224 */ /* 0x001fe400078e000c */
[----:B----4-:R-:W-:-:S05]  /*3eb60*/  IMAD.MOV.U32 R25, RZ, RZ, R11 ;  /* 0x000000ffff197224 */ /* 0x010fca00078e000b */
[----:B------:R-:W-:Y:S01]  /*3eb70*/  STL.64 [R1+0x72c8], R24 ;  /* 0x0072c81801007387 */ /* 0x000fe20000100a00 */
[----:B------:R-:W2:Y:S02]  /*3eb80*/  LDL.LU.64 R16, [R1+0x830] ;  /* 0x0008300001107983 */ /* 0x000ea40000300a00 */
[----:B------:R-:W3:Y:S02]  /*3eb90*/  LDL.LU.64 R18, [R1+0x838] ;  /* 0x0008380001127983 */ /* 0x000ee40000300a00 */
[----:B---3--:R-:W-:Y:S01]  /*3eba0*/  STL.64 [R1+0x7250], R18 ;  /* 0x0072501201007387 */ /* 0x008fe20000100a00 */
[----:B--2---:R0:W-:Y:S03]  /*3ebb0*/  STL.64 [R1+0x7248], R16 ;  /* 0x0072481001007387 */ /* 0x0041e60000100a00 */
[----:B0-----:R-:W2:Y:S01]  /*3ebc0*/  LDL.LU.64 R16, [R1+0x8c0] ;  /* 0x0008c00001107983 */ /* 0x001ea20000300a00 */
[----:B------:R-:W3:Y:S03]  /*3ebd0*/  LDL.LU.64 R18, [R1+0x8c8] ;  /* 0x0008c80001127983 */ /* 0x000ee60000300a00 */
        /* <DEDUP_REMOVED lines=15> */
[----:B------:R-:W3:Y:S02]  /*3ecd0*/  LDL.LU.64 R18, [R1+0x918] ;  /* 0x0009180001127983 */ /* 0x000ee40000300a00 */
[----:B------:R-:W-:-:S02]  /*3ece0*/  IMAD.MOV.U32 R24, RZ, RZ, R7 ;  /* 0x000000ffff187224 */ /* 0x000fc400078e0007 */
[----:B------:R-:W-:Y:S01]  /*3ecf0*/  IMAD.MOV.U32 R25, RZ, RZ, R6 ;  /* 0x000000ffff197224 */ /* 0x000fe200078e0006 */
[----:B---3--:R-:W-:Y:S01]  /*3ed00*/  STL.64 [R1+0x72d8], R18 ;  /* 0x0072d81201007387 */ /* 0x008fe20000100a00 */
[----:B--2---:R0:W-:Y:S03]  /*3ed10*/  STL.64 [R1+0x72d0], R16 ;  /* 0x0072d01001007387 */ /* 0x0041e60000100a00 */
[----:B0-----:R-:W2:Y:S01]  /*3ed20*/  LDL.LU.64 R16, [R1+0xba0] ;  /* 0x000ba00001107983 */ /* 0x001ea20000300a00 */
[----:B------:R-:W2:Y:S02]  /*3ed30*/  LDL.LU.64 R18, [R1+0xba8] ;  /* 0x000ba80001127983 */ /* 0x000ea40000300a00 */
[----:B------:R-:W3:Y:S02]  /*3ed40*/  LDL.LU.64 R12, [R1+0x3f0] ;  /* 0x0003f000010c7983 */ /* 0x000ee40000300a00 */
[----:B------:R-:W3:Y:S01]  /*3ed50*/  LDL.LU.64 R14, [R1+0x3f8] ;  /* 0x0003f800010e7983 */ /* 0x000ee20000300a00 */
[----:B------:R-:W4:Y:S01]  /*3ed60*/  LDL.LU.64 R4, [R1+0x17f0] ;  /* 0x0017f00001047983 */ /* 0x000f220000300a00 */
[----:B------:R-:W4:Y:S02]  /*3ed70*/  LDL.LU.64 R6, [R1+0x17f8] ;  /* 0x0017f80001067983 */ /* 0x000f240000300a00 */
[----:B------:R-:W-:Y:S02]  /*3ed80*/  STL [R1+0x7208], R10 ;  /* 0x0072080a01007387 */ /* 0x000fe40000100800 */
[----:B------:R-:W-:Y:S01]  /*3ed90*/  STL.64 [R1+0x7200], R8 ;  /* 0x0072000801007387 */ /* 0x000fe20000100a00 */
        /* <DEDUP_REMOVED lines=14> */
[----:B--2---:R-:W-:Y:S02]  /*3ee80*/  HMMA.16816.F32.BF16 R24, R20, R24, R16 ;  /* 0x000000181418723c */ /* 0x004fe40000041810 */
[----:B------:R-:W2:Y:S01]  /*3ee90*/  LDL.LU.64 R18, [R1+0x72a8] ;  /* 0x0072a80001127983 */ /* 0x000ea20000300a00 */
[----:B------:R-:W2:Y:S11]  /*3eea0*/  LDL.LU.64 R16, [R1+0x72a0] ;  /* 0x0072a00001107983 */ /* 0x000eb60000300a00 */
[----:B------:R-:W-:Y:S09]  /*3eeb0*/  @!UPT UIADD3 URZ, URZ, URZ, URZ ;  /* 0x0000003f3f3ff290 */ /* 0x000ff2000fffe03f */
[----:B------:R-:W-:Y:S01]  /*3eec0*/  STL.64 [R1+0xb10], R24 ;  /* 0x000b101801007387 */ /* 0x000fe20000100a00 */
[----:B------:R0:W-:Y:S03]  /*3eed0*/  STL.64 [R1+0xb18], R26 ;  /* 0x000b181a01007387 */ /* 0x0001e60000100a00 */
[----:B0-----:R-:W2:Y:S01]  /*3eee0*/  LDL.LU.64 R26, [R1+0x7298] ;  /* 0x00729800011a7983 */ /* 0x001ea20000300a00 */
[----:B------:R-:W2:Y:S02]  /*3eef0*/  LDL.LU.64 R24, [R1+0x7290] ;  /* 0x0072900001187983 */ /* 0x000ea40000300a00 */
[----:B------:R-:W-:Y:S02]  /*3ef00*/  IMAD.MOV.U32 R8, RZ, RZ, R2 ;  /* 0x000000ffff087224 */ /* 0x000fe400078e0002 */
[----:B------:R-:W-:-:S07]  /*3ef10*/  IMAD.MOV.U32 R9, RZ, RZ, R0 ;  /* 0x000000ffff097224 */ /* 0x000fce00078e0000 */
[C---:B--2---:R-:W-:Y:S01]  /*3ef20*/  HMMA.16816.F32.BF16 R8, R20.reuse, R8, R24 ;  /* 0x000000081408723c */ /* 0x044fe20000041818 */
[----:B------:R-:W2:Y:S11]  /*3ef30*/  LDL.LU.64 R24, [R1+0x7288] ;  /* 0x0072880001187983 */ /* 0x000eb60000300a00 */
[----:B------:R-:W-:Y:S11]  /*3ef40*/  @!UPT UIADD3 URZ, URZ, URZ, URZ ;  /* 0x0000003f3f3ff290 */ /* 0x000ff6000fffe03f */
[----:B------:R0:W-:Y:S01]  /*3ef50*/  STL.64 [R1+0xb00], R8 ;  /* 0x000b000801007387 */ /* 0x0001e20000100a00 */
[----:B------:R1:W-:Y:S03]  /*3ef60*/  STL.64 [R1+0xb08], R10 ;  /* 0x000b080a01007387 */ /* 0x0003e60000100a00 */
[----:B0-----:R-:W3:Y:S01]  /*3ef70*/  LDL.LU.64 R8, [R1+0x17d0] ;  /* 0x0017d00001087983 */ /* 0x001ee20000300a00 */
[----:B-1----:R-:W3:Y:S01]  /*3ef80*/  LDL.LU.64 R10, [R1+0x17d8] ;  /* 0x0017d800010a7983 */ /* 0x002ee20000300a00 */
        /* <DEDUP_REMOVED lines=22> */
[----:B------:R-:W3:Y:S11]  /*3f0f0*/  LDL.LU.64 R16, [R1+0x7238] ;  /* 0x0072380001107983 */ /* 0x000ef60000300a00 */
[----:B------:R-:W-:Y:S10]  /*3f100*/  @!UPT UIADD3 URZ, URZ, URZ, URZ ;  /* 0x0000003f3f3ff290 */ /* 0x000ff4000fffe03f */
[----:B------:R0:W-:Y:S01]  /*3f110*/  STL.64 [R1+0xac0], R24 ;  /* 0x000ac01801007387 */ /* 0x0001e20000100a00 */
[----:B------:R-:W-:Y:S03]  /*3f120*/  STL.64 [R1+0xac8], R26 ;  /* 0x000ac81a01007387 */ /* 0x000fe60000100a00 */
[----:B0-----:R-:W2:Y:S01]  /*3f130*/  LDL.LU.64 R24, [R1+0x7230] ;  /* 0x0072300001187983 */ /* 0x001ea20000300a00 */
[----:B---3--:R-:W-:Y:S03]  /*3f140*/  HMMA.16816.F32.BF16 R20, R20, R16, R12 ;  /* 0x000000101414723c */ /* 0x008fe6000004180c */
[----:B------:R-:W4:Y:S01]  /*3f150*/  LDL.LU.64 R14, [R1+0x7228] ;  /* 0x00722800010e7983 */ /* 0x000f220000300a00 */
[----:B------:R-:W4:Y:S11]  /*3f160*/  LDL.LU.64 R12, [R1+0x7220] ;  /* 0x00722000010c7983 */ /* 0x000f360000300a00 */
[----:B------:R-:W-:Y:S08]  /*3f170*/  @!UPT UIADD3 URZ, URZ, URZ, URZ ;  /* 0x0000003f3f3ff290 */ /* 0x000ff0000fffe03f */
[----:B------:R0:W-:Y:S01]  /*3f180*/  STL.64 [R1+0x340], R20 ;  /* 0x0003401401007387 */ /* 0x0001e20000100a00 */
[----:B------:R1:W-:Y:S03]  /*3f190*/  STL.64 [R1+0x348], R22 ;  /* 0x0003481601007387 */ /* 0x0003e60000100a00 */
[----:B0-----:R-:W3:Y:S01]  /*3f1a0*/  LDL.LU.64 R20, [R1+0x17e0] ;  /* 0x0017e00001147983 */ /* 0x001ee20000300a00 */
[----:B-1----:R-:W3:Y:S02]  /*3f1b0*/  LDL.LU.64 R22, [R1+0x17e8] ;  /* 0x0017e80001167983 */ /* 0x002ee40000300a00 */
[----:B------:R0:W-:Y:S02]  /*3f1c0*/  STL.64 [R1+0x7178], R16 ;  /* 0x0071781001007387 */ /* 0x0001e40000100a00 */
[----:B--2---:R-:W-:Y:S02]  /*3f1d0*/  IMAD.MOV.U32 R2, RZ, RZ, R24 ;  /* 0x000000ffff027224 */ /* 0x004fe400078e0018 */
[----:B------:R-:W-:Y:S01]  /*3f1e0*/  IMAD.MOV.U32 R0, RZ, RZ, R25 ;  /* 0x000000ffff007224 */ /* 0x000fe200078e0019 */
[----:B0-----:R-:W2:Y:S01]  /*3f1f0*/  LDL.LU.64 R16, [R1+0x17c0] ;  /* 0x0017c00001107983 */ /* 0x001ea20000300a00 */
[----:B------:R-:W2:Y:S01]  /*3f200*/  LDL.LU.64 R18, [R1+0x17c8] ;  /* 0x0017c80001127983 */ /* 0x000ea20000300a00 */
[C---:B----4-:R-:W-:Y:S11]  /*3f210*/  HMMA.16816.F32.BF16 R4, R12.reuse, R24, R4 ;  /* 0x000000180c04723c */ /* 0x050ff60000041804 */
[----:B------:R-:W-:Y:S11]  /*3f220*/  @!UPT UIADD3 URZ, URZ, URZ, URZ ;  /* 0x0000003f3f3ff290 */ /* 0x000ff6000fffe03f */
[----:B------:R-:W-:Y:S01]  /*3f230*/  @!UPT UIADD3 URZ, URZ, URZ, URZ ;  /* 0x0000003f3f3ff290 */ /* 0x000fe2000fffe03f */
[----:B------:R0:W-:Y:S01]  /*3f240*/  STL.64 [R1+0x320], R4 ;  /* 0x0003200401007387 */ /* 0x0001e20000100a00 */
[----:B------:R1:W-:Y:S03]  /*3f250*/  STL.64 [R1+0x328], R6 ;  /* 0x0003280601007387 */ /* 0x0003e60000100a00 */
[----:B0-----:R-:W3:Y:S01]  /*3f260*/  LDL.LU.64 R4, [R1+0x7218] ;  /* 0x0072180001047983 */ /* 0x001ee20000300a00 */
[----:B------:R-:W4:Y:S01]  /*3f270*/  LDL.LU.64 R24, [R1+0x7210] ;  /* 0x0072100001187983 */ /* 0x000f220000300a00 */
[C---:B---3--:R-:W-:Y:S08]  /*3f280*/  HMMA.16816.F32.BF16 R20, R12.reuse, R4, R20 ;  /* 0x000000040c14723c */ /* 0x048ff00000041814 */
[C---:B----4-:R-:W-:Y:S01]  /*3f290*/  HMMA.16816.F32.BF16 R24, R12.reuse, R24, R8 ;  /* 0x000000180c18723c */ /* 0x050fe20000041808 */
[----:B------:R-:W3:Y:S01]  /*3f2a0*/  LDL.LU.64 R4, [R1+0x3e0] ;  /* 0x0003e00001047983 */ /* 0x000ee20000300a00 */
[----:B-1----:R-:W3:Y:S11]  /*3f2b0*/  LDL.LU.64 R6, [R1+0x3e8] ;  /* 0x0003e80001067983 */ /* 0x002ef60000300a00 */
[----:B------:R-:W-:Y:S02]  /*3f2c0*/  @!UPT UIADD3 URZ, URZ, URZ, URZ ;  /* 0x0000003f3f3ff290 */ /* 0x000fe4000fffe03f */
[----:B------:R0:W-:Y:S01]  /*3f2d0*/  STL.64 [R1+0x310], R20 ;  /* 0x0003101401007387 */ /* 0x0001e20000100a00 */
[----:B------:R1:W-:Y:S03]  /*3f2e0*/  STL.64 [R1+0x318], R22 ;  /* 0x0003181601007387 */ /* 0x0003e60000100a00 */
[----:B0-----:R-:W4:Y:S01]  /*3f2f0*/  LDL.LU.64 R20, [R1+0x3d0] ;  /* 0x0003d00001147983 */ /* 0x001f220000300a00 */
[----:B-1----:R-:W4:Y:S02]  /*3f300*/  LDL.LU.64 R22, [R1+0x3d8] ;  /* 0x0003d80001167983 */ /* 0x002f240000300a00 */
[----:B------:R-:W2:Y:S02]  /*3f310*/  LDL.LU R10, [R1+0x7208] ;  /* 0x00720800010a7983 */ /* 0x000ea40000300800 */
[----:B------:R-:W3:Y:S01]  /*3f320*/  LDL.LU.64 R8, [R1+0x7200] ;  /* 0x0072000001087983 */ /* 0x000ee20000300a00 */
        /* <DEDUP_REMOVED lines=8> */
[----:B------:R1:W-:Y:S03]  /*3f3b0*/  STL.64 [R1+0x2f8], R18 ;  /* 0x0002f81201007387 */ /* 0x0003e60000100a00 */
[----:B0-----:R-:W2:Y:S01]  /*3f3c0*/  LDL.LU.64 R16, [R1+0x800] ;  /* 0x0008000001107983 */ /* 0x001ea20000300a00 */
[----:B-1----:R-:W2:Y:S01]  /*3f3d0*/  LDL.LU.64 R18, [R1+0x808] ;  /* 0x0008080001127983 */ /* 0x002ea20000300a00 */
[----:B---3--:R-:W-:Y:S02]  /*3f3e0*/  HMMA.16816.F32.BF16 R4, R12, R8, R4 ;  /* 0x000000080c04723c */ /* 0x008fe40000041804 */
[----:B--2---:R-:W-:Y:S01]  /*3f3f0*/  STL.64 [R1+0x71d8], R18 ;  /* 0x0071d81201007387 */ /* 0x004fe20000100a00 */
[----:B------:R-:W-:Y:S02]  /*3f400*/  STL.64 [R1+0x71d0], R16 ;  /* 0x0071d01001007387 */ /* 0x000fe40000100a00 */
[----:B------:R-:W-:Y:S02]  /*3f410*/  STL.64 [R1+0x7130], R26 ;  /* 0x0071301a01007387 */ /* 0x000fe40000100a00 */
[----:B------:R0:W-:Y:S02]  /*3f420*/  STL.64 [R1+0x7128], R24 ;  /* 0x0071281801007387 */ /* 0x0001e40000100a00 */
[----:B0-----:R-:W2:Y:S04]  /*3f430*/  LDL.64 R24, [R1+0x150] ;  /* 0x0001500001187983 */ /* 0x001ea80000100a00 */
[----:B--2---:R0:W-:Y:S04]  /*3f440*/  STL.64 [R1+0x71e0], R24 ;  /* 0x0071e01801007387 */ /* 0x0041e80000100a00 */
[----:B0-----:R-:W2:Y:S01]  /*3f450*/  LDL.LU.64 R24, [R1+0x820] ;  /* 0x0008200001187983 */ /* 0x001ea20000300a00 */
[----:B------:R-:W2:Y:S05]  /*3f460*/  LDL.LU.64 R26, [R1+0x828] ;  /* 0x00082800011a7983 */ /* 0x000eaa0000300a00 */
[----:B------:R0:W-:Y:S02]  /*3f470*/  STL.64 [R1+0x2e0], R4 ;  /* 0x0002e00401007387 */ /* 0x0001e40000100a00 */
[----:B------:R-:W-:Y:S01]  /*3f480*/  STL.64 [R1+0x2e8], R6 ;  /* 0x0002e80601007387 */ /* 0x000fe20000100a00 */
[----:B0-----:R-:W4:Y:S01]  /*3f490*/  LDL.LU.64 R4, [R1+0x71e8] ;  /* 0x0071e80001047983 */ /* 0x001f220000300a00 */
[----:B------:R-:W-:-:S02]  /*3f4a0*/  IMAD.MOV.U32 R16, RZ, RZ, R10 ;  /* 0x000000ffff107224 */ /* 0x000fc400078e000a */
[----:B------:R4:W-:Y:S02]  /*3f4b0*/  STL.64 [R1+0x7180], R8 ;  /* 0x0071800801007387 */ /* 0x0009e40000100a00 */
[----:B----4-:R-:W-:Y:S01]  /*3f4c0*/  HMMA.16816.F32.BF16 R8, R12, R4, R20 ;  /* 0x000000040c08723c */ /* 0x010fe20000041814 */
[----:B------:R0:W-:Y:S04]  /*3f4d0*/  STL.64 [R1+0x71c8], R4 ;  /* 0x0071c80401007387 */ /* 0x0001e80000100a00 */
[----:B------:R-:W1:Y:S04]  /*3f4e0*/  LDSM.16.MT88.4 R20, [R29] ;  /* 0x000000001d14783b */ /* 0x000e680000004200 */
[----:B0-----:R-:W3:Y:S11]  /*3f4f0*/  LDL.64 R4, [R1+0x130] ;  /* 0x0001300001047983 */ /* 0x001ef60000100a00 */
[----:B------:R-:W-:Y:S03]  /*3f500*/  @!UPT UIADD3 URZ, URZ, URZ, URZ ;  /* 0x0000003f3f3ff290 */ /* 0x000fe6000fffe03f */
[----:B------:R0:W-:Y:S01]  /*3f510*/  STL.64 [R1+0x2d0], R8 ;  /* 0x0002d00801007387 */ /* 0x0001e20000100a00 */
[----:B------:R-:W-:Y:S03]  /*3f520*/  STL.64 [R1+0x2d8], R10 ;  /* 0x0002d80a01007387 */ /* 0x000fe60000100a00 */
[----:B0-----:R-:W4:Y:S01]  /*3f530*/  LDL.64 R8, [R1+0x100] ;  /* 0x0001000001087983 */ /* 0x001f220000100a00 */
[----:B------:R-:W-:-:S07]  /*3f540*/  IMAD.MOV.U32 R17, RZ, RZ, R3 ;  /* 0x000000ffff117224 */ /* 0x000fce00078e0003 */
[C---:B--2---:R-:W-:Y:S01]  /*3f550*/  HMMA.16816.F32.BF16 R16, R12.reuse, R16, R24 ;  /* 0x000000100c10723c */ /* 0x044fe20000041818 */
[----:B----4-:R0:W-:Y:S04]  /*3f560*/  STL.64 [R1+0x71a0], R8 ;  /* 0x0071a00801007387 */ /* 0x0101e80000100a00 */
[----:B0-----:R-:W2:Y:S01]  /*3f570*/  LDL.LU.64 R8, [R1+0x810] ;  /* 0x0008100001087983 */ /* 0x001ea20000300a00 */
[----:B------:R-:W2:Y:S02]  /*3f580*/  LDL.LU.64 R10, [R1+0x818] ;  /* 0x00081800010a7983 */ /* 0x000ea40000300a00 */
[----:B------:R-:W-:Y:S02]  /*3f590*/  STL [R1+0x7110], R29 ;  /* 0x0071101d01007387 */ /* 0x000fe40000100800 */
[----:B-1----:R-:W-:Y:S01]  /*3f5a0*/  STL.64 [R1+0x7088], R22 ;  /* 0x0070881601007387 */ /* 0x002fe20000100a00 */
[----:B------:R0:W-:Y:S04]  /*3f5b0*/  STL.64 [R1+0x7080], R20 ;  /* 0x0070801401007387 */ /* 0x0001e80000100a00 */
[----:B0-----:R-:W4:Y:S01]  /*3f5c0*/  LDL.64 R20, [R1+0x140] ;  /* 0x0001400001147983 */ /* 0x001f220000100a00 */
[----:B------:R-:W2:Y:S07]  /*3f5d0*/  LDL.LU.64 R24, [R1+0x71e0] ;  /* 0x0071e00001187983 */ /* 0x000eae0000300a00 */
[----:B------:R-:W-:Y:S02]  /*3f5e0*/  STL.64 [R1+0x9c0], R16 ;  /* 0x0009c01001007387 */ /* 0x000fe40000100a00 */
[----:B------:R0:W-:Y:S02]  /*3f5f0*/  STL.64 [R1+0x9c8], R18 ;  /* 0x0009c81201007387 */ /* 0x0001e40000100a00 */
[----:B0-----:R-:W4:Y:S01]  /*3f600*/  LDL.LU.64 R18, [R1+0x71d8] ;  /* 0x0071d80001127983 */ /* 0x001f220000300a00 */
[----:B------:R-:W4:Y:S01]  /*3f610*/  LDL.LU.64 R16, [R1+0x71d0] ;  /* 0x0071d00001107983 */ /* 0x000f220000300a00 */
[C---:B--2---:R-:W-:Y:S01]  /*3f620*/  HMMA.16816.F32.BF16 R8, R12.reuse, R24, R8 ;  /* 0x000000180c08723c */ /* 0x044fe20000041808 */
[----:B------:R-:W-:Y:S11]  /*3f630*/  IMAD.MOV.U32 R29, RZ, RZ, R25 ;  /* 0x000000ffff1d7224 */ /* 0x000ff600078e0019 */
[----:B------:R-:W-:Y:S11]  /*3f640*/  @!UPT UIADD3 URZ, URZ, URZ, URZ ;  /* 0x0000003f3f3ff290 */ /* 0x000ff6000fffe03f */
[----:B------:R-:W-:Y:S01]  /*3f650*/  STL.64 [R1+0x9b0], R8 ;  /* 0x0009b00801007387 */ /* 0x000fe20000100a00 */
[----:B------:R4:W-:Y:S02]  /*3f660*/  STL.64 [R1+0x9b8], R10 ;  /* 0x0009b80a01007387 */ /* 0x0009e40000100a00 */
[----:B------:R-:W2:Y:S01]  /*3f670*/  LDL.64 R24, [R1] ;  /* 0x0000000001187983 */ /* 0x000ea20000100a00 */
[----:B----4-:R-:W-:Y:S01]  /*3f680*/  HMMA.16816.F32.BF16 R8, R12, R20, R16 ;  /* 0x000000140c08723c */ /* 0x010fe20000041810 */
[----:B--2---:R0:W-:Y:S11]  /*3f690*/  STL.64 [R1+0x7140], R24 ;  /* 0x0071401801007387 */ /* 0x0041f60000100a00 */
[----:B------:R-:W-:Y:S11]  /*3f6a0*/  @!UPT UIADD3 URZ, URZ, URZ, URZ ;  /* 0x0000003f3f3ff290 */ /* 0x000ff6000fffe03f */
[----:B------:R1:W-:Y:S02]  /*3f6b0*/  STL.64 [R1+0x9a0], R8 ;  /* 0x0009a00801007387 */ /* 0x0003e40000100a00 */
[----:B------:R2:W-:Y:S01]  /*3f6c0*/  STL.64 [R1+0x9a8], R10 ;  /* 0x0009a80a01007387 */ /* 0x0005e20000100a00 */
[----:B0-----:R-:W4:Y:S04]  /*3f6d0*/  LDL.64 R24, [R1+0x10] ;  /* 0x0000100001187983 */ /* 0x001f280000100a00 */
[----:B----4-:R-:W-:Y:S01]  /*3f6e0*/  STL.64 [R1+0x7148], R24 ;  /* 0x0071481801007387 */ /* 0x010fe20000100a00 */
[----:B-1----:R-:W4:Y:S02]  /*3f6f0*/  LDL.LU.64 R8, [R1+0x750] ;  /* 0x0007500001087983 */ /* 0x002f240000300a00 */
[----:B--2---:R-:W2:Y:S02]  /*3f700*/  LDL.LU.64 R10, [R1+0x758] ;  /* 0x00075800010a7983 */ /* 0x004ea40000300a00 */
[----:B--2---:R-:W-:Y:S01]  /*3f710*/  STL.64 [R1+0x71b0], R10 ;  /* 0x0071b00a01007387 */ /* 0x004fe20000100a00 */
[----:B----4-:R0:W-:Y:S02]  /*3f720*/  STL.64 [R1+0x71a8], R8 ;  /* 0x0071a80801007387 */ /* 0x0101e40000100a00 */
[----:B------:R-:W2:Y:S01]  /*3f730*/  LDL.64 R16, [R1+0xe0] ;  /* 0x0000e00001107983 */ /* 0x000ea20000100a00 */
[----:B0-----:R-:W4:Y:S04]  /*3f740*/  LDL.64 R8, [R1+0x120] ;  /* 0x0001200001087983 */ /* 0x001f280000100a00 */
[----:B--2---:R0:W-:Y:S04]  /*3f750*/  STL.64 [R1+0x7188], R16 ;  /* 0x0071881001007387 */ /* 0x0041e80000100a00 */
[----:B0-----:R-:W2:Y:S01]  /*3f760*/  LDL.LU.64 R16, [R1+0x730] ;  /* 0x0007300001107983 */ /* 0x001ea20000300a00 */
[----:B------:R-:W2:Y:S03]  /*3f770*/  LDL.LU.64 R18, [R1+0x738] ;  /* 0x0007380001127983 */ /* 0x000ea60000300a00 */
[----:B--2---:R-:W-:Y:S01]  /*3f780*/  STL.64 [R1+0x7198], R18 ;  /* 0x0071981201007387 */ /* 0x004fe20000100a00 */
[----:B------:R0:W-:Y:S03]  /*3f790*/  STL.64 [R1+0x7190], R16 ;  /* 0x0071901001007387 */ /* 0x0001e60000100a00 */
[----:B0-----:R-:W2:Y:S01]  /*3f7a0*/  LDL.LU.64 R16, [R1+0x740] ;  /* 0x0007400001107983 */ /* 0x001ea20000300a00 */
[----:B------:R-:W2:Y:S02]  /*3f7b0*/  LDL.LU.64 R18, [R1+0x748] ;  /* 0x0007480001127983 */ /* 0x000ea40000300a00 */
[----:B------:R-:W-:-:S02]  /*3f7c0*/  IMAD.MOV.U32 R24, RZ, RZ, R2 ;  /* 0x000000ffff187224 */ /* 0x000fc400078e0002 */
[----:B------:R-:W-:Y:S01]  /*3f7d0*/  IMAD.MOV.U32 R25, RZ, RZ, R0 ;  /* 0x000000ffff197224 */ /* 0x000fe200078e0000 */
[----:B--2---:R-:W-:Y:S01]  /*3f7e0*/  STL.64 [R1+0x71c0], R18 ;  /* 0x0071c01201007387 */ /* 0x004fe20000100a00 */
[----:B------:R0:W-:Y:S03]  /*3f7f0*/  STL.64 [R1+0x71b8], R16 ;  /* 0x0071b81001007387 */ /* 0x0001e60000100a00 */
[----:B0-----:R-:W2:Y:S01]  /*3f800*/  LDL.LU.64 R16, [R1+0x7e0] ;  /* 0x0007e00001107983 */ /* 0x001ea20000300a00 */
[----:B------:R-:W2:Y:S02]  /*3f810*/  LDL.LU.64 R18, [R1+0x7e8] ;  /* 0x0007e80001127983 */ /* 0x000ea40000300a00 */
[----:B------:R0:W-:Y:S02]  /*3f820*/  STL.64 [R1+0x7170], R24 ;  /* 0x0071701801007387 */ /* 0x0001e40000100a00 */
[----:B0-----:R-:W2:Y:S01]  /*3f830*/  LDL.64 R24, [R1+0xf0] ;  /* 0x0000f00001187983 */ /* 0x001ea20000100a00 */
[----:B------:R0:W-:Y:S03]  /*3f840*/  STL.64 [R1+0x70f8], R20 ;  /* 0x0070f81401007387 */ /* 0x0001e60000100a00 */
[----:B0-----:R-:W2:Y:S01]  /*3f850*/  LDL.LU.64 R20, [R1+0x7f0] ;  /* 0x0007f00001147983 */ /* 0x001ea20000300a00 */
[----:B------:R-:W2:Y:S02]  /*3f860*/  LDL.LU.64 R22, [R1+0x7f8] ;  /* 0x0007f80001167983 */ /* 0x000ea40000300a00 */
[----:B---3--:R-:W-:-:S02]  /*3f870*/  IMAD.MOV.U32 R7, RZ, RZ, R5 ;  /* 0x000000ffff077224 */ /* 0x008fc400078e0005 */
[----:B----4-:R-:W-:Y:S02]  /*3f880*/  IMAD.MOV.U32 R2, RZ, RZ, R8 ;  /* 0x000000ffff027224 */ /* 0x010fe400078e0008 */
[----:B------:R-:W-:Y:S01]  /*3f890*/  IMAD.MOV.U32 R0, RZ, RZ, R9 ;  /* 0x000000ffff007224 */ /* 0x000fe200078e0009 */
[C---:B--2---:R-:W-:Y:S08]  /*3f8a0*/  HMMA.16816.F32.BF16 R16, R12.reuse, R8, R16 ;  /* 0x000000080c10723c */ /* 0x044ff00000041810 */
[C---:B------:R-:W-:Y:S11]  /*3f8b0*/  HMMA.16816.F32.BF16 R20, R12.reuse, R4, R20 ;  /* 0x000000040c14723c */ /* 0x040ff60000041814 */
[----:B------:R-:W-:Y:S11]  /*3f8c0*/  @!UPT UIADD3 URZ, URZ, URZ, URZ ;  /* 0x0000003f3f3ff290 */ /* 0x000ff6000fffe03f */
[----:B------:R-:W-:Y:S01]  /*3f8d0*/  @!UPT UIADD3 URZ, URZ, URZ, URZ ;  /* 0x0000003f3f3ff290 */ /* 0x000fe2000fffe03f */
[----:B------:R-:W-:Y:S01]  /*3f8e0*/  STL.64 [R1+0x990], R20 ;  /* 0x0009901401007387 */ /* 0x000fe20000100a00 */
[----:B------:R0:W-:Y:S02]  /*3f8f0*/  STL.64 [R1+0x998], R22 ;  /* 0x0009981601007387 */ /* 0x0001e40000100a00 */
[----:B0-----:R-:W-:Y:S02]  /*3f900*/  IMAD.MOV.U32 R22, RZ, RZ, R4 ;  /* 0x000000ffff167224 */ /* 0x001fe400078e0004 */
[----:B------:R-:W2:Y:S01]  /*3f910*/  LDL.LU.64 R4, [R1+0x71c8] ;  /* 0x0071c80001047983 */ /* 0x000ea20000300a00 */
[----:B------:R-:W-:Y:S02]  /*3f920*/  STL [R1+0x710c], R7 ;  /* 0x00710c0701007387 */ /* 0x000fe40000100800 */
[----:B------:R-:W-:Y:S02]  /*3f930*/  STL [R1+0x7108], R22 ;  /* 0x0071081601007387 */ /* 0x000fe40000100800 */
[----:B------:R-:W3:Y:S01]  /*3f940*/  LDL.64 R20, [R1+0x110] ;  /* 0x0001100001147983 */ /* 0x000ee20000100a00 */
[----:B------:R-:W-:Y:S01]  /*3f950*/  STL.64 [R1+0x980], R16 ;  /* 0x0009801001007387 */ /* 0x000fe20000100a00 */
[----:B------:R0:W-:Y:S03]  /*3f960*/  STL.64 [R1+0x988], R18 ;  /* 0x0009881201007387 */ /* 0x0001e60000100a00 */
[----:B0-----:R-:W4:Y:S01]  /*3f970*/  LDL.LU.64 R18, [R1+0x71c0] ;  /* 0x0071c00001127983 */ /* 0x001f220000300a00 */
[----:B------:R-:W4:Y:S02]  /*3f980*/  LDL.LU.64 R16, [R1+0x71b8] ;  /* 0x0071b80001107983 */ /* 0x000f240000300a00 */
[----:B------:R-:W3:Y:S02]  /*3f990*/  LDL.LU.64 R10, [R1+0x71b0] ;  /* 0x0071b000010a7983 */ /* 0x000ee40000300a00 */
[----:B------:R-:W3:Y:S02]  /*3f9a0*/  LDL.LU.64 R8, [R1+0x71a8] ;  /* 0x0071a80001087983 */ /* 0x000ee40000300a00 */
[C---:B---3--:R-:W-:Y:S11]  /*3f9b0*/  HMMA.16816.F32.BF16 R8, R12.reuse, R20, R8 ;  /* 0x000000140c08723c */ /* 0x048ff60000041808 */
[----:B------:R-:W-:Y:S11]  /*3f9c0*/  @!UPT UIADD3 URZ, URZ, URZ, URZ ;  /* 0x0000003f3f3ff290 */ /* 0x000ff6000fffe03f */
[----:B------:R-:W-:Y:S01]  /*3f9d0*/  @!UPT UIADD3 URZ, URZ, URZ, URZ ;  /* 0x0000003f3f3ff290 */ /* 0x000fe2000fffe03f */
[----:B------:R0:W-:Y:S01]  /*3f9e0*/  STL.64 [R1+0x970], R8 ;  /* 0x0009700801007387 */ /* 0x0001e20000100a00 */
[----:B------:R-:W-:Y:S03]  /*3f9f0*/  STL.64 [R1+0x978], R10 ;  /* 0x0009780a01007387 */ /* 0x000fe60000100a00 */
[----:B0-----:R-:W4:Y:S02]  /*3fa00*/  LDL.LU.64 R8, [R1+0x71a0] ;  /* 0x0071a00001087983 */ /* 0x001f240000300a00 */
[----:B----4-:R-:W-:Y:S11]  /*3fa10*/  HMMA.16816.F32.BF16 R16, R12, R8, R16 ;  /* 0x000000080c10723c */ /* 0x010ff60000041810 */
[----:B------:R-:W-:Y:S11]  /*3fa20*/  @!UPT UIADD3 URZ, URZ, URZ, URZ ;  /* 0x0000003f3f3ff290 */ /* 0x000ff6000fffe03f */
[----:B------:R-:W-:Y:S01]  /*3fa30*/  @!UPT UIADD3 URZ, URZ, URZ, URZ ;  /* 0x0000003f3f3ff290 */ /* 0x000fe2000fffe03f */
[----:B------:R-:W-:Y:S01]  /*3fa40*/  STL.64 [R1+0x960], R16 ;  /* 0x0009601001007387 */ /* 0x000fe20000100a00 */
[----:B------:R0:W-:Y:S03]  /*3fa50*/  STL.64 [R1+0x968], R18 ;  /* 0x0009681201007387 */ /* 0x0001e60000100a00 */
[----:B0-----:R-:W3:Y:S01]  /*3fa60*/  LDL.LU.64 R18, [R1+0x7198] ;  /* 0x0071980001127983 */ /* 0x001ee20000300a00 */
[----:B------:R-:W3:Y:S02]  /*3fa70*/  LDL.LU.64 R16, [R1+0x7190] ;  /* 0x0071900001107983 */ /* 0x000ee40000300a00 */
[----:B------:R-:W-:Y:S02]  /*3fa80*/  IMAD.MOV.U32 R6, RZ, RZ, R8 ;  /* 0x000000ffff067224 */ /* 0x000fe400078e0008 */
[----:B------:R-:W-:Y:S02]  /*3fa90*/  IMAD.MOV.U32 R3, RZ, RZ, R9 ;  /* 0x000000ffff037224 */ /* 0x000fe400078e0009 */
[----:B------:R-:W4:Y:S01]  /*3faa0*/  LDL.LU.64 R8, [R1+0x720] ;  /* 0x0007200001087983 */ /* 0x000f220000300a00 */
[----:B------:R-:W4:Y:S02]  /*3fab0*/  LDL.LU.64 R10, [R1+0x728] ;  /* 0x00072800010a7983 */ /* 0x000f240000300a00 */
[----:B------:R-:W-:-:S02]  /*3fac0*/  IMAD.MOV.U32 R23, RZ, RZ, R21 ;  /* 0x000000ffff177224 */ /* 0x000fc400078e0015 */
[----:B------:R-:W-:Y:S02]  /*3fad0*/  IMAD.MOV.U32 R22, RZ, RZ, R25 ;  /* 0x000000ffff167224 */ /* 0x000fe400078e0019 */
[----:B------:R-:W-:Y:S02]  /*3fae0*/  IMAD.MOV.U32 R7, RZ, RZ, R24 ;  /* 0x000000ffff077224 */ /* 0x000fe400078e0018 */
[----:B------:R-:W-:Y:S01]  /*3faf0*/  IMAD.MOV.U32 R28, RZ, RZ, R20 ;  /* 0x000000ffff1c7224 */ /* 0x000fe200078e0014 */
[C---:B---3--:R-:W-:Y:S11]  /*3fb00*/  HMMA.16816.F32.BF16 R16, R12.reuse, R24, R16 ;  /* 0x000000180c10723c */ /* 0x048ff60000041810 */
[----:B------:R-:W-:Y:S11]  /*3fb10*/  @!UPT UIADD3 URZ, URZ, URZ, URZ ;  /* 0x0000003f3f3ff290 */ /* 0x000ff6000fffe03f */
[----:B------:R-:W-:Y:S01]  /*3fb20*/  @!UPT UIADD3 URZ, URZ, URZ, URZ ;  /* 0x0000003f3f3ff290 */ /* 0x000fe2000fffe03f */
[----:B------:R0:W-:Y:S01]  /*3fb30*/  STL.64 [R1+0x950], R16 ;  /* 0x0009501001007387 */ /* 0x0001e20000100a00 */
[----:B------:R-:W-:Y:S03]  /*3fb40*/  STL.64 [R1+0x958], R18 ;  /* 0x0009581201007387 */ /* 0x000fe60000100a00 */
[----:B0-----:R-:W4:Y:S01]  /*3fb50*/  LDL.LU.64 R16, [R1+0x7188] ;  /* 0x0071880001107983 */ /* 0x001f220000300a00 */
[----:B------:R-:W3:Y:S02]  /*3fb60*/  LDL.LU.64 R24, [R1+0x3c0] ;  /* 0x0003c00001187983 */ /* 0x000ee40000300a00 */
[----:B------:R-:W3:Y:S02]  /*3fb70*/  LDL.LU.64 R26, [R1+0x3c8] ;  /* 0x0003c800011a7983 */ /* 0x000ee40000300a00 */
[----:B------:R0:W-:Y:S01]  /*3fb80*/  STL.64 [R1+0x7138], R22 ;  /* 0x0071381601007387 */ /* 0x0001e20000100a00 */
[----:B------:R-:W2:Y:S04]  /*3fb90*/  LDL.LU.64 R20, [R1+0x1750] ;  /* 0x0017500001147983 */ /* 0x000ea80000300a00 */
[----:B0-----:R-:W2:Y:S01]  /*3fba0*/  LDL.LU.64 R22, [R1+0x1758] ;  /* 0x0017580001167983 */ /* 0x001ea20000300a00 */
[----:B----4-:R-:W-:Y:S03]  /*3fbb0*/  HMMA.16816.F32.BF16 R8, R12, R16, R8 ;  /* 0x000000100c08723c */ /* 0x010fe60000041808 */
[----:B--2---:R-:W-:Y:S01]  /*3fbc0*/  STL.64 [R1+0x7158], R22 ;  /* 0x0071581601007387 */ /* 0x004fe20000100a00 */
[----:B------:R0:W-:Y:S03]  /*3fbd0*/  STL.64 [R1+0x7150], R20 ;  /* 0x0071501401007387 */ /* 0x0001e60000100a00 */
[----:B0-----:R-:W2:Y:S01]  /*3fbe0*/  LDL.LU.64 R20, [R1+0x1770] ;  /* 0x0017700001147983 */ /* 0x001ea20000300a00 */
[----:B------:R-:W2:Y:S02]  /*3fbf0*/  LDL.LU.64 R22, [R1+0x1778] ;  /* 0x0017780001167983 */ /* 0x000ea40000300a00 */
[----:B------:R-:W-:Y:S02]  /*3fc00*/  STL.64 [R1+0x7120], R6 ;  /* 0x0071200601007387 */ /* 0x000fe40000100a00 */
[----:B------:R0:W-:Y:S02]  /*3fc10*/  STL.64 [R1+0x7118], R4 ;  /* 0x0071180401007387 */ /* 0x0001e40000100a00 */
[----:B0-----:R-:W4:Y:S01]  /*3fc20*/  LDL.LU.64 R4, [R1+0x1740] ;  /* 0x0017400001047983 */ /* 0x001f220000300a00 */
[----:B------:R-:W4:Y:S08]  /*3fc30*/  LDL.LU.64 R6, [R1+0x1748] ;  /* 0x0017480001067983 */ /* 0x000f300000300a00 */
[----:B------:R0:W-:Y:S02]  /*3fc40*/  STL.64 [R1+0x940], R8 ;  /* 0x0009400801007387 */ /* 0x0001e40000100a00 */
[----:B------:R1:W-:Y:S01]  /*3fc50*/  STL.64 [R1+0x948], R10 ;  /* 0x0009480a01007387 */ /* 0x0003e20000100a00 */
[----:B0-----:R-:W2:Y:S01]  /*3fc60*/  LDL.LU.64 R8, [R1+0x7180] ;  /* 0x0071800001087983 */ /* 0x001ea20000300a00 */
[----:B-1----:R-:W-:-:S02]  /*3fc70*/  IMAD.MOV.U32 R11, RZ, RZ, R16 ;  /* 0x000000ffff0b7224 */ /* 0x002fc400078e0010 */
[----:B------:R-:W-:Y:S02]  /*3fc80*/  IMAD.MOV.U32 R10, RZ, RZ, R17 ;  /* 0x000000ffff0a7224 */ /* 0x000fe400078e0011 */
[----:B------:R-:W3:Y:S02]  /*3fc90*/  LDL.LU.64 R16, [R1+0x7178] ;  /* 0x0071780001107983 */ /* 0x000ee40000300a00 */
[----:B---3--:R-:W-:Y:S02]  /*3fca0*/  HMMA.16816.F32.BF16 R12, R12, R16, R24 ;  /* 0x000000100c0c723c */ /* 0x008fe40000041818 */
[----:B------:R-:W2:Y:S01]  /*3fcb0*/  LDL.LU.64 R24, [R1+0x7170] ;  /* 0x0071700001187983 */ /* 0x000ea20000300a00 */
[----:B------:R-:W2:Y:S02]  /*3fcc0*/  LDL.LU.64 R18, [R1+0x7168] ;  /* 0x0071680001127983 */ /* 0x000ea40000300a00 */
[----:B------:R-:W2:Y:S11]  /*3fcd0*/  LDL.LU.64 R16, [R1+0x7160] ;  /* 0x0071600001107983 */ /* 0x000eb60000300a00 */
[----:B------:R-:W-:Y:S07]  /*3fce0*/  @!UPT UIADD3 URZ, URZ, URZ, URZ ;  /* 0x0000003f3f3ff290 */ /* 0x000fee000fffe03f */
        /* <DEDUP_REMOVED lines=26> */
[----:B------:R-:W3:Y:S02]  /*3fe90*/  LDL.LU.64 R26, [R1+0x7130] ;  /* 0x00713000011a7983 */ /* 0x000ee40000300a00 */
[----:B------:R-:W4:Y:S02]  /*3fea0*/  LDL.LU.64 R24, [R1+0x7128] ;  /* 0x0071280001187983 */ /* 0x000f240000300a00 */
[C---:B----4-:R-:W-:Y:S11]  /*3feb0*/  HMMA.16816.F32.BF16 R4, R16.reuse, R24, R4 ;  /* 0x000000181004723c */ /* 0x050ff60000041804 */
[----:B------:R-:W-:Y:S11]  /*3fec0*/  @!UPT UIADD3 URZ, URZ, URZ, URZ ;  /* 0x0000003f3f3ff290 */ /* 0x000ff6000fffe03f */
[----:B------:R-:W-:Y:S01]  /*3fed0*/  @!UPT UIADD3 URZ, URZ, URZ, URZ ;  /* 0x0000003f3f3ff290 */ /* 0x000fe2000fffe03f */
[----:B------:R-:W-:Y:S01]  /*3fee0*/  STL.64 [R1+0x180], R4 ;  /* 0x0001800401007387 */ /* 0x000fe20000100a00 */
[----:B------:R0:W-:Y:S03]  /*3fef0*/  STL.64 [R1+0x188], R6 ;  /* 0x0001880601007387 */ /* 0x0001e60000100a00 */
[----:B0-----:R-:W4:Y:S01]  /*3ff00*/  LDL.LU.64 R6, [R1+0x7120] ;  /* 0x0071200001067983 */ /* 0x001f220000300a00 */
[----:B------:R-:W2:Y:S02]  /*3ff10*/  LDL.LU.64 R4, [R1+0x7118] ;  /* 0x0071180001047983 */ /* 0x000ea40000300a00 */
[----:B---3--:R-:W-:Y:S02]  /*3ff20*/  STL.64 [R1+0x7048], R26 ;  /* 0x0070481a01007387 */ /* 0x008fe40000100a00 */
[----:B------:R0:W-:Y:S02]  /*3ff30*/  STL.64 [R1+0x7040], R24 ;  /* 0x0070401801007387 */ /* 0x0001e40000100a00 */
[----:B0-----:R-:W3:Y:S01]  /*3ff40*/  LDL.LU.64 R24, [R1+0x200] ;  /* 0x0002000001187983 */ /* 0x001ee20000300a00 */
[----:B------:R-:W3:Y:S02]  /*3ff50*/  LDL.LU.64 R26, [R1+0x208] ;  /* 0x00020800011a7983 */ /* 0x000ee40000300a00 */
[----:B------:R-:W-:Y:S02]  /*3ff60*/  STL.64 [R1+0x7100], R8 ;  /* 0x0071000801007387 */ /* 0x000fe40000100a00 */
[----:B------:R-:W2:Y:S02]  /*3ff70*/  LDL R20, [R1+0x150] ;  /* 0x0001500001147983 */ /* 0x000ea40000100800 */
[----:B------:R-:W-:Y:S01]  /*3ff80*/  IMAD.MOV.U32 R21, RZ, RZ, R29 ;  /* 0x000000ffff157224 */ /* 0x000fe200078e001d */
[----:B---3--:R-:W-:Y:S11]  /*3ff90*/  HMMA.16816.F32.BF16 R24, R16, R8, R24 ;  /* 0x000000081018723c */ /* 0x008ff60000041818 */
[----:B------:R-:W-:Y:S11]  /*3ffa0*/  @!UPT UIADD3 URZ, URZ, URZ, URZ ;  /* 0x0000003f3f3ff290 */ /* 0x000ff6000fffe03f */
[----:B------:R-:W-:Y:S01]  /*3ffb0*/  @!UPT UIADD3 URZ, URZ, URZ, URZ ;  /* 0x0000003f3f3ff290 */ /* 0x000fe2000fffe03f */
[----:B------:R0:W-:Y:S01]  /*3ffc0*/  STL.64 [R1+0x170], R24 ;  /* 0x0001701801007387 */ /* 0x0001e20000100a00 */
[----:B------:R-:W-:Y:S02]  /*3ffd0*/  STL.64 [R1+0x178], R26 ;  /* 0x0001781a01007387 */ /* 0x000fe40000100a00 */
[----:B------:R-:W3:Y:S02]  /*3ffe0*/  LDL.LU R29, [R1+0x7110] ;  /* 0x00711000011d7983 */ /* 0x000ee40000300800 */
[----:B0-----:R-:W-:Y:S02]  /*3fff0*/  IMAD.MOV.U32 R24, RZ, RZ, R15 ;  /* 0x000000ffff187224 */ /* 0x001fe400078e000f */
[----:B------:R-:W-:-:S05]  /*40000*/  IMAD.MOV.U32 R25, RZ, RZ, R14 ;  /* 0x000000ffff197224 */ /* 0x000fca00078e000e */
[----:B------:R0:W-:Y:S04]  /*40010*/  STL.64 [R1+0x7060], R24 ;  /* 0x0070601801007387 */ /* 0x0001e80000100a00 */
[----:B0-----:R-:W2:Y:S01]  /*40020*/  LDL.LU.64 R24, [R1+0x1f0] ;  /* 0x0001f00001187983 */ /* 0x001ea20000300a00 */
[----:B------:R-:W2:Y:S02]  /*40030*/  LDL.LU.64 R26, [R1+0x1f8] ;  /* 0x0001f800011a7983 */ /* 0x000ea40000300a00 */
[----:B--2---:R-:W-:Y:S11]  /*40040*/  HMMA.16816.F32.BF16 R24, R16, R4, R24 ;  /* 0x000000041018723c */ /* 0x004ff60000041818 */
[----:B------:R-:W-:Y:S11]  /*40050*/  @!UPT UIADD3 URZ, URZ, URZ, URZ ;  /* 0x0000003f3f3ff290 */ /* 0x000ff6000fffe03f */
[----:B------:R-:W-:Y:S01]  /*40060*/  @!UPT UIADD3 URZ, URZ, URZ, URZ ;  /* 0x0000003f3f3ff290 */ /* 0x000fe2000fffe03f */
[----:B------:R0:W-:Y:S02]  /*40070*/  STL.64 [R1+0x160], R24 ;  /* 0x0001601801007387 */ /* 0x0001e40000100a00 */
[----:B0-----:R-:W-:Y:S02]  /*40080*/  IMAD.MOV.U32 R24, RZ, RZ, R13 ;  /* 0x000000ffff187224 */ /* 0x001fe400078e000d */
[----:B------:R-:W-:Y:S02]  /*40090*/  IMAD.MOV.U32 R25, RZ, RZ, R12 ;  /* 0x000000ffff197224 */ /* 0x000fe400078e000c */
[----:B---3--:R-:W0:Y:S04]  /*400a0*/  LDSM.16.MT88.4 R12, [R29+0x80] ;  /* 0x000080001d0c783b */ /* 0x008e280000004200 */
[----:B------:R-:W-:Y:S01]  /*400b0*/  STL.64 [R1+0x168], R26 ;  /* 0x0001681a01007387 */ /* 0x000fe20000100a00 */
[----:B------:R1:W-:Y:S03]  /*400c0*/  STL.64 [R1+0x7078], R24 ;  /* 0x0070781801007387 */ /* 0x0003e60000100a00 */
[----:B-1----:R-:W2:Y:S04]  /*400d0*/  LDL.64 R24, [R1+0x30] ;  /* 0x0000300001187983 */ /* 0x002ea80000100a00 */
[----:B0-----:R-:W-:Y:S01]  /*400e0*/  STL.64 [R1+0x6fb8], R14 ;  /* 0x006fb80e01007387 */ /* 0x001fe20000100a00 */
[----:B------:R0:W-:Y:S03]  /*400f0*/  STL.64 [R1+0x6fb0], R12 ;  /* 0x006fb00c01007387 */ /* 0x0001e60000100a00 */
[----:B0-----:R-:W3:Y:S04]  /*40100*/  LDL.64 R12, [R1+0xd0] ;  /* 0x0000d000010c7983 */ /* 0x001ee80000100a00 */
[----:B---3--:R0:W-:Y:S01]  /*40110*/  STL.64 [R1+0x7090], R12 ;  /* 0x0070900c01007387 */ /* 0x0081e20000100a00 */
[----:B------:R-:W3:Y:S02]  /*40120*/  LDL.LU.64 R8, [R1+0x700] ;  /* 0x0007000001087983 */ /* 0x000ee40000300a00 */
[----:B0-----:R-:W-:-:S02]  /*40130*/  IMAD.MOV.U32 R12, RZ, RZ, R11 ;  /* 0x000000ffff0c7224 */ /* 0x001fc400078e000b */
[----:B------:R-:W-:Y:S02]  /*40140*/  IMAD.MOV.U32 R13, RZ, RZ, R10 ;  /* 0x000000ffff0d7224 */ /* 0x000fe400078e000a */
[----:B------:R-:W3:Y:S03]  /*40150*/  LDL.LU.64 R10, [R1+0x708] ;  /* 0x00070800010a7983 */ /* 0x000ee60000300a00 */
[----:B------:R4:W-:Y:S02]  /*40160*/  STL.64 [R1+0x70a8], R12 ;  /* 0x0070a80c01007387 */ /* 0x0009e40000100a00 */
[----:B----4-:R-:W-:Y:S02]  /*40170*/  IMAD.MOV.U32 R12, RZ, RZ, R7 ;  /* 0x000000ffff0c7224 */ /* 0x010fe400078e0007 */
[----:B------:R-:W-:Y:S01]  /*40180*/  IMAD.MOV.U32 R13, RZ, RZ, R22 ;  /* 0x000000ffff0d7224 */ /* 0x000fe200078e0016 */
[----:B------:R-:W4:Y:S01]  /*40190*/  LDL.LU R7, [R1+0x710c] ;  /* 0x00710c0001077983 */ /* 0x000f220000300800 */
[----:B------:R-:W3:Y:S03]  /*401a0*/  LDL.LU R22, [R1+0x7108] ;  /* 0x0071080001167983 */ /* 0x000ee60000300800 */
[----:B------:R0:W-:Y:S02]  /*401b0*/  STL.64 [R1+0x70c0], R12 ;  /* 0x0070c00c01007387 */ /* 0x0001e40000100a00 */
[----:B0-----:R-:W-:-:S02]  /*401c0*/  IMAD.MOV.U32 R12, RZ, RZ, R6 ;  /* 0x000000ffff0c7224 */ /* 0x001fc400078e0006 */
[----:B------:R-:W-:-:S05]  /*401d0*/  IMAD.MOV.U32 R13, RZ, RZ, R3 ;  /* 0x000000ffff0d7224 */ /* 0x000fca00078e0003 */
[----:B------:R0:W-:Y:S04]  /*401e0*/  STL.64 [R1+0x70d8], R12 ;  /* 0x0070d80c01007387 */ /* 0x0001e80000100a00 */
[----:B0-----:R-:W3:Y:S01]  /*401f0*/  LDL.LU.64 R12, [R1+0x710] ;  /* 0x00071000010c7983 */ /* 0x001ee20000300a00 */
[----:B------:R-:W3:Y:S02]  /*40200*/  LDL.LU.64 R14, [R1+0x718] ;  /* 0x00071800010e7983 */ /* 0x000ee40000300a00 */
[----:B--2---:R-:W-:Y:S01]  /*40210*/  IMAD.MOV.U32 R6, RZ, RZ, R24 ;  /* 0x000000ffff067224 */ /* 0x004fe200078e0018 */
[C---:B---3--:R-:W-:Y:S07]  /*40220*/  HMMA.16816.F32.BF16 R12, R16.reuse, R24, R12 ;  /* 0x00000018100c723c */ /* 0x048fee000004180c */
[----:B------:R-:W-:Y:S11]  /*40230*/  IMAD.MOV.U32 R24, RZ, RZ, R22 ;  /* 0x000000ffff187224 */ /* 0x000ff600078e0016 */
[----:B------:R-:W-:Y:S05]  /*40240*/  @!UPT UIADD3 URZ, URZ, URZ, URZ ;  /* 0x0000003f3f3ff290 */ /* 0x000fea000fffe03f */
[----:B------:R0:W-:Y:S02]  /*40250*/  STL.64 [R1+0x930], R12 ;  /* 0x0009300c01007387 */ /* 0x0001e40000100a00 */
[----:B0-----:R-:W-:Y:S02]  /*40260*/  IMAD.MOV.U32 R13, RZ, RZ, R23 ;  /* 0x000000ffff0d7224 */ /* 0x001fe400078e0017 */
[----:B------:R-:W-:Y:S01]  /*40270*/  HMMA.16816.F32.BF16 R20, R16, R20, R8 ;  /* 0x000000141014723c */ /* 0x000fe20000041808 */
[----:B------:R-:W-:Y:S01]  /*40280*/  IMAD.MOV.U32 R12, RZ, RZ, R28 ;  /* 0x000000ffff0c7224 */ /* 0x000fe200078e001c */
[----:B------:R-:W-:Y:S04]  /*40290*/  STL.64 [R1+0x938], R14 ;  /* 0x0009380e01007387 */ /* 0x000fe80000100a00 */
[----:B------:R0:W-:Y:S04]  /*402a0*/  STL.64 [R1+0x70f0], R12 ;  /* 0x0070f00c01007387 */ /* 0x0001e80000100a00 */
[----:B0-----:R-:W2:Y:S01]  /*402b0*/  LDL.LU.64 R12, [R1+0x670] ;  /* 0x00067000010c7983 */ /* 0x001ea20000300a00 */
[----:B------:R-:W2:Y:S02]  /*402c0*/  LDL.LU.64 R14, [R1+0x678] ;  /* 0x00067800010e7983 */ /* 0x000ea40000300a00 */
[----:B------:R-:W3:Y:S10]  /*402d0*/  LDL.LU.64 R8, [R1+0x7100] ;  /* 0x0071000001087983 */ /* 0x000ef40000300a00 */
[----:B------:R0:W-:Y:S01]  /*402e0*/  STL.64 [R1+0x920], R20 ;  /* 0x0009201401007387 */ /* 0x0001e20000100a00 */
[----:B------:R-:W-:Y:S03]  /*402f0*/  STL.64 [R1+0x928], R22 ;  /* 0x0009281601007387 */ /* 0x000fe60000100a00 */
[----:B0-----:R-:W2:Y:S01]  /*40300*/  LDL.LU.64 R20, [R1+0x70f8] ;  /* 0x0070f80001147983 */ /* 0x001ea20000300a00 */
[----:B------:R-:W-:-:S02]  /*40310*/  IMAD.MOV.U32 R3, RZ, RZ, R25 ;  /* 0x000000ffff037224 */ /* 0x000fc400078e0019 */
[----:B----4-:R-:W-:Y:S01]  /*40320*/  IMAD.MOV.U32 R25, RZ, RZ, R7 ;  /* 0x000000ffff197224 */ /* 0x010fe200078e0007 */
[C---:B--2---:R-:W-:Y:S01]  /*40330*/  HMMA.16816.F32.BF16 R12, R16.reuse, R20, R12 ;  /* 0x00000014100c723c */ /* 0x044fe2000004180c */
[----:B------:R-:W-:Y:S02]  /*40340*/  IMAD.MOV.U32 R10, RZ, RZ, R20 ;  /* 0x000000ffff0a7224 */ /* 0x000fe400078e0014 */
[----:B------:R-:W-:Y:S11]  /*40350*/  IMAD.MOV.U32 R7, RZ, RZ, R21 ;  /* 0x000000ffff077224 */ /* 0x000ff600078e0015 */
[----:B------:R-:W-:Y:S09]  /*40360*/  @!UPT UIADD3 URZ, URZ, URZ, URZ ;  /* 0x0000003f3f3ff290 */ /* 0x000ff2000fffe03f */
[----:B------:R0:W-:Y:S01]  /*40370*/  STL.64 [R1+0x910], R12 ;  /* 0x0009100c01007387 */ /* 0x0001e20000100a00 */
[----:B------:R1:W-:Y:S03]  /*40380*/  STL.64 [R1+0x918], R14 ;  /* 0x0009180e01007387 */ /* 0x0003e60000100a00 */
[----:B0-----:R-:W2:Y:S01]  /*40390*/  LDL.LU.64 R12, [R1+0x660] ;  /* 0x00066000010c7983 */ /* 0x001ea20000300a00 */
[----:B-1----:R-:W2:Y:S02]  /*403a0*/  LDL.LU.64 R14, [R1+0x668] ;  /* 0x00066800010e7983 */ /* 0x002ea40000300a00 */
[----:B------:R-:W4:Y:S02]  /*403b0*/  LDL.LU.64 R20, [R1+0x1e0] ;  /* 0x0001e00001147983 */ /* 0x000f240000300a00 */
[----:B------:R-:W2:Y:S02]  /*403c0*/  LDL.LU.64 R22, [R1+0x1e8] ;  /* 0x0001e80001167983 */ /* 0x000ea40000300a00 */
[----:B--2---:R-:W-:Y:S01]  /*403d0*/  STL.64 [R1+0x70a0], R22 ;  /* 0x0070a01601007387 */ /* 0x004fe20000100a00 */
[----:B----4-:R0:W-:Y:S03]  /*403e0*/  STL.64 [R1+0x7098], R20 ;  /* 0x0070981401007387 */ /* 0x0101e60000100a00 */
[----:B0-----:R-:W2:Y:S01]  /*403f0*/  LDL.LU.64 R20, [R1+0x510] ;  /* 0x0005100001147983 */ /* 0x001ea20000300a00 */
[----:B------:R-:W4:Y:S03]  /*40400*/  LDL.LU.64 R22, [R1+0x518] ;  /* 0x0005180001167983 */ /* 0x000f260000300a00 */
[----:B----4-:R-:W-:Y:S01]  /*40410*/  STL.64 [R1+0x70b8], R22 ;  /* 0x0070b81601007387 */ /* 0x010fe20000100a00 */
[----:B--2---:R0:W-:Y:S03]  /*40420*/  STL.64 [R1+0x70b0], R20 ;  /* 0x0070b01401007387 */ /* 0x0041e60000100a00 */
[----:B0-----:R-:W2:Y:S01]  /*40430*/  LDL.LU.64 R20, [R1+0x620] ;  /* 0x0006200001147983 */ /* 0x001ea20000300a00 */
[----:B------:R-:W4:Y:S03]  /*40440*/  LDL.LU.64 R22, [R1+0x628] ;  /* 0x0006280001167983 */ /* 0x000f260000300a00 */
[----:B----4-:R-:W-:Y:S01]  /*40450*/  STL.64 [R1+0x70d0], R22 ;  /* 0x0070d01601007387 */ /* 0x010fe20000100a00 */
[----:B--2---:R0:W-:Y:S03]  /*40460*/  STL.64 [R1+0x70c8], R20 ;  /* 0x0070c81401007387 */ /* 0x0041e60000100a00 */
[----:B0-----:R-:W2:Y:S01]  /*40470*/  LDL.LU.64 R20, [R1+0x630] ;  /* 0x0006300001147983 */ /* 0x001ea20000300a00 */
[----:B------:R-:W4:Y:S01]  /*40480*/  LDL.LU.64 R22, [R1+0x638] ;  /* 0x0006380001167983 */ /* 0x000f220000300a00 */
[----:B------:R-:W-:Y:S02]  /*40490*/  HMMA.16816.F32.BF16 R24, R16, R24, R12 ;  /* 0x000000181018723c */ /* 0x000fe4000004180c */
[----:B----4-:R-:W-:Y:S01]  /*404a0*/  STL.64 [R1+0x70e8], R22 ;  /* 0x0070e81601007387 */ /* 0x010fe20000100a00 */
[----:B--2---:R0:W-:Y:S03]  /*404b0*/  STL.64 [R1+0x70e0], R20 ;  /* 0x0070e01401007387 */ /* 0x0041e60000100a00 */
[----:B0-----:R-:W2:Y:S01]  /*404c0*/  LDL.LU.64 R20, [R1+0x640] ;  /* 0x0006400001147983 */ /* 0x001ea20000300a00 */
[----:B------:R-:W2:Y:S02]  /*404d0*/  LDL.LU.64 R22, [R1+0x648] ;  /* 0x0006480001167983 */ /* 0x000ea40000300a00 */
[----:B------:R-:W-:Y:S02]  /*404e0*/  STL.64 [R1+0x7070], R6 ;  /* 0x0070700601007387 */ /* 0x000fe40000100a00 */
[----:B------:R-:W-:Y:S01]  /*404f0*/  STL.64 [R1+0x7068], R4 ;  /* 0x0070680401007387 */ /* 0x000fe20000100a00 */
[----:B------:R-:W-:Y:S01]  /*40500*/  STL [R1+0x7058], R10 ;  /* 0x0070580a01007387 */ /* 0x000fe20000100800 */
[----:B---3--:R0:W-:Y:S03]  /*40510*/  STL.64 [R1+0x7050], R8 ;  /* 0x0070500801007387 */ /* 0x0081e60000100a00 */
[----:B0-----:R-:W3:Y:S01]  /*40520*/  LDL.LU.64 R8, [R1+0x650] ;  /* 0x0006500001087983 */ /* 0x001ee20000300a00 */
[----:B------:R-:W3:Y:S02]  /*40530*/  LDL.LU.64 R10, [R1+0x658] ;  /* 0x00065800010a7983 */ /* 0x000ee40000300a00 */
[----:B------:R-:W2:Y:S02]  /*40540*/  LDL.LU.64 R12, [R1+0x70f0] ;  /* 0x0070f000010c7983 */ /* 0x000ea40000300a00 */
[----:B------:R-:W-:-:S02]  /*40550*/  IMAD.MOV.U32 R4, RZ, RZ, R2 ;  /* 0x000000ffff047224 */ /* 0x000fc400078e0002 */
[----:B------:R-:W-:Y:S01]  /*40560*/  IMAD.MOV.U32 R5, RZ, RZ, R0 ;  /* 0x000000ffff057224 */ /* 0x000fe200078e0000 */
[----:B------:R0:W-:Y:S01]  /*40570*/  STL.64 [R1+0x900], R24 ;  /* 0x0009001801007387 */ /* 0x0001e20000100a00 */
[----:B------:R1:W-:Y:S03]  /*40580*/  STL.64 [R1+0x908], R26 ;  /* 0x0009081a01007387 */ /* 0x0003e60000100a00 */
[----:B0-----:R-:W4:Y:S01]  /*40590*/  LDL.LU.64 R24, [R1+0x1ab0] ;  /* 0x001ab00001187983 */ /* 0x001f220000300a00 */
[----:B-1----:R-:W4:Y:S01]  /*405a0*/  LDL.LU.64 R26, [R1+0x1ab8] ;  /* 0x001ab800011a7983 */ /* 0x002f220000300a00 */
[C---:B---3--:R-:W-:Y:S08]  /*405b0*/  HMMA.16816.F32.BF16 R8, R16.reuse, R4, R8 ;  /* 0x000000041008723c */ /* 0x048ff00000041808 */
[C---:B--2---:R-:W-:Y:S01]  /*405c0*/  HMMA.16816.F32.BF16 R12, R16.reuse, R12, R20 ;  /* 0x0000000c100c723c */ /* 0x044fe20000041814 */
[----:B------:R-:W2:Y:S01]  /*405d0*/  LDL.LU.64 R4, [R1+0x1aa0] ;  /* 0x001aa00001047983 */ /* 0x000ea20000300a00 */
[----:B------:R-:W2:Y:S11]  /*405e0*/  LDL.LU.64 R6, [R1+0x1aa8] ;  /* 0x001aa80001067983 */ /* 0x000eb60000300a00 */
[----:B------:R-:W-:Y:S02]  /*405f0*/  @!UPT UIADD3 URZ, URZ, URZ, URZ ;  /* 0x0000003f3f3ff290 */ /* 0x000fe4000fffe03f */
[----:B------:R0:W-:Y:S01]  /*40600*/  STL.64 [R1+0x8f0], R8 ;  /* 0x0008f00801007387 */ /* 0x0001e20000100a00 */
[----:B------:R1:W-:Y:S03]  /*40610*/  STL.64 [R1+0x8f8], R10 ;  /* 0x0008f80a01007387 */ /* 0x0003e60000100a00 */
[----:B0-----:R-:W3:Y:S01]  /*40620*/  LDL.LU.64 R8, [R1+0x1a90] ;  /* 0x001a900001087983 */ /* 0x001ee20000300a00 */
[----:B-1----:R-:W3:Y:S02]  /*40630*/  LDL.LU.64 R10, [R1+0x1a98] ;  /* 0x001a9800010a7983 */ /* 0x002ee40000300a00 */
        /* <DEDUP_REMOVED lines=24> */
[----:B------:R-:W-:Y:S03]  /*407c0*/  STL.64 [R1+0x8b8], R14 ;  /* 0x0008b80e01007387 */ /* 0x000fe60000100a00 */
[----:B0-----:R-:W2:Y:S02]  /*407d0*/  LDL.LU.64 R12, [R1+0x7090] ;  /* 0x00709000010c7983 */ /* 0x001ea40000300a00 */
[----:B--2---:R-:W-:Y:S02]  /*407e0*/  HMMA.16816.F32.BF16 R16, R16, R12, R20 ;  /* 0x0000000c1010723c */ /* 0x004fe40000041814 */
[----:B------:R-:W4:Y:S01]  /*407f0*/  LDL.LU.64 R22, [R1+0x7088] ;  /* 0x0070880001167983 */ /* 0x000f220000300a00 */
[----:B------:R-:W4:Y:S11]  /*40800*/  LDL.LU.64 R20, [R1+0x7080] ;  /* 0x0070800001147983 */ /* 0x000f360000300a00 */
[----:B------:R-:W-:Y:S09]  /*40810*/  @!UPT UIADD3 URZ, URZ, URZ, URZ ;  /* 0x0000003f3f3ff290 */ /* 0x000ff2000fffe03f */
[----:B------:R0:W-:Y:S01]  /*40820*/  STL.64 [R1+0xc0], R16 ;  /* 0x0000c01001007387 */ /* 0x0001e20000100a00 */
[----:B------:R-:W-:Y:S03]  /*40830*/  STL.64 [R1+0xc8], R18 ;  /* 0x0000c81201007387 */ /* 0x000fe60000100a00 */
[----:B0-----:R-:W4:Y:S01]  /*40840*/  LDL.64 R16, [R1+0x20] ;  /* 0x0000200001107983 */ /* 0x001f220000100a00 */
[----:B------:R0:W-:Y:S03]  /*40850*/  STL.64 [R1+0x6fc8], R12 ;  /* 0x006fc80c01007387 */ /* 0x0001e60000100a00 */
[----:B0-----:R-:W2:Y:S01]  /*40860*/  LDL.64 R12, [R1+0x130] ;  /* 0x00013000010c7983 */ /* 0x001ea20000100a00 */
[C---:B----4-:R-:W-:Y:S03]  /*40870*/  HMMA.16816.F32.BF16 R24, R20.reuse, R16, R24 ;  /* 0x000000101418723c */ /* 0x050fe60000041818 */
[----:B--2---:R0:W-:Y:S04]  /*40880*/  STL.64 [R1+0x7010], R12 ;  /* 0x0070100c01007387 */ /* 0x0041e80000100a00 */
[----:B0-----:R-:W2:Y:S01]  /*40890*/  LDL.LU.64 R12, [R1+0x1a80] ;  /* 0x001a8000010c7983 */ /* 0x001ea20000300a00 */
[----:B------:R-:W2:Y:S11]  /*408a0*/  LDL.LU.64 R14, [R1+0x1a88] ;  /* 0x001a8800010e7983 */ /* 0x000eb60000300a00 */
[----:B------:R-:W-:Y:S04]  /*408b0*/  @!UPT UIADD3 URZ, URZ, URZ, URZ ;  /* 0x0000003f3f3ff290 */ /* 0x000fe8000fffe03f */
[----:B------:R0:W-:Y:S02]  /*408c0*/  STL.64 [R1+0x830], R24 ;  /* 0x0008301801007387 */ /* 0x0001e40000100a00 */
[----:B------:R1:W-:Y:S01]  /*408d0*/  STL.64 [R1+0x838], R26 ;  /* 0x0008381a01007387 */ /* 0x0003e20000100a00 */
[----:B0-----:R-:W1:Y:S01]  /*408e0*/  LDL.LU.64 R24, [R1+0x7078] ;  /* 0x0070780001187983 */ /* 0x001e620000300a00 */
[----:B------:R-:W-:Y:S02]  /*408f0*/  IMAD.MOV.U32 R2, RZ, RZ, R16 ;  /* 0x000000ffff027224 */ /* 0x000fe400078e0010 */
[----:B------:R-:W-:Y:S02]  /*40900*/  IMAD.MOV.U32 R0, RZ, RZ, R17 ;  /* 0x000000ffff007224 */ /* 0x000fe400078e0011 */
[----:B------:R-:W4:Y:S01]  /*40910*/  LDL.LU.64 R16, [R1+0x16d0] ;  /* 0x0016d00001107983 */ /* 0x000f220000300a00 */
[----:B------:R-:W4:Y:S01]  /*40920*/  LDL.LU.64 R18, [R1+0x16d8] ;  /* 0x0016d80001127983 */ /* 0x000f220000300a00 */
[C---:B-1----:R-:W-:Y:S02]  /*40930*/  HMMA.16816.F32.BF16 R24, R20.reuse, R24, R4 ;  /* 0x000000181418723c */ /* 0x042fe40000041804 */
[----:B------:R-:W2:Y:S01]  /*40940*/  LDL.LU.64 R6, [R1+0x7070] ;  /* 0x0070700001067983 */ /* 0x000ea20000300a00 */
[----:B------:R-:W2:Y:S11]  /*40950*/  LDL.LU.64 R4, [R1+0x7068] ;  /* 0x0070680001047983 */ /* 0x000eb60000300a00 */
[----:B------:R-:W-:Y:S09]  /*40960*/  @!UPT UIADD3 URZ, URZ, URZ, URZ ;  /* 0x0000003f3f3ff290 */ /* 0x000ff2000fffe03f */
[----:B------:R0:W-:Y:S01]  /*40970*/  STL.64 [R1+0x820], R24 ;  /* 0x0008201801007387 */ /* 0x0001e20000100a00 */
[----:B------:R3:W-:Y:S03]  /*40980*/  STL.64 [R1+0x828], R26 ;  /* 0x0008281a01007387 */ /* 0x0007e60000100a00 */
[----:B0-----:R-:W3:Y:S02]  /*40990*/  LDL.LU.64 R24, [R1+0x7060] ;  /* 0x0070600001187983 */ /* 0x001ee40000300a00 */
[C---:B---3--:R-:W-:Y:S02]  /*409a0*/  HMMA.16816.F32.BF16 R24, R20.reuse, R24, R8 ;  /* 0x000000181418723c */ /* 0x048fe40000041808 */
[----:B------:R-:W3:Y:S01]  /*409b0*/  LDL.LU R10, [R1+0x7058] ;  /* 0x00705800010a7983 */ /* 0x000ee20000300800 */
[----:B------:R-:W4:Y:S11]  /*409c0*/  LDL.LU.64 R8, [R1+0x7050] ;  /* 0x0070500001087983 */ /* 0x000f360000300a00 */
[----:B------:R-:W-:Y:S09]  /*409d0*/  @!UPT UIADD3 URZ, URZ, URZ, URZ ;  /* 0x0000003f3f3ff290 */ /* 0x000ff2000fffe03f */
[----:B------:R-:W-:Y:S01]  /*409e0*/  STL.64 [R1+0x810], R24 ;  /* 0x0008101801007387 */ /* 0x000fe20000100a00 */
[----:B------:R0:W-:Y:S03]  /*409f0*/  STL.64 [R1+0x818], R26 ;  /* 0x0008181a01007387 */ /* 0x0001e60000100a00 */
[----:B0-----:R-:W2:Y:S01]  /*40a00*/  LDL.LU.64 R26, [R1+0x7048] ;  /* 0x00704800011a7983 */ /* 0x001ea20000300a00 */
[----:B------:R-:W2:Y:S02]  /*40a10*/  LDL.LU.64 R24, [R1+0x7040] ;  /* 0x0070400001187983 */ /* 0x000ea40000300a00 */
[----:B--2---:R-:W-:Y:S11]  /*40a20*/  HMMA.16816.F32.BF16 R12, R20, R24, R12 ;  /* 0x00000018140c723c */ /* 0x004ff6000004180c */
[----:B------:R-:W-:Y:S11]  /*40a30*/  @!UPT UIADD3 URZ, URZ, URZ, URZ ;  /* 0x0000003f3f3ff290 */ /* 0x000ff6000fffe03f */
[----:B------:R-:W-:Y:S01]  /*40a40*/  @!UPT UIADD3 URZ, URZ, URZ, URZ ;  /* 0x0000003f3f3ff290 */ /* 0x000fe2000fffe03f */
[----:B------:R0:W-:Y:S01]  /*40a50*/  STL.64 [R1+0x800], R12 ;  /* 0x0008000c01007387 */ /* 0x0001e20000100a00 */
[----:B------:R1:W-:Y:S03]  /*40a60*/  STL.64 [R1+0x808], R14 ;  /* 0x0008080e01007387 */ /* 0x0003e60000100a00 */
[----:B0-----:R-:W2:Y:S01]  /*40a70*/  LDL.LU.64 R12, [R1+0x1690] ;  /* 0x00169000010c7983 */ /* 0x001ea20000300a00 */
[----:B-1----:R-:W2:Y:S02]  /*40a80*/  LDL.LU.64 R14, [R1+0x1698] ;  /* 0x00169800010e7983 */ /* 0x002ea40000300a00 */
[----:B------:R-:W-:Y:S02]  /*40a90*/  STL.64 [R1+0x6f68], R26 ;  /* 0x006f681a01007387 */ /* 0x000fe40000100a00 */
[----:B------:R3:W-:Y:S02]  /*40aa0*/  STL.64 [R1+0x6f60], R24 ;  /* 0x006f601801007387 */ /* 0x0007e40000100a00 */
[----:B---3--:R-:W-:-:S02]  /*40ab0*/  IMAD.MOV.U32 R24, RZ, RZ, R10 ;  /* 0x000000ffff187224 */ /* 0x008fc400078e000a */
[----:B------:R-:W-:-:S05]  /*40ac0*/  IMAD.MOV.U32 R25, RZ, RZ, R7 ;  /* 0x000000ffff197224 */ /* 0x000fca00078e0007 */
[----:B------:R0:W-:Y:S04]  /*40ad0*/  STL.64 [R1+0x7018], R24 ;  /* 0x0070181801007387 */ /* 0x0001e80000100a00 */
[----:B0-----:R-:W3:Y:S01]  /*40ae0*/  LDL.64 R24, [R1+0x150] ;  /* 0x0001500001187983 */ /* 0x001ee20000100a00 */
[C---:B----4-:R-:W-:Y:S03]  /*40af0*/  HMMA.16816.F32.BF16 R16, R20.reuse, R8, R16 ;  /* 0x000000081410723c */ /* 0x050fe60000041810 */
[----:B---3--:R-:W-:Y:S01]  /*40b00*/  STL.64 [R1+0x7028], R24 ;  /* 0x0070281801007387 */ /* 0x008fe20000100a00 */
[----:B------:R0:W-:Y:S03]  /*40b10*/  STL.64 [R1+0x7020], R8 ;  /* 0x0070200801007387 */ /* 0x0001e60000100a00 */
[----:B0-----:R-:W3:Y:S11]  /*40b20*/  LDL.LU.64 R8, [R1+0x16b0] ;  /* 0x0016b00001087983 */ /* 0x001ef60000300a00 */
[----:B------:R-:W-:Y:S05]  /*40b30*/  @!UPT UIADD3 URZ, URZ, URZ, URZ ;  /* 0x0000003f3f3ff290 */ /* 0x000fea000fffe03f */
[----:B------:R-:W-:Y:S02]  /*40b40*/  STL.64 [R1+0x7f0], R16 ;  /* 0x0007f01001007387 */ /* 0x000fe40000100a00 */
[----:B------:R2:W-:Y:S02]  /*40b50*/  STL.64 [R1+0x7f8], R18 ;  /* 0x0007f81201007387 */ /* 0x0005e40000100a00 */
[----:B------:R-:W4:Y:S01]  /*40b60*/  LDL.LU.64 R10, [R1+0x16b8] ;  /* 0x0016b800010a7983 */ /* 0x000f220000300a00 */
[----:B--2---:R-:W-:Y:S01]  /*40b70*/  HMMA.16816.F32.BF16 R16, R20, R4, R12 ;  /* 0x000000041410723c */ /* 0x004fe2000004180c */
[----:B----4-:R-:W-:Y:S01]  /*40b80*/  STL.64 [R1+0x7038], R10 ;  /* 0x0070380a01007387 */ /* 0x010fe20000100a00 */
[----:B---3--:R0:W-:Y:S03]  /*40b90*/  STL.64 [R1+0x7030], R8 ;  /* 0x0070300801007387 */ /* 0x0081e60000100a00 */
[----:B0-----:R-:W2:Y:S01]  /*40ba0*/  LDL.LU.64 R8, [R1+0x16c0] ;  /* 0x0016c00001087983 */ /* 0x001ea20000300a00 */
[----:B------:R-:W2:Y:S02]  /*40bb0*/  LDL.LU.64 R10, [R1+0x16c8] ;  /* 0x0016c800010a7983 */ /* 0x000ea40000300a00 */
[----:B------:R-:W3:Y:S02]  /*40bc0*/  LDL.LU.64 R12, [R1+0x1490] ;  /* 0x00149000010c7983 */ /* 0x000ee40000300a00 */
[----:B------:R-:W3:Y:S11]  /*40bd0*/  LDL.LU.64 R14, [R1+0x1498] ;  /* 0x00149800010e7983 */ /* 0x000ef60000300a00 */
[----:B------:R-:W-:Y:S02]  /*40be0*/  @!UPT UIADD3 URZ, URZ, URZ, URZ ;  /* 0x0000003f3f3ff290 */ /* 0x000fe4000fffe03f */
[----:B------:R-:W-:Y:S01]  /*40bf0*/  STL.64 [R1+0x7e0], R16 ;  /* 0x0007e01001007387 */ /* 0x000fe20000100a00 */
[----:B------:R-:W-:Y:S02]  /*40c00*/  STL.64 [R1+0x7e8], R18 ;  /* 0x0007e81201007387 */ /* 0x000fe40000100a00 */
[----:B------:R-:W0:Y:S04]  /*40c10*/  LDSM.16.MT88.4 R16, [R29+0x100] ;  /* 0x000100001d10783b */ /* 0x000e280000004200 */
[----:B------:R-:W-:Y:S01]  /*40c20*/  STL [R1+0x6f44], R29 ;  /* 0x006f441d01007387 */ /* 0x000fe20000100800 */
[----:B0-----:R-:W-:Y:S01]  /*40c30*/  STL.64 [R1+0x6ea8], R18 ;  /* 0x006ea81201007387 */ /* 0x001fe20000100a00 */
[----:B------:R0:W-:Y:S03]  /*40c40*/  STL.64 [R1+0x6ea0], R16 ;  /* 0x006ea01001007387 */ /* 0x0001e60000100a00 */
[----:B0-----:R-:W4:Y:S01]  /*40c50*/  LDL.64 R16, [R1+0xf0] ;  /* 0x0000f00001107983 */ /* 0x001f220000100a00 */
[----:B------:R-:W-:-:S02]  /*40c60*/  IMAD.MOV.U32 R24, RZ, RZ, R6 ;  /* 0x000000ffff187224 */ /* 0x000fc400078e0006 */
[----:B------:R-:W-:-:S07]  /*40c70*/  IMAD.MOV.U32 R25, RZ, RZ, R3 ;  /* 0x000000ffff197224 */ /* 0x000fce00078e0003 */
[C---:B--2---:R-:W-:Y:S01]  /*40c80*/  HMMA.16816.F32.BF16 R24, R20.reuse, R24, R8 ;  /* 0x000000181418723c */ /* 0x044fe20000041808 */
[----:B----4-:R0:W-:Y:S04]  /*40c90*/  STL.64 [R1+0x7008], R16 ;  /* 0x0070081001007387 */ /* 0x0101e80000100a00 */
[----:B0-----:R-:W2:Y:S01]  /*40ca0*/  LDL.LU.64 R16, [R1+0x1480] ;  /* 0x0014800001107983 */ /* 0x001ea20000300a00 */
[----:B------:R-:W2:Y:S02]  /*40cb0*/  LDL.LU.64 R18, [R1+0x1488] ;  /* 0x0014880001127983 */ /* 0x000ea40000300a00 */
[----:B------:R-:W4:Y:S02]  /*40cc0*/  LDL.LU.64 R10, [R1+0x7038] ;  /* 0x00703800010a7983 */ /* 0x000f240000300a00 */
[----:B------:R-:W4:Y:S11]  /*40cd0*/  LDL.LU.64 R8, [R1+0x7030] ;  /* 0x0070300001087983 */ /* 0x000f360000300a00 */
[----:B------:R-:W-:Y:S02]  /*40ce0*/  @!UPT UIADD3 URZ, URZ, URZ, URZ ;  /* 0x0000003f3f3ff290 */ /* 0x000fe4000fffe03f */
[----:B------:R0:W-:Y:S01]  /*40cf0*/  STL.64 [R1+0xfc0], R24 ;  /* 0x000fc01801007387 */ /* 0x0001e20000100a00 */
[----:B------:R-:W-:Y:S03]  /*40d00*/  STL.64 [R1+0xfc8], R26 ;  /* 0x000fc81a01007387 */ /* 0x000fe60000100a00 */
[----:B0-----:R-:W4:Y:S02]  /*40d10*/  LDL.LU.64 R24, [R1+0x7028] ;  /* 0x0070280001187983 */ /* 0x001f240000300a00 */
[C---:B----4-:R-:W-:Y:S11]  /*40d20*/  HMMA.16816.F32.BF16 R8, R20.reuse, R24, R8 ;  /* 0x000000181408723c */ /* 0x050ff60000041808 */
[----:B------:R-:W-:Y:S11]  /*40d30*/  @!UPT UIADD3 URZ, URZ, URZ, URZ ;  /* 0x0000003f3f3ff290 */ /* 0x000ff6000fffe03f */
[----:B------:R-:W-:Y:S01]  /*40d40*/  @!UPT UIADD3 URZ, URZ, URZ, URZ ;  /* 0x0000003f3f3ff290 */ /* 0x000fe2000fffe03f */
[----:B------:R0:W-:Y:S01]  /*40d50*/  STL.64 [R1+0xfb0], R8 ;  /* 0x000fb00801007387 */ /* 0x0001e20000100a00 */
[----:B------:R1:W-:Y:S03]  /*40d60*/  STL.64 [R1+0xfb8], R10 ;  /* 0x000fb80a01007387 */ /* 0x0003e60000100a00 */
[----:B0-----:R-:W4:Y:S01]  /*40d70*/  LDL.LU.64 R8, [R1+0x7020] ;  /* 0x0070200001087983 */ /* 0x001f220000300a00 */
[----:B------:R-:W-:Y:S02]  /*40d80*/  IMAD.MOV.U32 R7, RZ, RZ, R25 ;  /* 0x000000ffff077224 */ /* 0x000fe400078e0019 */
[----:B-1----:R-:W-:Y:S02]  /*40d90*/  IMAD.MOV.U32 R10, RZ, RZ, R24 ;  /* 0x000000ffff0a7224 */ /* 0x002fe400078e0018 */
[----:B------:R-:W3:Y:S01]  /*40da0*/  LDL.LU.64 R24, [R1+0x7018] ;  /* 0x0070180001187983 */ /* 0x000ee20000300a00 */
[----:B------:R-:W-:Y:S02]  /*40db0*/  STL [R1+0x6f40], R7 ;  /* 0x006f400701007387 */ /* 0x000fe40000100800 */
[----:B------:R-:W-:Y:S01]  /*40dc0*/  STL [R1+0x6f3c], R10 ;  /* 0x006f3c0a01007387 */ /* 0x000fe20000100800 */
[----:B----4-:R0:W-:Y:S04]  /*40dd0*/  STL.64 [R1+0x6fe8], R8 ;  /* 0x006fe80801007387 */ /* 0x0101e80000100a00 */
[----:B0-----:R-:W4:Y:S01]  /*40de0*/  LDL.64 R8, [R1+0x110] ;  /* 0x0001100001087983 */ /* 0x001f220000100a00 */
[C---:B---3--:R-:W-:Y:S03]  /*40df0*/  HMMA.16816.F32.BF16 R24, R20.reuse, R24, R12 ;  /* 0x000000181418723c */ /* 0x048fe6000004180c */
[----:B----4-:R0:W-:Y:S04]  /*40e00*/  STL.64 [R1+0x7000], R8 ;  /* 0x0070000801007387 */ /* 0x0101e80000100a00 */
[----:B0-----:R-:W3:Y:S01]  /*40e10*/  LDL.64 R8, [R1+0x120] ;  /* 0x0001200001087983 */ /* 0x001ee20000100a00 */
[----:B------:R-:W2:Y:S11]  /*40e20*/  LDL.LU.64 R12, [R1+0x7010] ;  /* 0x00701000010c7983 */ /* 0x000eb60000300a00 */
[----:B------:R-:W-:Y:S04]  /*40e30*/  @!UPT UIADD3 URZ, URZ, URZ, URZ ;  /* 0x0000003f3f3ff290 */ /* 0x000fe8000fffe03f */
[----:B------:R0:W-:Y:S02]  /*40e40*/  STL.64 [R1+0xfa0], R24 ;  /* 0x000fa01801007387 */ /* 0x0001e40000100a00 */
[----:B------:R-:W-:Y:S01]  /*40e50*/  STL.64 [R1+0xfa8], R26 ;  /* 0x000fa81a01007387 */ /* 0x000fe20000100a00 */
[----:B0-----:R-:W4:Y:S01]  /*40e60*/  LDL.64 R24, [R1] ;  /* 0x0000000001187983 */ /* 0x001f220000100a00 */
[C---:B--2---:R-:W-:Y:S01]  /*40e70*/  HMMA.16816.F32.BF16 R16, R20.reuse, R12, R16 ;  /* 0x0000000c1410723c */ /* 0x044fe20000041810 */
[----:B------:R-:W-:Y:S02]  /*40e80*/  IMAD.MOV.U32 R6, RZ, RZ, R12 ;  /* 0x000000ffff067224 */ /* 0x000fe400078e000c */
[----:B----4-:R-:W-:Y:S11]  /*40e90*/  STL.64 [R1+0x6f80], R24 ;  /* 0x006f801801007387 */ /* 0x010ff60000100a00 */
[----:B------:R-:W-:Y:S09]  /*40ea0*/  @!UPT UIADD3 URZ, URZ, URZ, URZ ;  /* 0x0000003f3f3ff290 */ /* 0x000ff2000fffe03f */
[----:B------:R0:W-:Y:S01]  /*40eb0*/  STL.64 [R1+0xf90], R16 ;  /* 0x000f901001007387 */ /* 0x0001e20000100a00 */
[----:B------:R1:W-:Y:S03]  /*40ec0*/  STL.64 [R1+0xf98], R18 ;  /* 0x000f981201007387 */ /* 0x0003e60000100a00 */
[----:B0-----:R-:W3:Y:S01]  /*40ed0*/  LDL.LU.64 R16, [R1+0x1470] ;  /* 0x0014700001107983 */ /* 0x001ee20000300a00 */
[----:B-1----:R-:W3:Y:S02]  /*40ee0*/  LDL.LU.64 R18, [R1+0x1478] ;  /* 0x0014780001127983 */ /* 0x002ee40000300a00 */
[----:B------:R-:W-:Y:S02]  /*40ef0*/  STL [R1+0x6ff8], R6 ;  /* 0x006ff80601007387 */ /* 0x000fe40000100800 */
[----:B------:R0:W-:Y:S02]  /*40f00*/  STL.64 [R1+0x6ff0], R4 ;  /* 0x006ff00401007387 */ /* 0x0001e40000100a00 */
[----:B0-----:R-:W2:Y:S01]  /*40f10*/  LDL.LU.64 R4, [R1+0x1460] ;  /* 0x0014600001047983 */ /* 0x001ea20000300a00 */
[----:B------:R-:W2:Y:S02]  /*40f20*/  LDL.LU.64 R6, [R1+0x1468] ;  /* 0x0014680001067983 */ /* 0x000ea40000300a00 */
[----:B------:R-:W4:Y:S02]  /*40f30*/  LDL.64 R24, [R1+0x10] ;  /* 0x0000100001187983 */ /* 0x000f240000100a00 */
[----:B------:R-:W-:Y:S01]  /*40f40*/  IMAD.MOV.U32 R3, RZ, RZ, R13 ;  /* 0x000000ffff037224 */ /* 0x000fe200078e000d */
[----:B----4-:R0:W-:Y:S01]  /*40f50*/  STL.64 [R1+0x6f98], R24 ;  /* 0x006f981801007387 */ /* 0x0101e20000100a00 */
[----:B------:R-:W4:Y:S01]  /*40f60*/  LDL.64 R12, [R1+0xe0] ;  /* 0x0000e000010c7983 */ /* 0x000f220000100a00 */
[----:B---3--:R-:W-:Y:S01]  /*40f70*/  HMMA.16816.F32.BF16 R16, R20, R8, R16 ;  /* 0x000000081410723c */ /* 0x008fe20000041810 */
[----:B0-----:R-:W-:-:S02]  /*40f80*/  IMAD.MOV.U32 R24, RZ, RZ, R2 ;  /* 0x000000ffff187224 */ /* 0x001fc400078e0002 */
[----:B------:R-:W-:Y:S01]  /*40f90*/  IMAD.MOV.U32 R25, RZ, RZ, R0 ;  /* 0x000000ffff197224 */ /* 0x000fe200078e0000 */
[----:B----4-:R0:W-:Y:S04]  /*40fa0*/  STL.64 [R1+0x6fe0], R12 ;  /* 0x006fe00c01007387 */ /* 0x0101e80000100a00 */
[----:B0-----:R-:W3:Y:S01]  /*40fb0*/  LDL.64 R12, [R1+0x100] ;  /* 0x00010000010c7983 */ /* 0x001ee20000100a00 */
[----:B------:R0:W-:Y:S03]  /*40fc0*/  STL.64 [R1+0x6fc0], R24 ;  /* 0x006fc01801007387 */ /* 0x0001e60000100a00 */
[----:B0-----:R-:W4:Y:S01]  /*40fd0*/  LDL.LU.64 R24, [R1+0x1450] ;  /* 0x0014500001187983 */ /* 0x001f220000300a00 */
[----:B------:R-:W4:Y:S02]  /*40fe0*/  LDL.LU.64 R26, [R1+0x1458] ;  /* 0x00145800011a7983 */ /* 0x000f240000300a00 */
[----:B------:R-:W-:Y:S08]  /*40ff0*/  STL [R1+0x6f38], R3 ;  /* 0x006f380301007387 */ /* 0x000ff00000100800 */
[----:B------:R0:W-:Y:S01]  /*41000*/  STL.64 [R1+0xf80], R16 ;  /* 0x000f801001007387 */ /* 0x0001e20000100a00 */
[----:B------:R1:W-:Y:S04]  /*41010*/  STL.64 [R1+0xf88], R18 ;  /* 0x000f881201007387 */ /* 0x0003e80000100a00 */
[----:B0-----:R-:W2:Y:S01]  /*41020*/  LDL.LU.64 R16, [R1+0x7008] ;  /* 0x0070080001107983 */ /* 0x001ea20000300a00 */
[----:B-1----:R-:W-:-:S02]  /*41030*/  IMAD.MOV.U32 R19, RZ, RZ, R8 ;  /* 0x000000ffff137224 */ /* 0x002fc400078e0008 */
[----:B------:R-:W-:Y:S02]  /*41040*/  IMAD.MOV.U32 R18, RZ, RZ, R9 ;  /* 0x000000ffff127224 */ /* 0x000fe400078e0009 */
[----:B------:R-:W2:Y:S03]  /*41050*/  LDL.LU.64 R8, [R1+0x7000] ;  /* 0x0070000001087983 */ /* 0x000ea60000300a00 */
[----:B------:R-:W-:Y:S02]  /*41060*/  STL [R1+0x6f4c], R18 ;  /* 0x006f4c1201007387 */ /* 0x000fe40000100800 */
[----:B------:R-:W-:Y:S01]  /*41070*/  STL [R1+0x6f48], R19 ;  /* 0x006f481301007387 */ /* 0x000fe20000100800 */
[----:B--2---:R-:W-:Y:S01]  /*41080*/  HMMA.16816.F32.BF16 R4, R20, R8, R4 ;  /* 0x000000081404723c */ /* 0x004fe20000041804 */
[----:B------:R-:W-:Y:S11]  /*41090*/  IMAD.MOV.U32 R10, RZ, RZ, R9 ;  /* 0x000000ffff0a7224 */ /* 0x000ff600078e0009 */
[----:B------:R-:W-:Y:S11]  /*410a0*/  @!UPT UIADD3 URZ, URZ, URZ, URZ ;  /* 0x0000003f3f3ff290 */ /* 0x000ff6000fffe03f */
[----:B------:R-:W-:Y:S01]  /*410b0*/  STL.64 [R1+0xf70], R4 ;  /* 0x000f700401007387 */ /* 0x000fe20000100a00 */
[----:B------:R0:W-:Y:S03]  /*410c0*/  STL.64 [R1+0xf78], R6 ;  /* 0x000f780601007387 */ /* 0x0001e60000100a00 */
[----:B0-----:R-:W2:Y:S01]  /*410d0*/  LDL.LU R6, [R1+0x6ff8] ;  /* 0x006ff80001067983 */ /* 0x001ea20000300800 */
[----:B------:R-:W2:Y:S02]  /*410e0*/  LDL.LU.64 R4, [R1+0x6ff0] ;  /* 0x006ff00001047983 */ /* 0x000ea40000300a00 */
[----:B------:R-:W-:Y:S02]  /*410f0*/  IMAD.MOV.U32 R7, RZ, RZ, R8 ;  /* 0x000000ffff077224 */ /* 0x000fe400078e0008 */
[----:B------:R-:W2:Y:S01]  /*41100*/  LDL.LU.64 R8, [R1+0x6fe8] ;  /* 0x006fe80001087983 */ /* 0x000ea20000300a00 */
[----:B------:R-:W-:Y:S02]  /*41110*/  STL [R1+0x6fd8], R10 ;  /* 0x006fd80a01007387 */ /* 0x000fe40000100800 */
[----:B---3--:R-:W-:-:S02]  /*41120*/  IMAD.MOV.U32 R18, RZ, RZ, R12 ;  /* 0x000000ffff127224 */ /* 0x008fc400078e000c */
[----:B------:R-:W-:Y:S01]  /*41130*/  IMAD.MOV.U32 R19, RZ, RZ, R13 ;  /* 0x000000ffff137224 */ /* 0x000fe200078e000d */
[----:B--2---:R-:W-:Y:S01]  /*41140*/  STL.64 [R1+0x6fd0], R8 ;  /* 0x006fd00801007387 */ /* 0x004fe20000100a00 */
[----:B------:R-:W-:Y:S02]  /*41150*/  STL.64 [R1+0x6f58], R6 ;  /* 0x006f580601007387 */ /* 0x000fe40000100a00 */
[----:B------:R4:W-:Y:S02]  /*41160*/  STL.64 [R1+0x6f50], R4 ;  /* 0x006f500401007387 */ /* 0x0009e40000100a00 */
[C---:B----4-:R-:W-:Y:S11]  /*41170*/  HMMA.16816.F32.BF16 R4, R20.reuse, R12, R24 ;  /* 0x0000000c1404723c */ /* 0x050ff60000041818 */
[----:B------:R-:W-:Y:S11]  /*41180*/  @!UPT UIADD3 URZ, URZ, URZ, URZ ;  /* 0x0000003f3f3ff290 */ /* 0x000ff6000fffe03f */
[----:B------:R-:W-:Y:S01]  /*41190*/  @!UPT UIADD3 URZ, URZ, URZ, URZ ;  /* 0x0000003f3f3ff290 */ /* 0x000fe2000fffe03f */
[----:B------:R0:W-:Y:S01]  /*411a0*/  STL.64 [R1+0xf60], R4 ;  /* 0x000f600401007387 */ /* 0x0001e20000100a00 */
[----:B------:R1:W-:Y:S02]  /*411b0*/  STL.64 [R1+0xf68], R6 ;  /* 0x000f680601007387 */ /* 0x0003e40000100a00 */
[----:B------:R-:W2:Y:S02]  /*411c0*/  LDL.LU.64 R12, [R1+0x1440] ;  /* 0x00144000010c7983 */ /* 0x000ea40000300a00 */
[----:B------:R-:W2:Y:S01]  /*411d0*/  LDL.LU.64 R14, [R1+0x1448] ;  /* 0x00144800010e7983 */ /* 0x000ea20000300a00 */
[----:B------:R-:W3:Y:S01]  /*411e0*/  LDL.LU.64 R8, [R1+0x1430] ;  /* 0x0014300001087983 */ /* 0x000ee20000300a00 */
[----:B------:R-:W3:Y:S02]  /*411f0*/  LDL.LU.64 R10, [R1+0x1438] ;  /* 0x00143800010a7983 */ /* 0x000ee40000300a00 */
[----:B------:R-:W4:Y:S02]  /*41200*/  LDL.LU.64 R24, [R1+0x500] ;  /* 0x0005000001187983 */ /* 0x000f240000300a00 */
[----:B------:R-:W4:Y:S01]  /*41210*/  LDL.LU.64 R26, [R1+0x508] ;  /* 0x00050800011a7983 */ /* 0x000f220000300a00 */
[----:B0-----:R-:W2:Y:S01]  /*41220*/  LDL.LU.64 R4, [R1+0x1a00] ;  /* 0x001a000001047983 */ /* 0x001ea20000300a00 */
[----:B-1----:R-:W2:Y:S03]  /*41230*/  LDL.LU.64 R6, [R1+0x1a08] ;  /* 0x001a080001067983 */ /* 0x002ea60000300a00 */
[----:B--2---:R-:W-:Y:S01]  /*41240*/  STL.64 [R1+0x6f78], R6 ;  /* 0x006f780601007387 */ /* 0x004fe20000100a00 */
[----:B------:R0:W-:Y:S03]  /*41250*/  STL.64 [R1+0x6f70], R4 ;  /* 0x006f700401007387 */ /* 0x0001e60000100a00 */
[----:B0-----:R-:W2:Y:S01]  /*41260*/  LDL.LU.64 R4, [R1+0x1a10] ;  /* 0x001a100001047983 */ /* 0x001ea20000300a00 */
[----:B------:R-:W2:Y:S01]  /*41270*/  LDL.LU.64 R6, [R1+0x1a18] ;  /* 0x001a180001067983 */ /* 0x000ea20000300a00 */
[C---:B------:R-:W-:Y:S02]  /*41280*/  HMMA.16816.F32.BF16 R12, R20.reuse, R16, R12 ;  /* 0x00000010140c723c */ /* 0x040fe4000004180c */
[----:B--2---:R-:W-:Y:S01]  /*41290*/  STL.64 [R1+0x6f90], R6 ;  /* 0x006f900601007387 */ /* 0x004fe20000100a00 */
[----:B------:R0:W-:Y:S03]  /*412a0*/  STL.64 [R1+0x6f88], R4 ;  /* 0x006f880401007387 */ /* 0x0001e60000100a00 */
[----:B0-----:R-:W2:Y:S01]  /*412b0*/  LDL.LU.64 R4, [R1+0x1a20] ;  /* 0x001a200001047983 */ /* 0x001ea20000300a00 */
[----:B------:R-:W2:Y:S03]  /*412c0*/  LDL.LU.64 R6, [R1+0x1a28] ;  /* 0x001a280001067983 */ /* 0x000ea60000300a00 */
[----:B--2---:R-:W-:Y:S01]  /*412d0*/  STL.64 [R1+0x6fa8], R6 ;  /* 0x006fa80601007387 */ /* 0x004fe20000100a00 */
[----:B------:R0:W-:Y:S03]  /*412e0*/  STL.64 [R1+0x6fa0], R4 ;  /* 0x006fa00401007387 */ /* 0x0001e60000100a00 */
[----:B0-----:R-:W2:Y:S01]  /*412f0*/  LDL.LU.64 R4, [R1+0x1a30] ;  /* 0x001a300001047983 */ /* 0x001ea20000300a00 */
[----:B------:R-:W2:Y:S08]  /*41300*/  LDL.LU.64 R6, [R1+0x1a38] ;  /* 0x001a380001067983 */ /* 0x000eb00000300a00 */
[----:B------:R0:W-:Y:S02]  /*41310*/  STL.64 [R1+0xf50], R12 ;  /* 0x000f500c01007387 */ /* 0x0001e40000100a00 */
[----:B------:R-:W-:Y:S01]  /*41320*/  STL.64 [R1+0xf58], R14 ;  /* 0x000f580e01007387 */ /* 0x000fe20000100a00 */
[----:B0-----:R-:W3:Y:S01]  /*41330*/  LDL.LU.64 R12, [R1+0x6fe0] ;  /* 0x006fe000010c7983 */ /* 0x001ee20000300a00 */
[----:B------:R-:W-:Y:S01]  /*41340*/  STL.64 [R1+0x6ec8], R16 ;  /* 0x006ec81001007387 */ /* 0x000fe20000100a00 */
[C---:B---3--:R-:W-:Y:S01]  /*41350*/  HMMA.16816.F32.BF16 R8, R20.reuse, R12, R8 ;  /* 0x0000000c1408723c */ /* 0x048fe20000041808 */
[----:B------:R-:W-:Y:S11]  /*41360*/  IMAD.MOV.U32 R29, RZ, RZ, R13 ;  /* 0x000000ffff1d7224 */ /* 0x000ff600078e000d */
[----:B------:R-:W-:Y:S11]  /*41370*/  @!UPT UIADD3 URZ, URZ, URZ, URZ ;  /* 0x0000003f3f3ff290 */ /* 0x000ff6000fffe03f */
[----:B------:R-:W-:Y:S01]  /*41380*/  STL.64 [R1+0xf40], R8 ;  /* 0x000f400801007387 */ /* 0x000fe20000100a00 */
[----:B------:R0:W-:Y:S03]  /*41390*/  STL.64 [R1+0xf48], R10 ;  /* 0x000f480a01007387 */ /* 0x0001e60000100a00 */
[----:B0-----:R-:W3:Y:S01]  /*413a0*/  LDL.LU R10, [R1+0x6fd8] ;  /* 0x006fd800010a7983 */ /* 0x001ee20000300800 */
[----:B------:R-:W2:Y:S02]  /*413b0*/  LDL.LU.64 R8, [R1+0x6fd0] ;  /* 0x006fd00001087983 */ /* 0x000ea40000300a00 */
[----:B------:R-:W4:Y:S02]  /*413c0*/  LDL.LU.64 R12, [R1+0x6fc8] ;  /* 0x006fc800010c7983 */ /* 0x000f240000300a00 */
[----:B----4-:R-:W-:Y:S01]  /*413d0*/  HMMA.16816.F32.BF16 R20, R20, R12, R24 ;  /* 0x0000000c1414723c */ /* 0x010fe20000041818 */
[----:B------:R-:W2:Y:S01]  /*413e0*/  LDL.LU.64 R24, [R1+0x6fc0] ;  /* 0x006fc00001187983 */ /* 0x000ea20000300a00 */
[----:B------:R-:W-:-:S02]  /*413f0*/  IMAD.MOV.U32 R3, RZ, RZ, R12 ;  /* 0x000000ffff037224 */ /* 0x000fc400078e000c */
[----:B------:R-:W-:Y:S11]  /*41400*/  IMAD.MOV.U32 R11, RZ, RZ, R13 ;  /* 0x000000ffff0b7224 */ /* 0x000ff600078e000d */
[----:B------:R-:W-:Y:S08]  /*41410*/  @!UPT UIADD3 URZ, URZ, URZ, URZ ;  /* 0x0000003f3f3ff290 */ /* 0x000ff0000fffe03f */
[----:B------:R0:W-:Y:S01]  /*41420*/  STL.64 [R1+0x7d0], R20 ;  /* 0x0007d01401007387 */ /* 0x0001e20000100a00 */
[----:B------:R1:W-:Y:S02]  /*41430*/  STL.64 [R1+0x7d8], R22 ;  /* 0x0007d81601007387 */ /* 0x0003e40000100a00 */
[----:B------:R-:W2:Y:S02]  /*41440*/  LDL.LU.64 R14, [R1+0x6fb8] ;  /* 0x006fb800010e7983 */ /* 0x000ea40000300a00 */
[----:B------:R-:W2:Y:S01]  /*41450*/  LDL.LU.64 R12, [R1+0x6fb0] ;  /* 0x006fb000010c7983 */ /* 0x000ea20000300a00 */
        /* <DEDUP_REMOVED lines=8> */
[----:B0-----:R-:W2:Y:S02]  /*414e0*/  LDL.LU.64 R24, [R1+0x6f98] ;  /* 0x006f980001187983 */ /* 0x001ea40000300a00 */
[C---:B--2---:R-:W-:Y:S01]  /*414f0*/  HMMA.16816.F32.BF16 R4, R12.reuse, R24, R4 ;  /* 0x000000180c04723c */ /* 0x044fe20000041804 */
[----:B------:R-:W-:Y:S11]  /*41500*/  IMAD.MOV.U32 R28, RZ, RZ, R25 ;  /* 0x000000ffff1c7224 */ /* 0x000ff600078e0019 */
[----:B------:R-:W-:Y:S11]  /*41510*/  @!UPT UIADD3 URZ, URZ, URZ, URZ ;  /* 0x0000003f3f3ff290 */ /* 0x000ff6000fffe03f */
        /* <DEDUP_REMOVED lines=9> */
[----:B------:R-:W-:Y:S01]  /*415b0*/  STL.64 [R1+0x730], R4 ;  /* 0x0007300401007387 */ /* 0x000fe20000100a00 */
[----:B------:R0:W-:Y:S03]  /*415c0*/  STL.64 [R1+0x738], R6 ;  /* 0x0007380601007387 */ /* 0x0001e60000100a00 */
[----:B0-----:R-:W2:Y:S01]  /*415d0*/  LDL.LU.64 R6, [R1+0x6f78] ;  /* 0x006f780001067983 */ /* 0x001ea20000300a00 */
[----:B------:R-:W2:Y:S02]  /*415e0*/  LDL.LU.64 R4, [R1+0x6f70] ;  /* 0x006f700001047983 */ /* 0x000ea40000300a00 */
[----:B------:R-:W2:Y:S02]  /*415f0*/  LDL.LU.64 R26, [R1+0x6f68] ;  /* 0x006f6800011a7983 */ /* 0x000ea40000300a00 */
[----:B------:R-:W2:Y:S02]  /*41600*/  LDL.LU.64 R24, [R1+0x6f60] ;  /* 0x006f600001187983 */ /* 0x000ea40000300a00 */
[----:B--2---:R-:W-:Y:S11]  /*41610*/  HMMA.16816.F32.BF16 R4, R12, R24, R4 ;  /* 0x000000180c04723c */ /* 0x004ff60000041804 */
[----:B------:R-:W-:Y:S11]  /*41620*/  @!UPT UIADD3 URZ, URZ, URZ, URZ ;  /* 0x0000003f3f3ff290 */ /* 0x000ff6000fffe03f */
[----:B------:R-:W-:Y:S01]  /*41630*/  @!UPT UIADD3 URZ, URZ, URZ, URZ ;  /* 0x0000003f3f3ff290 */ /* 0x000fe2000fffe03f */
[----:B------:R-:W-:Y:S01]  /*41640*/  STL.64 [R1+0x720], R4 ;  /* 0x0007200401007387 */ /* 0x000fe20000100a00 */
[----:B------:R0:W-:Y:S03]  /*41650*/  STL.64 [R1+0x728], R6 ;  /* 0x0007280601007387 */ /* 0x0001e60000100a00 */
[----:B0-----:R-:W2:Y:S01]  /*41660*/  LDL.LU.64 R6, [R1+0x6f58] ;  /* 0x006f580001067983 */ /* 0x001ea20000300a00 */
[----:B------:R-:W4:Y:S02]  /*41670*/  LDL.LU.64 R4, [R1+0x6f50] ;  /* 0x006f500001047983 */ /* 0x000f240000300a00 */
[----:B------:R-:W-:Y:S02]  /*41680*/  STL.64 [R1+0x6e58], R26 ;  /* 0x006e581a01007387 */ /* 0x000fe40000100a00 */
[----:B------:R0:W-:Y:S02]  /*41690*/  STL.64 [R1+0x6e50], R24 ;  /* 0x006e501801007387 */ /* 0x0001e40000100a00 */
[----:B0-----:R-:W2:Y:S01]  /*416a0*/  LDL.LU.64 R24, [R1+0x1630] ;  /* 0x0016300001187983 */ /* 0x001ea20000300a00 */
[----:B------:R-:W2:Y:S02]  /*416b0*/  LDL.LU.64 R26, [R1+0x1638] ;  /* 0x00163800011a7983 */ /* 0x000ea40000300a00 */
[----:B------:R0:W-:Y:S02]  /*416c0*/  STL.64 [R1+0x6e48], R8 ;  /* 0x006e480801007387 */ /* 0x0001e40000100a00 */
[----:B------:R-:W-:-:S02]  /*416d0*/  IMAD.MOV.U32 R16, RZ, RZ, R18 ;  /* 0x000000ffff107224 */ /* 0x000fc400078e0012 */
[----:B------:R-:W-:Y:S01]  /*416e0*/  IMAD.MOV.U32 R17, RZ, RZ, R19 ;  /* 0x000000ffff117224 */ /* 0x000fe200078e0013 */
[C---:B----4-:R-:W-:Y:S08]  /*416f0*/  HMMA.16816.F32.BF16 R20, R12.reuse, R4, R20 ;  /* 0x000000040c14723c */ /* 0x050ff00000041814 */
[----:B--2---:R-:W-:Y:S07]  /*41700*/  HMMA.16816.F32.BF16 R24, R12, R8, R24 ;  /* 0x000000080c18723c */ /* 0x004fee0000041818 */
[----:B0-----:R-:W-:Y:S11]  /*41710*/  IMAD.MOV.U32 R9, RZ, RZ, R29 ;  /* 0x000000ffff097224 */ /* 0x001ff600078e001d */
[----:B------:R-:W-:Y:S05]  /*41720*/  @!UPT UIADD3 URZ, URZ, URZ, URZ ;  /* 0x0000003f3f3ff290 */ /* 0x000fea000fffe03f */
[----:B------:R-:W-:Y:S01]  /*41730*/  STL.64 [R1+0x710], R24 ;  /* 0x0007101801007387 */ /* 0x000fe20000100a00 */
[----:B------:R-:W-:Y:S02]  /*41740*/  STL.64 [R1+0x718], R26 ;  /* 0x0007181a01007387 */ /* 0x000fe40000100a00 */
[----:B------:R-:W-:Y:S02]  /*41750*/  STL [R1+0x6f20], R6 ;  /* 0x006f200601007387 */ /* 0x000fe40000100800 */
[----:B------:R0:W-:Y:S01]  /*41760*/  STL.64 [R1+0x6f18], R4 ;  /* 0x006f180401007387 */ /* 0x0001e20000100a00 */
[----:B------:R-:W-:Y:S01]  /*41770*/  STL.64 [R1+0x700], R20 ;  /* 0x0007001401007387 */ /* 0x000fe20000100a00 */
[----:B------:R-:W-:Y:S03]  /*41780*/  STL.64 [R1+0x708], R22 ;  /* 0x0007081601007387 */ /* 0x000fe60000100a00 */
[----:B0-----:R-:W2:Y:S01]  /*41790*/  LDL.64 R4, [R1+0x30] ;  /* 0x0000300001047983 */ /* 0x001ea20000100a00 */
[----:B------:R-:W4:Y:S02]  /*417a0*/  LDL.LU R18, [R1+0x6f4c] ;  /* 0x006f4c0001127983 */ /* 0x000f240000300800 */
[----:B------:R-:W2:Y:S02]  /*417b0*/  LDL.LU R19, [R1+0x6f48] ;  /* 0x006f480001137983 */ /* 0x000ea40000300800 */
[----:B------:R0:W-:Y:S01]  /*417c0*/  STL.64 [R1+0x6ee0], R16 ;  /* 0x006ee01001007387 */ /* 0x0001e20000100a00 */
[----:B------:R-:W2:Y:S01]  /*417d0*/  LDL R8, [R1+0xe0] ;  /* 0x0000e00001087983 */ /* 0x000ea20000100800 */
[----:B------:R-:W2:Y:S02]  /*417e0*/  LDL.LU R29, [R1+0x6f44] ;  /* 0x006f4400011d7983 */ /* 0x000ea40000300800 */
[----:B0-----:R-:W-:-:S02]  /*417f0*/  IMAD.MOV.U32 R16, RZ, RZ, R7 ;  /* 0x000000ffff107224 */ /* 0x001fc400078e0007 */
[----:B---3--:R-:W-:Y:S01]  /*41800*/  IMAD.MOV.U32 R17, RZ, RZ, R10 ;  /* 0x000000ffff117224 */ /* 0x008fe200078e000a */
[----:B------:R-:W3:Y:S01]  /*41810*/  LDL.LU R7, [R1+0x6f40] ;  /* 0x006f400001077983 */ /* 0x000ee20000300800 */
[----:B------:R-:W3:Y:S03]  /*41820*/  LDL.LU R10, [R1+0x6f3c] ;  /* 0x006f3c00010a7983 */ /* 0x000ee60000300800 */
[----:B------:R0:W-:Y:S01]  /*41830*/  STL.64 [R1+0x6ef8], R16 ;  /* 0x006ef81001007387 */ /* 0x0001e20000100a00 */
[----:B------:R-:W-:Y:S02]  /*41840*/  IMAD.MOV.U32 R24, RZ, RZ, R2 ;  /* 0x000000ffff187224 */ /* 0x000fe400078e0002 */
[----:B------:R-:W-:Y:S01]  /*41850*/  IMAD.MOV.U32 R25, RZ, RZ, R0 ;  /* 0x000000ffff197224 */ /* 0x000fe200078e0000 */
[----:B--2---:R-:W1:Y:S01]  /*41860*/  LDSM.16.MT88.4 R20, [R29+0x180] ;  /* 0x000180001d14783b */ /* 0x004e620000004200 */
[----:B0-----:R-:W-:-:S02]  /*41870*/  IMAD.MOV.U32 R16, RZ, RZ, R19 ;  /* 0x000000ffff107224 */ /* 0x001fc400078e0013 */
[----:B----4-:R-:W-:-:S05]  /*41880*/  IMAD.MOV.U32 R17, RZ, RZ, R18 ;  /* 0x000000ffff117224 */ /* 0x010fca00078e0012 */
[----:B------:R0:W-:Y:S04]  /*41890*/  STL.64 [R1+0x6f10], R16 ;  /* 0x006f101001007387 */ /* 0x0001e80000100a00 */
[----:B0-----:R-:W2:Y:S01]  /*418a0*/  LDL.LU.64 R16, [R1+0x1620] ;  /* 0x0016200001107983 */ /* 0x001ea20000300a00 */
[----:B------:R-:W2:Y:S02]  /*418b0*/  LDL.LU.64 R18, [R1+0x1628] ;  /* 0x0016280001127983 */ /* 0x000ea40000300a00 */
[----:B------:R-:W-:Y:S01]  /*418c0*/  STL.64 [R1+0x6ec0], R8 ;  /* 0x006ec00801007387 */ /* 0x000fe20000100a00 */
[----:B-1----:R-:W-:Y:S01]  /*418d0*/  STL.64 [R1+0x6dd8], R22 ;  /* 0x006dd81601007387 */ /* 0x002fe20000100a00 */
[----:B------:R0:W-:Y:S02]  /*418e0*/  STL.64 [R1+0x6dd0], R20 ;  /* 0x006dd01401007387 */ /* 0x0001e40000100a00 */
[----:B0-----:R-:W-:-:S02]  /*418f0*/  IMAD.MOV.U32 R20, RZ, RZ, R3 ;  /* 0x000000ffff147224 */ /* 0x001fc400078e0003 */
[----:B------:R-:W-:Y:S01]  /*41900*/  IMAD.MOV.U32 R21, RZ, RZ, R11 ;  /* 0x000000ffff157224 */ /* 0x000fe200078e000b */
[----:B------:R-:W4:Y:S04]  /*41910*/  LDL.LU R3, [R1+0x6f38] ;  /* 0x006f380001037983 */ /* 0x000f280000300800 */
[----:B------:R-:W-:Y:S01]  /*41920*/  STL.64 [R1+0x6f28], R20 ;  /* 0x006f281401007387 */ /* 0x000fe20000100a00 */
[----:B------:R0:W-:Y:S03]  /*41930*/  STL.64 [R1+0x6e70], R24 ;  /* 0x006e701801007387 */ /* 0x0001e60000100a00 */
[----:B0-----:R-:W4:Y:S01]  /*41940*/  LDL.64 R24, [R1+0x140] ;  /* 0x0001400001187983 */ /* 0x001f220000100a00 */
[----:B---3--:R-:W-:-:S02]  /*41950*/  IMAD.MOV.U32 R20, RZ, RZ, R10 ;  /* 0x000000ffff147224 */ /* 0x008fc400078e000a */
[----:B------:R-:W-:Y:S02]  /*41960*/  IMAD.MOV.U32 R2, RZ, RZ, R4 ;  /* 0x000000ffff027224 */ /* 0x000fe400078e0004 */
[----:B------:R-:W-:Y:S02]  /*41970*/  IMAD.MOV.U32 R0, RZ, RZ, R5 ;  /* 0x000000ffff007224 */ /* 0x000fe400078e0005 */
[----:B------:R-:W-:Y:S01]  /*41980*/  IMAD.MOV.U32 R21, RZ, RZ, R7 ;  /* 0x000000ffff157224 */ /* 0x000fe200078e0007 */
[C---:B--2---:R-:W-:Y:S01]  /*41990*/  HMMA.16816.F32.BF16 R8, R12.reuse, R4, R16 ;  /* 0x000000040c08723c */ /* 0x044fe20000041810 */
[----:B----4-:R0:W-:Y:S11]  /*419a0*/  STL.64 [R1+0x6f30], R24 ;  /* 0x006f301801007387 */ /* 0x0101f60000100a00 */
[----:B------:R-:W-:Y:S11]  /*419b0*/  @!UPT UIADD3 URZ, URZ, URZ, URZ ;  /* 0x0000003f3f3ff290 */ /* 0x000ff6000fffe03f */
[----:B------:R1:W-:Y:S02]  /*419c0*/  STL.64 [R1+0xea0], R8 ;  /* 0x000ea00801007387 */ /* 0x0003e40000100a00 */
[----:B------:R2:W-:Y:S01]  /*419d0*/  STL.64 [R1+0xea8], R10 ;  /* 0x000ea80a01007387 */ /* 0x0005e20000100a00 */
[----:B0-----:R-:W3:Y:S01]  /*419e0*/  LDL.LU.64 R24, [R1+0x1610] ;  /* 0x0016100001187983 */ /* 0x001ee20000300a00 */
[----:B------:R-:W3:Y:S02]  /*419f0*/  LDL.LU.64 R26, [R1+0x1618] ;  /* 0x00161800011a7983 */ /* 0x000ee40000300a00 */
[----:B------:R-:W4:Y:S02]  /*41a00*/  LDL.LU.64 R4, [R1+0x13b0] ;  /* 0x0013b00001047983 */ /* 0x000f240000300a00 */
[----:B------:R-:W4:Y:S01]  /*41a10*/  LDL.LU.64 R6, [R1+0x13b8] ;  /* 0x0013b80001067983 */ /* 0x000f220000300a00 */
[----:B------:R-:W3:Y:S01]  /*41a20*/  LDL.LU.64 R16, [R1+0x13a0] ;  /* 0x0013a00001107983 */ /* 0x000ee20000300a00 */
[----:B------:R-:W3:Y:S02]  /*41a30*/  LDL.LU.64 R18, [R1+0x13a8] ;  /* 0x0013a80001127983 */ /* 0x000ee40000300a00 */
[----:B-1----:R-:W3:Y:S02]  /*41a40*/  LDL.LU.64 R8, [R1+0x1360] ;  /* 0x0013600001087983 */ /* 0x002ee40000300a00 */
[----:B--2---:R-:W2:Y:S02]  /*41a50*/  LDL.LU.64 R10, [R1+0x1368] ;  /* 0x00136800010a7983 */ /* 0x004ea40000300a00 */
[----:B--2---:R-:W-:Y:S01]  /*41a60*/  STL.64 [R1+0x6ed8], R10 ;  /* 0x006ed80a01007387 */ /* 0x004fe20000100a00 */
[----:B---3--:R0:W-:Y:S03]  /*41a70*/  STL.64 [R1+0x6ed0], R8 ;  /* 0x006ed00801007387 */ /* 0x0081e60000100a00 */
[----:B0-----:R-:W2:Y:S01]  /*41a80*/  LDL.LU.64 R8, [R1+0x1370] ;  /* 0x0013700001087983 */ /* 0x001ea20000300a00 */
[----:B------:R-:W3:Y:S03]  /*41a90*/  LDL.LU.64 R10, [R1+0x1378] ;  /* 0x00137800010a7983 */ /* 0x000ee60000300a00 */
[----:B---3--:R-:W-:Y:S01]  /*41aa0*/  STL.64 [R1+0x6ef0], R10 ;  /* 0x006ef00a01007387 */ /* 0x008fe20000100a00 */
[----:B--2---:R0:W-:Y:S03]  /*41ab0*/  STL.64 [R1+0x6ee8], R8 ;  /* 0x006ee80801007387 */ /* 0x0041e60000100a00 */
[----:B0-----:R-:W2:Y:S01]  /*41ac0*/  LDL.LU.64 R8, [R1+0x1380] ;  /* 0x0013800001087983 */ /* 0x001ea20000300a00 */
[----:B------:R-:W3:Y:S01]  /*41ad0*/  LDL.LU.64 R10, [R1+0x1388] ;  /* 0x00138800010a7983 */ /* 0x000ee20000300a00 */
[C---:B------:R-:W-:Y:S02]  /*41ae0*/  HMMA.16816.F32.BF16 R20, R12.reuse, R20, R24 ;  /* 0x000000140c14723c */ /* 0x040fe40000041818 */
[----:B---3--:R-:W-:Y:S01]  /*41af0*/  STL.64 [R1+0x6f08], R10 ;  /* 0x006f080a01007387 */ /* 0x008fe20000100a00 */
[----:B--2---:R0:W-:Y:S03]  /*41b00*/  STL.64 [R1+0x6f00], R8 ;  /* 0x006f000801007387 */ /* 0x0041e60000100a00 */
[----:B0-----:R-:W2:Y:S01]  /*41b10*/  LDL.LU.64 R8, [R1+0x1390] ;  /* 0x0013900001087983 */ /* 0x001ea20000300a00 */
[----:B------:R-:W2:Y:S02]  /*41b20*/  LDL.LU.64 R10, [R1+0x1398] ;  /* 0x00139800010a7983 */ /* 0x000ea40000300a00 */
[----:B------:R-:W4:Y:S11]  /*41b30*/  LDL.LU.64 R24, [R1+0x6f30] ;  /* 0x006f300001187983 */ /* 0x000f360000300a00 */
[----:B------:R-:W-:Y:S03]  /*41b40*/  @!UPT UIADD3 URZ, URZ, URZ, URZ ;  /* 0x0000003f3f3ff290 */ /* 0x000fe6000fffe03f */
[----:B------:R0:W-:Y:S01]  /*41b50*/  STL.64 [R1+0xe90], R20 ;  /* 0x000e901401007387 */ /* 0x0001e20000100a00 */
[----:B------:R1:W-:Y:S04]  /*41b60*/  STL.64 [R1+0xe98], R22 ;  /* 0x000e981601007387 */ /* 0x0003e80000100a00 */
[----:B0-----:R-:W3:Y:S01]  /*41b70*/  LDL.LU.64 R20, [R1+0x6f28] ;  /* 0x006f280001147983 */ /* 0x001ee20000300a00 */
[----:B----4-:R-:W-:Y:S01]  /*41b80*/  HMMA.16816.F32.BF16 R4, R12, R24, R4 ;  /* 0x000000180c04723c */ /* 0x010fe20000041804 */
[----:B-1----:R-:W-:Y:S11]  /*41b90*/  IMAD.MOV.U32 R22, RZ, RZ, R24 ;  /* 0x000000ffff167224 */ /* 0x002ff600078e0018 */
[----:B------:R-:W-:Y:S11]  /*41ba0*/  @!UPT UIADD3 URZ, URZ, URZ, URZ ;  /* 0x0000003f3f3ff290 */ /* 0x000ff6000fffe03f */
[----:B------:R-:W-:Y:S01]  /*41bb0*/  STL.64 [R1+0xe80], R4 ;  /* 0x000e800401007387 */ /* 0x000fe20000100a00 */
[----:B------:R0:W-:Y:S03]  /*41bc0*/  STL.64 [R1+0xe88], R6 ;  /* 0x000e880601007387 */ /* 0x0001e60000100a00 */
[----:B0-----:R-:W4:Y:S01]  /*41bd0*/  LDL.LU R6, [R1+0x6f20] ;  /* 0x006f200001067983 */ /* 0x001f220000300800 */
[----:B------:R-:W2:Y:S02]  /*41be0*/  LDL.LU.64 R4, [R1+0x6f18] ;  /* 0x006f180001047983 */ /* 0x000ea40000300a00 */
[----:B------:R-:W-:Y:S02]  /*41bf0*/  STL [R1+0x6eb8], R22 ;  /* 0x006eb81601007387 */ /* 0x000fe40000100800 */
[----:B---3--:R0:W-:Y:S02]  /*41c00*/  STL.64 [R1+0x6eb0], R20 ;  /* 0x006eb01401007387 */ /* 0x0081e40000100a00 */
[----:B0-----:R-:W3:Y:S01]  /*41c10*/  LDL.LU.64 R20, [R1+0x1350] ;  /* 0x0013500001147983 */ /* 0x001ee20000300a00 */
[----:B------:R-:W3:Y:S02]  /*41c20*/  LDL.LU.64 R22, [R1+0x1358] ;  /* 0x0013580001167983 */ /* 0x000ee40000300a00 */
[----:B------:R-:W2:Y:S02]  /*41c30*/  LDL R24, [R1+0x10] ;  /* 0x0000100001187983 */ /* 0x000ea40000100800 */
[----:B------:R-:W-:-:S02]  /*41c40*/  IMAD.MOV.U32 R7, RZ, RZ, R25 ;  /* 0x000000ffff077224 */ /* 0x000fc400078e0019 */
[----:B------:R-:W-:-:S05]  /*41c50*/  IMAD.MOV.U32 R25, RZ, RZ, R28 ;  /* 0x000000ffff197224 */ /* 0x000fca00078e001c */
[----:B--2---:R4:W-:Y:S02]  /*41c60*/  STL.64 [R1+0x6e88], R24 ;  /* 0x006e881801007387 */ /* 0x0049e40000100a00 */
[----:B----4-:R-:W-:Y:S02]  /*41c70*/  IMAD.MOV.U32 R24, RZ, RZ, R6 ;  /* 0x000000ffff187224 */ /* 0x010fe400078e0006 */
[----:B------:R-:W-:-:S07]  /*41c80*/  IMAD.MOV.U32 R25, RZ, RZ, R3 ;  /* 0x000000ffff197224 */ /* 0x000fce00078e0003 */
[C---:B------:R-:W-:Y:S01]  /*41c90*/  HMMA.16816.F32.BF16 R24, R12.reuse, R24, R16 ;  /* 0x000000180c18723c */ /* 0x040fe20000041810 */
[----:B------:R-:W2:Y:S11]  /*41ca0*/  LDL.LU.64 R16, [R1+0x6f10] ;  /* 0x006f100001107983 */ /* 0x000eb60000300a00 */
[----:B------:R-:W-:Y:S11]  /*41cb0*/  @!UPT UIADD3 URZ, URZ, URZ, URZ ;  /* 0x0000003f3f3ff290 */ /* 0x000ff6000fffe03f */
[----:B------:R0:W-:Y:S01]  /*41cc0*/  STL.64 [R1+0xe70], R24 ;  /* 0x000e701801007387 */ /* 0x0001e20000100a00 */
[----:B------:R-:W-:Y:S03]  /*41cd0*/  STL.64 [R1+0xe78], R26 ;  /* 0x000e781a01007387 */ /* 0x000fe60000100a00 */
[----:B0-----:R-:W4:Y:S01]  /*41ce0*/  LDL.64 R24, [R1+0x20] ;  /* 0x0000200001187983 */ /* 0x001f220000100a00 */
[C---:B--2---:R-:W-:Y:S03]  /*41cf0*/  HMMA.16816.F32.BF16 R16, R12.reuse, R16, R8 ;  /* 0x000000100c10723c */ /* 0x044fe60000041808 */
[----:B------:R-:W2:Y:S01]  /*41d00*/  LDL.LU.64 R10, [R1+0x6f08] ;  /* 0x006f0800010a7983 */ /* 0x000ea20000300a00 */
[----:B------:R-:W2:Y:S11]  /*41d10*/  LDL.LU.64 R8, [R1+0x6f00] ;  /* 0x006f000001087983 */ /* 0x000eb60000300a00 */
[----:B------:R-:W-:Y:S08]  /*41d20*/  @!UPT UIADD3 URZ, URZ, URZ, URZ ;  /* 0x0000003f3f3ff290 */ /* 0x000ff0000fffe03f */
        /* <DEDUP_REMOVED lines=17> */
[C---:B--2---:R-:W-:Y:S11]  /*41e40*/  HMMA.16816.F32.BF16 R8, R12.reuse, R16, R8 ;  /* 0x000000100c08723c */ /* 0x044ff60000041808 */
[----:B------:R-:W-:Y:S11]  /*41e50*/  @!UPT UIADD3 URZ, URZ, URZ, URZ ;  /* 0x0000003f3f3ff290 */ /* 0x000ff6000fffe03f */
[----:B------:R-:W-:Y:S01]  /*41e60*/  @!UPT UIADD3 URZ, URZ, URZ, URZ ;  /* 0x0000003f3f3ff290 */ /* 0x000fe2000fffe03f */
[----:B------:R0:W-:Y:S01]  /*41e70*/  STL.64 [R1+0xe30], R8 ;  /* 0x000e300801007387 */ /* 0x0001e20000100a00 */
[----:B------:R3:W-:Y:S03]  /*41e80*/  STL.64 [R1+0xe38], R10 ;  /* 0x000e380a01007387 */ /* 0x0007e60000100a00 */
[----:B0-----:R-:W3:Y:S01]  /*41e90*/  LDL.LU.64 R8, [R1+0x6ec0] ;  /* 0x006ec00001087983 */ /* 0x001ee20000300a00 */
[----:B------:R-:W-:Y:S02]  /*41ea0*/  IMAD.MOV.U32 R6, RZ, RZ, R16 ;  /* 0x000000ffff067224 */ /* 0x000fe400078e0010 */
[----:B------:R-:W-:Y:S02]  /*41eb0*/  IMAD.MOV.U32 R3, RZ, RZ, R17 ;  /* 0x000000ffff037224 */ /* 0x000fe400078e0011 */
[----:B------:R-:W2:Y:S01]  /*41ec0*/  LDL.LU.64 R16, [R1+0x4f0] ;  /* 0x0004f00001107983 */ /* 0x000ea20000300a00 */
[----:B------:R-:W2:Y:S02]  /*41ed0*/  LDL.LU.64 R18, [R1+0x4f8] ;  /* 0x0004f80001127983 */ /* 0x000ea40000300a00 */
[----:B------:R-:W-:Y:S02]  /*41ee0*/  STL [R1+0x6e40], R6 ;  /* 0x006e400601007387 */ /* 0x000fe40000100800 */
[----:B------:R-:W-:Y:S01]  /*41ef0*/  STL.64 [R1+0x6e38], R4 ;  /* 0x006e380401007387 */ /* 0x000fe20000100a00 */
[C---:B---3--:R-:W-:Y:S01]  /*41f00*/  HMMA.16816.F32.BF16 R8, R12.reuse, R8, R20 ;  /* 0x000000080c08723c */ /* 0x048fe20000041814 */
[----:B------:R-:W3:Y:S01]  /*41f10*/  LDL.LU R22, [R1+0x6eb8] ;  /* 0x006eb80001167983 */ /* 0x000ee20000300800 */
[----:B------:R-:W2:Y:S11]  /*41f20*/  LDL.LU.64 R20, [R1+0x6eb0] ;  /* 0x006eb00001147983 */ /* 0x000eb60000300a00 */
[----:B------:R-:W-:Y:S10]  /*41f30*/  @!UPT UIADD3 URZ, URZ, URZ, URZ ;  /* 0x0000003f3f3ff290 */ /* 0x000ff4000fffe03f */
[----:B------:R0:W-:Y:S01]  /*41f40*/  STL.64 [R1+0xe20], R8 ;  /* 0x000e200801007387 */ /* 0x0001e20000100a00 */
[----:B------:R1:W-:Y:S03]  /*41f50*/  STL.64 [R1+0xe28], R10 ;  /* 0x000e280a01007387 */ /* 0x0003e60000100a00 */
[----:B0-----:R-:W2:Y:S01]  /*41f60*/  LDL.LU.64 R8, [R1+0x1980] ;  /* 0x0019800001087983 */ /* 0x001ea20000300a00 */
[----:B-1----:R-:W2:Y:S03]  /*41f70*/  LDL.LU.64 R10, [R1+0x1988] ;  /* 0x00198800010a7983 */ /* 0x002ea60000300a00 */
[----:B--2---:R-:W-:Y:S01]  /*41f80*/  STL.64 [R1+0x6e68], R10 ;  /* 0x006e680a01007387 */ /* 0x004fe20000100a00 */
[----:B------:R0:W-:Y:S03]  /*41f90*/  STL.64 [R1+0x6e60], R8 ;  /* 0x006e600801007387 */ /* 0x0001e60000100a00 */
[----:B0-----:R-:W2:Y:S01]  /*41fa0*/  LDL.LU.64 R8, [R1+0x1990] ;  /* 0x0019900001087983 */ /* 0x001ea20000300a00 */
[----:B------:R-:W2:Y:S03]  /*41fb0*/  LDL.LU.64 R10, [R1+0x1998] ;  /* 0x00199800010a7983 */ /* 0x000ea60000300a00 */
[----:B--2---:R-:W-:Y:S01]  /*41fc0*/  STL.64 [R1+0x6e80], R10 ;  /* 0x006e800a01007387 */ /* 0x004fe20000100a00 */
[----:B------:R0:W-:Y:S03]  /*41fd0*/  STL.64 [R1+0x6e78], R8 ;  /* 0x006e780801007387 */ /* 0x0001e60000100a00 */
[----:B0-----:R-:W2:Y:S01]  /*41fe0*/  LDL.LU.64 R8, [R1+0x19a0] ;  /* 0x0019a00001087983 */ /* 0x001ea20000300a00 */
[----:B------:R-:W2:Y:S01]  /*41ff0*/  LDL.LU.64 R10, [R1+0x19a8] ;  /* 0x0019a800010a7983 */ /* 0x000ea20000300a00 */
[----:B------:R-:W-:Y:S02]  /*42000*/  HMMA.16816.F32.BF16 R12, R12, R20, R16 ;  /* 0x000000140c0c723c */ /* 0x000fe40000041810 */
[----:B--2---:R-:W-:Y:S01]  /*42010*/  STL.64 [R1+0x6e98], R10 ;  /* 0x006e980a01007387 */ /* 0x004fe20000100a00 */
[----:B------:R0:W-:Y:S03]  /*42020*/  STL.64 [R1+0x6e90], R8 ;  /* 0x006e900801007387 */ /* 0x0001e60000100a00 */
[----:B0-----:R-:W2:Y:S01]  /*42030*/  LDL.LU.64 R8, [R1+0x19b0] ;  /* 0x0019b00001087983 */ /* 0x001ea20000300a00 */
[----:B------:R-:W2:Y:S02]  /*42040*/  LDL.LU.64 R10, [R1+0x19b8] ;  /* 0x0019b800010a7983 */ /* 0x000ea40000300a00 */
[----:B------:R-:W2:Y:S02]  /*42050*/  LDL.LU.64 R18, [R1+0x6ea8] ;  /* 0x006ea80001127983 */ /* 0x000ea40000300a00 */
[----:B------:R-:W2:Y:S01]  /*42060*/  LDL.LU.64 R16, [R1+0x6ea0] ;  /* 0x006ea00001107983 */ /* 0x000ea20000300a00 */
[----:B------:R3:W-:Y:S11]  /*42070*/  STL.64 [R1+0x6de8], R20 ;  /* 0x006de81401007387 */ /* 0x0007f60000100a00 */
[----:B------:R0:W-:Y:S02]  /*42080*/  STL.64 [R1+0x6f0], R12 ;  /* 0x0006f00c01007387 */ /* 0x0001e40000100a00 */
[----:B------:R1:W-:Y:S02]  /*42090*/  STL.64 [R1+0x6f8], R14 ;  /* 0x0006f80e01007387 */ /* 0x0003e40000100a00 */
[----:B------:R-:W2:Y:S02]  /*420a0*/  LDL.LU.64 R4, [R1+0x15b0] ;  /* 0x0015b00001047983 */ /* 0x000ea40000300a00 */
[----:B---3--:R-:W-:-:S02]  /*420b0*/  IMAD.MOV.U32 R20, RZ, RZ, R22 ;  /* 0x000000ffff147224 */ /* 0x008fc400078e0016 */
[----:B------:R-:W-:Y:S02]  /*420c0*/  IMAD.MOV.U32 R21, RZ, RZ, R7 ;  /* 0x000000ffff157224 */ /* 0x000fe400078e0007 */
[----:B------:R-:W3:Y:S01]  /*420d0*/  LDL.LU.64 R6, [R1+0x15b8] ;  /* 0x0015b80001067983 */ /* 0x000ee20000300a00 */
[----:B0-----:R-:W3:Y:S02]  /*420e0*/  LDL.LU.64 R12, [R1+0x1580] ;  /* 0x00158000010c7983 */ /* 0x001ee40000300a00 */
[----:B-1----:R-:W3:Y:S02]  /*420f0*/  LDL.LU.64 R14, [R1+0x1588] ;  /* 0x00158800010e7983 */ /* 0x002ee40000300a00 */
[----:B------:R0:W-:Y:S02]  /*42100*/  STL.64 [R1+0x6e28], R20 ;  /* 0x006e281401007387 */ /* 0x0001e40000100a00 */
[----:B0-----:R-:W-:Y:S02]  /*42110*/  IMAD.MOV.U32 R20, RZ, RZ, R2 ;  /* 0x000000ffff147224 */ /* 0x001fe400078e0002 */
[----:B------:R-:W-:-:S02]  /*42120*/  IMAD.MOV.U32 R21, RZ, RZ, R0 ;  /* 0x000000ffff157224 */ /* 0x000fc400078e0000 */
[----:B----4-:R-:W-:Y:S02]  /*42130*/  IMAD.MOV.U32 R2, RZ, RZ, R24 ;  /* 0x000000ffff027224 */ /* 0x010fe400078e0018 */
        /* <DEDUP_REMOVED lines=22> */
[----:B0-----:R-:W4:Y:S01]  /*422a0*/  LDL.LU.64 R26, [R1+0x6e58] ;  /* 0x006e5800011a7983 */ /* 0x001f220000300a00 */
[----:B------:R-:W2:Y:S02]  /*422b0*/  LDL.LU.64 R24, [R1+0x6e50] ;  /* 0x006e500001187983 */ /* 0x000ea40000300a00 */
[C---:B--2---:R-:W-:Y:S11]  /*422c0*/  HMMA.16816.F32.BF16 R8, R16.reuse, R24, R8 ;  /* 0x000000181008723c */ /* 0x044ff60000041808 */
[----:B------:R-:W-:Y:S11]  /*422d0*/  @!UPT UIADD3 URZ, URZ, URZ, URZ ;  /* 0x0000003f3f3ff290 */ /* 0x000ff6000fffe03f */
[----:B------:R-:W-:Y:S01]  /*422e0*/  @!UPT UIADD3 URZ, URZ, URZ, URZ ;  /* 0x0000003f3f3ff290 */ /* 0x000fe2000fffe03f */
[----:B------:R0:W-:Y:S01]  /*422f0*/  STL.64 [R1+0x640], R8 ;  /* 0x0006400801007387 */ /* 0x0001e20000100a00 */
[----:B------:R-:W-:Y:S03]  /*42300*/  STL.64 [R1+0x648], R10 ;  /* 0x0006480a01007387 */ /* 0x000fe60000100a00 */
[----:B0-----:R-:W3:Y:S01]  /*42310*/  LDL.LU.64 R8, [R1+0x6e48] ;  /* 0x006e480001087983 */ /* 0x001ee20000300a00 */
[----:B----4-:R-:W-:Y:S02]  /*42320*/  STL.64 [R1+0x6da0], R26 ;  /* 0x006da01a01007387 */ /* 0x010fe40000100a00 */
[----:B------:R0:W-:Y:S02]  /*42330*/  STL.64 [R1+0x6d98], R24 ;  /* 0x006d981801007387 */ /* 0x0001e40000100a00 */
[----:B0-----:R-:W2:Y:S01]  /*42340*/  LDL.64 R24, [R1+0x150] ;  /* 0x0001500001187983 */ /* 0x001ea20000100a00 */
[C---:B---3--:R-:W-:Y:S03]  /*42350*/  HMMA.16816.F32.BF16 R4, R16.reuse, R8, R4 ;  /* 0x000000081004723c */ /* 0x048fe60000041804 */
[----:B--2---:R0:W-:Y:S04]  /*42360*/  STL.64 [R1+0x6e30], R24 ;  /* 0x006e301801007387 */ /* 0x0041e80000100a00 */
[----:B0-----:R-:W2:Y:S01]  /*42370*/  LDL.LU.64 R24, [R1+0x15a0] ;  /* 0x0015a00001187983 */ /* 0x001ea20000300a00 */
[----:B------:R-:W2:Y:S11]  /*42380*/  LDL.LU.64 R26, [R1+0x15a8] ;  /* 0x0015a800011a7983 */ /* 0x000eb60000300a00 */
[----:B------:R-:W-:Y:S04]  /*42390*/  @!UPT UIADD3 URZ, URZ, URZ, URZ ;  /* 0x0000003f3f3ff290 */ /* 0x000fe8000fffe03f */
[----:B------:R-:W-:Y:S02]  /*423a0*/  STL.64 [R1+0x630], R4 ;  /* 0x0006300401007387 */ /* 0x000fe40000100a00 */
[----:B------:R0:W-:Y:S02]  /*423b0*/  STL.64 [R1+0x638], R6 ;  /* 0x0006380601007387 */ /* 0x0001e40000100a00 */
[----:B0-----:R-:W3:Y:S01]  /*423c0*/  LDL.LU R6, [R1+0x6e40] ;  /* 0x006e400001067983 */ /* 0x001ee20000300800 */
[----:B------:R-:W4:Y:S02]  /*423d0*/  LDL.LU.64 R4, [R1+0x6e38] ;  /* 0x006e380001047983 */ /* 0x000f240000300a00 */
[----:B------:R0:W-:Y:S02]  /*423e0*/  STL.64 [R1+0x6e08], R8 ;  /* 0x006e080801007387 */ /* 0x0001e40000100a00 */
[----:B0-----:R-:W2:Y:S01]  /*423f0*/  LDL.LU.64 R8, [R1+0x1330] ;  /* 0x0013300001087983 */ /* 0x001ea20000300a00 */
[----:B------:R-:W2:Y:S01]  /*42400*/  LDL.LU.64 R10, [R1+0x1338] ;  /* 0x00133800010a7983 */ /* 0x000ea20000300a00 */
[C---:B----4-:R-:W-:Y:S11]  /*42410*/  HMMA.16816.F32.BF16 R12, R16.reuse, R4, R12 ;  /* 0x00000004100c723c */ /* 0x050ff6000004180c */
[----:B------:R-:W-:Y:S11]  /*42420*/  @!UPT UIADD3 URZ, URZ, URZ, URZ ;  /* 0x0000003f3f3ff290 */ /* 0x000ff6000fffe03f */
[----:B------:R-:W-:Y:S01]  /*42430*/  @!UPT UIADD3 URZ, URZ, URZ, URZ ;  /* 0x0000003f3f3ff290 */ /* 0x000fe2000fffe03f */
[----:B------:R-:W-:Y:S01]  /*42440*/  STL.64 [R1+0x620], R12 ;  /* 0x0006200c01007387 */ /* 0x000fe20000100a00 */
[----:B------:R-:W-:Y:S02]  /*42450*/  STL.64 [R1+0x628], R14 ;  /* 0x0006280e01007387 */ /* 0x000fe40000100a00 */
[----:B------:R-:W0:Y:S01]  /*42460*/  LDSM.16.MT88.4 R12, [R29+0x200] ;  /* 0x000200001d0c783b */ /* 0x000e220000004200 */
[C---:B--2---:R-:W-:Y:S01]  /*42470*/  HMMA.16816.F32.BF16 R20, R16.reuse, R20, R24 ;  /* 0x000000141014723c */ /* 0x044fe20000041818 */
[----:B------:R3:W-:Y:S02]  /*42480*/  STL.64 [R1+0x6da8], R4 ;  /* 0x006da80401007387 */ /* 0x0007e40000100a00 */
[----:B---3--:R-:W-:Y:S02]  /*42490*/  IMAD.MOV.U32 R4, RZ, RZ, R6 ;  /* 0x000000ffff047224 */ /* 0x008fe400078e0006 */
[----:B------:R-:W-:Y:S01]  /*424a0*/  IMAD.MOV.U32 R5, RZ, RZ, R3 ;  /* 0x000000ffff057224 */ /* 0x000fe200078e0003 */
[----:B0-----:R-:W-:Y:S01]  /*424b0*/  STL.64 [R1+0x6d08], R14 ;  /* 0x006d080e01007387 */ /* 0x001fe20000100a00 */
[----:B------:R0:W-:Y:S03]  /*424c0*/  STL.64 [R1+0x6d00], R12 ;  /* 0x006d000c01007387 */ /* 0x0001e60000100a00 */
[----:B0-----:R-:W2:Y:S01]  /*424d0*/  LDL.64 R12, [R1+0x120] ;  /* 0x00012000010c7983 */ /* 0x001ea20000100a00 */
[----:B------:R-:W3:Y:S11]  /*424e0*/  LDL.LU.64 R24, [R1+0x6e30] ;  /* 0x006e300001187983 */ /* 0x000ef60000300a00 */
[----:B------:R-:W-:Y:S01]  /*424f0*/  @!UPT UIADD3 URZ, URZ, URZ, URZ ;  /* 0x0000003f3f3ff290 */ /* 0x000fe2000fffe03f */
[----:B------:R0:W-:Y:S02]  /*42500*/  STL.64 [R1+0xd80], R20 ;  /* 0x000d801401007387 */ /* 0x0001e40000100a00 */
[----:B------:R-:W-:Y:S01]  /*42510*/  STL.64 [R1+0xd88], R22 ;  /* 0x000d881601007387 */ /* 0x000fe20000100a00 */
[----:B0-----:R-:W4:Y:S01]  /*42520*/  LDL.LU.64 R20, [R1+0x6e28] ;  /* 0x006e280001147983 */ /* 0x001f220000300a00 */
[----:B------:R0:W-:Y:S03]  /*42530*/  STL.64 [R1+0x6e00], R4 ;  /* 0x006e000401007387 */ /* 0x0001e60000100a00 */
[----:B0-----:R-:W2:Y:S04]  /*42540*/  LDL.64 R4, [R1+0x110] ;  /* 0x0001100001047983 */ /* 0x001ea80000100a00 */
[----:B--2---:R0:W-:Y:S04]  /*42550*/  STL.64 [R1+0x6e10], R4 ;  /* 0x006e100401007387 */ /* 0x0041e80000100a00 */
[----:B0-----:R-:W2:Y:S01]  /*42560*/  LDL.LU.64 R4, [R1+0x1590] ;  /* 0x0015900001047983 */ /* 0x001ea20000300a00 */
[----:B------:R-:W2:Y:S01]  /*42570*/  LDL.LU.64 R6, [R1+0x1598] ;  /* 0x0015980001067983 */ /* 0x000ea20000300a00 */
[----:B----4-:R-:W-:Y:S01]  /*42580*/  HMMA.16816.F32.BF16 R8, R16, R20, R8 ;  /* 0x000000141008723c */ /* 0x010fe20000041808 */
[----:B---3--:R-:W-:-:S02]  /*42590*/  IMAD.MOV.U32 R15, RZ, RZ, R24 ;  /* 0x000000ffff0f7224 */ /* 0x008fc400078e0018 */
[----:B------:R-:W-:-:S05]  /*425a0*/  IMAD.MOV.U32 R14, RZ, RZ, R25 ;  /* 0x000000ffff0e7224 */ /* 0x000fca00078e0019 */
[C---:B--2---:R-:W-:Y:S11]  /*425b0*/  HMMA.16816.F32.BF16 R4, R16.reuse, R24, R4 ;  /* 0x000000181004723c */ /* 0x044ff60000041804 */
[----:B------:R-:W-:Y:S11]  /*425c0*/  @!UPT UIADD3 URZ, URZ, URZ, URZ ;  /* 0x0000003f3f3ff290 */ /* 0x000ff6000fffe03f */
[----:B------:R-:W-:Y:S01]  /*425d0*/  @!UPT UIADD3 URZ, URZ, URZ, URZ ;  /* 0x0000003f3f3ff290 */ /* 0x000fe2000fffe03f */
[----:B------:R-:W-:Y:S01]  /*425e0*/  STL.64 [R1+0xd70], R4 ;  /* 0x000d700401007387 */ /* 0x000fe20000100a00 */
[----:B------:R-:W-:Y:S02]  /*425f0*/  STL.64 [R1+0xd78], R6 ;  /* 0x000d780601007387 */ /* 0x000fe40000100a00 */
[----:B------:R-:W-:Y:S02]  /*42600*/  STL.64 [R1+0x6e20], R14 ;  /* 0x006e200e01007387 */ /* 0x000fe40000100a00 */
[----:B------:R0:W-:Y:S02]  /*42610*/  STL.64 [R1+0x6e18], R12 ;  /* 0x006e180c01007387 */ /* 0x0001e40000100a00 */
[----:B0-----:R-:W2:Y:S01]  /*42620*/  LDL.LU.64 R12, [R1+0x1320] ;  /* 0x00132000010c7983 */ /* 0x001ea20000300a00 */
[----:B------:R-:W2:Y:S02]  /*42630*/  LDL.LU.64 R14, [R1+0x1328] ;  /* 0x00132800010e7983 */ /* 0x000ea40000300a00 */
[----:B------:R-:W3:Y:S02]  /*42640*/  LDL.LU.64 R4, [R1+0x1310] ;  /* 0x0013100001047983 */ /* 0x000ee40000300a00 */
[----:B------:R-:W3:Y:S01]  /*42650*/  LDL.LU.64 R6, [R1+0x1318] ;  /* 0x0013180001067983 */ /* 0x000ee20000300a00 */
[----:B------:R0:W-:Y:S01]  /*42660*/  STL.64 [R1+0xd60], R8 ;  /* 0x000d600801007387 */ /* 0x0001e20000100a00 */
[----:B------:R1:W-:Y:S03]  /*42670*/  STL.64 [R1+0xd68], R10 ;  /* 0x000d680a01007387 */ /* 0x0003e60000100a00 */
[----:B0-----:R-:W4:Y:S01]  /*42680*/  LDL.LU.64 R8, [R1+0x1300] ;  /* 0x0013000001087983 */ /* 0x001f220000300a00 */
[----:B-1----:R-:W4:Y:S02]  /*42690*/  LDL.LU.64 R10, [R1+0x1308] ;  /* 0x00130800010a7983 */ /* 0x002f240000300a00 */
[----:B------:R-:W2:Y:S02]  /*426a0*/  LDL.64 R20, [R1+0xe0] ;  /* 0x0000e00001147983 */ /* 0x000ea40000100a00 */
[----:B--2---:R0:W-:Y:S01]  /*426b0*/  STL.64 [R1+0x6df8], R20 ;  /* 0x006df81401007387 */ /* 0x0041e20000100a00 */
[----:B------:R-:W2:Y:S03]  /*426c0*/  LDL.64 R24, [R1] ;  /* 0x0000000001187983 */ /* 0x000ea60000100a00 */
[----:B0-----:R-:W3:Y:S04]  /*426d0*/  LDL.64 R20, [R1+0x130] ;  /* 0x0001300001147983 */ /* 0x001ee80000100a00 */
[----:B--2---:R0:W-:Y:S04]  /*426e0*/  STL.64 [R1+0x6db0], R24 ;  /* 0x006db01801007387 */ /* 0x0041e80000100a00 */
[----:B0-----:R-:W2:Y:S01]  /*426f0*/  LDL.64 R24, [R1+0x10] ;  /* 0x0000100001187983 */ /* 0x001ea20000100a00 */
[----:B---3--:R-:W-:Y:S03]  /*42700*/  HMMA.16816.F32.BF16 R12, R16, R20, R12 ;  /* 0x00000014100c723c */ /* 0x008fe6000004180c */
[----:B--2---:R0:W-:Y:S02]  /*42710*/  STL.64 [R1+0x6db8], R24 ;  /* 0x006db81801007387 */ /* 0x0041e40000100a00 */
[----:B0-----:R-:W-:-:S02]  /*42720*/  IMAD.MOV.U32 R24, RZ, RZ, R2 ;  /* 0x000000ffff187224 */ /* 0x001fc400078e0002 */
[----:B------:R-:W-:-:S05]  /*42730*/  IMAD.MOV.U32 R25, RZ, RZ, R0 ;  /* 0x000000ffff197224 */ /* 0x000fca00078e0000 */
[----:B------:R0:W-:Y:S04]  /*42740*/  STL.64 [R1+0x6de0], R24 ;  /* 0x006de01801007387 */ /* 0x0001e80000100a00 */
[----:B0-----:R-:W2:Y:S07]  /*42750*/  LDL.64 R24, [R1+0x100] ;  /* 0x0001000001187983 */ /* 0x001eae0000100a00 */
[----:B------:R-:W-:Y:S02]  /*42760*/  STL.64 [R1+0xd50], R12 ;  /* 0x000d500c01007387 */ /* 0x000fe40000100a00 */
[----:B------:R0:W-:Y:S02]  /*42770*/  STL.64 [R1+0xd58], R14 ;  /* 0x000d580e01007387 */ /* 0x0001e40000100a00 */
[----:B0-----:R-:W3:Y:S01]  /*42780*/  LDL.LU.64 R14, [R1+0x6e20] ;  /* 0x006e2000010e7983 */ /* 0x001ee20000300a00 */
[----:B------:R-:W2:Y:S02]  /*42790*/  LDL.LU.64 R12, [R1+0x6e18] ;  /* 0x006e1800010c7983 */ /* 0x000ea40000300a00 */
[----:B------:R-:W-:-:S02]  /*427a0*/  IMAD.MOV.U32 R0, RZ, RZ, R21 ;  /* 0x000000ffff007224 */ /* 0x000fc400078e0015 */
[----:B------:R-:W-:Y:S02]  /*427b0*/  IMAD.MOV.U32 R2, RZ, RZ, R20 ;  /* 0x000000ffff027224 */ /* 0x000fe400078e0014 */
[----:B------:R-:W3:Y:S01]  /*427c0*/  LDL.LU.64 R20, [R1+0x12e0] ;  /* 0x0012e00001147983 */ /* 0x000ee20000300a00 */
[----:B------:R-:W3:Y:S02]  /*427d0*/  LDL.LU.64 R22, [R1+0x12e8] ;  /* 0x0012e80001167983 */ /* 0x000ee40000300a00 */
[----:B------:R-:W-:Y:S02]  /*427e0*/  STL [R1+0x6d80], R0 ;  /* 0x006d800001007387 */ /* 0x000fe40000100800 */
[----:B------:R-:W-:Y:S01]  /*427f0*/  STL [R1+0x6d7c], R2 ;  /* 0x006d7c0201007387 */ /* 0x000fe20000100800 */
[C---:B--2---:R-:W-:Y:S11]  /*42800*/  HMMA.16816.F32.BF16 R4, R16.reuse, R12, R4 ;  /* 0x0000000c1004723c */ /* 0x044ff60000041804 */
[----:B------:R-:W-:Y:S11]  /*42810*/  @!UPT UIADD3 URZ, URZ, URZ, URZ ;  /* 0x0000003f3f3ff290 */ /* 0x000ff6000fffe03f */
[----:B------:R-:W-:Y:S01]  /*42820*/  @!UPT UIADD3 URZ, URZ, URZ, URZ ;  /* 0x0000003f3f3ff290 */ /* 0x000fe2000fffe03f */
[----:B------:R0:W-:Y:S01]  /*42830*/  STL.64 [R1+0xd40], R4 ;  /* 0x000d400401007387 */ /* 0x0001e20000100a00 */
[----:B------:R-:W-:Y:S03]  /*42840*/  STL.64 [R1+0xd48], R6 ;  /* 0x000d480601007387 */ /* 0x000fe60000100a00 */
[----:B0-----:R-:W4:Y:S01]  /*42850*/  LDL.LU.64 R4, [R1+0x6e10] ;  /* 0x006e100001047983 */ /* 0x001f220000300a00 */
[----:B------:R-:W-:Y:S01]  /*42860*/  STL.64 [R1+0x6d68], R12 ;  /* 0x006d680c01007387 */ /* 0x000fe20000100a00 */
[C---:B----4-:R-:W-:Y:S11]  /*42870*/  HMMA.16816.F32.BF16 R8, R16.reuse, R4, R8 ;  /* 0x000000041008723c */ /* 0x050ff60000041808 */
        /* <DEDUP_REMOVED lines=8> */
[----:B------:R-:W-:Y:S03]  /*42900*/  STL [R1+0x6d84], R10 ;  /* 0x006d840a01007387 */ /* 0x000fe60000100800 */
[----:B--2---:R0:W-:Y:S04]  /*42910*/  STL.64 [R1+0x6df0], R8 ;  /* 0x006df00801007387 */ /* 0x0041e80000100a00 */
[----:B0-----:R-:W2:Y:S01]  /*42920*/  LDL.LU.64 R8, [R1+0x12f0] ;  /* 0x0012f00001087983 */ /* 0x001ea20000300a00 */
[----:B------:R-:W2:Y:S01]  /*42930*/  LDL.LU.64 R10, [R1+0x12f8] ;  /* 0x0012f800010a7983 */ /* 0x000ea20000300a00 */
[----:B---3--:R-:W-:Y:S01]  /*42940*/  HMMA.16816.F32.BF16 R4, R16, R4, R20 ;  /* 0x000000041004723c */ /* 0x008fe20000041814 */
[----:B------:R-:W-:-:S02]  /*42950*/  IMAD.MOV.U32 R2, RZ, RZ, R24 ;  /* 0x000000ffff027224 */ /* 0x000fc400078e0018 */
[----:B------:R-:W-:-:S05]  /*42960*/  IMAD.MOV.U32 R28, RZ, RZ, R25 ;  /* 0x000000ffff1c7224 */ /* 0x000fca00078e0019 */
[----:B--2---:R-:W-:Y:S11]  /*42970*/  HMMA.16816.F32.BF16 R8, R16, R24, R8 ;  /* 0x000000181008723c */ /* 0x004ff60000041808 */
[----:B------:R-:W-:Y:S11]  /*42980*/  @!UPT UIADD3 URZ, URZ, URZ, URZ ;  /* 0x0000003f3f3ff290 */ /* 0x000ff6000fffe03f */
[----:B------:R-:W-:Y:S01]  /*42990*/  @!UPT UIADD3 URZ, URZ, URZ, URZ ;  /* 0x0000003f3f3ff290 */ /* 0x000fe2000fffe03f */
[----:B------:R0:W-:Y:S01]  /*429a0*/  STL.64 [R1+0xd20], R8 ;  /* 0x000d200801007387 */ /* 0x0001e20000100a00 */
[----:B------:R1:W-:Y:S03]  /*429b0*/  STL.64 [R1+0xd28], R10 ;  /* 0x000d280a01007387 */ /* 0x0003e60000100a00 */
[----:B0-----:R-:W2:Y:S01]  /*429c0*/  LDL.LU.64 R8, [R1+0x12d0] ;  /* 0x0012d00001087983 */ /* 0x001ea20000300a00 */
[----:B-1----:R-:W2:Y:S02]  /*429d0*/  LDL.LU.64 R10, [R1+0x12d8] ;  /* 0x0012d800010a7983 */ /* 0x002ea40000300a00 */
[----:B------:R-:W3:Y:S02]  /*429e0*/  LDL.LU.64 R24, [R1+0x4e0] ;  /* 0x0004e00001187983 */ /* 0x000ee40000300a00 */
[----:B------:R-:W3:Y:S01]  /*429f0*/  LDL.LU.64 R26, [R1+0x4e8] ;  /* 0x0004e800011a7983 */ /* 0x000ee20000300a00 */
[----:B------:R-:W2:Y:S01]  /*42a00*/  LDL.LU.64 R20, [R1+0x6df8] ;  /* 0x006df80001147983 */ /* 0x000ea20000300a00 */
[----:B------:R0:W-:Y:S02]  /*42a10*/  STL.64 [R1+0xd10], R4 ;  /* 0x000d100401007387 */ /* 0x0001e40000100a00 */
[----:B------:R1:W-:Y:S01]  /*42a20*/  STL.64 [R1+0xd18], R6 ;  /* 0x000d180601007387 */ /* 0x0003e20000100a00 */
[----:B0-----:R-:W4:Y:S01]  /*42a30*/  LDL.LU.64 R4, [R1+0x1910] ;  /* 0x0019100001047983 */ /* 0x001f220000300a00 */
[----:B-1----:R-:W3:Y:S02]  /*42a40*/  LDL.LU.64 R6, [R1+0x1918] ;  /* 0x0019180001067983 */ /* 0x002ee40000300a00 */
[----:B------:R-:W-:-:S02]  /*42a50*/  IMAD.MOV.U32 R12, RZ, RZ, R15 ;  /* 0x000000ffff0c7224 */ /* 0x000fc400078e000f */
[----:B------:R-:W-:Y:S01]  /*42a60*/  IMAD.MOV.U32 R13, RZ, RZ, R14 ;  /* 0x000000ffff0d7224 */ /* 0x000fe200078e000e */
[----:B--2---:R-:W-:Y:S01]  /*42a70*/  HMMA.16816.F32.BF16 R8, R16, R20, R8 ;  /* 0x000000141008723c */ /* 0x004fe20000041808 */
[----:B------:R-:W-:Y:S01]  /*42a80*/  IMAD.MOV.U32 R0, RZ, RZ, R21 ;  /* 0x000000ffff007224 */ /* 0x000fe200078e0015 */
[----:B---3--:R-:W-:Y:S01]  /*42a90*/  STL.64 [R1+0x6dc8], R6 ;  /* 0x006dc80601007387 */ /* 0x008fe20000100a00 */
[----:B----4-:R0:W-:Y:S03]  /*42aa0*/  STL.64 [R1+0x6dc0], R4 ;  /* 0x006dc00401007387 */ /* 0x0101e60000100a00 */
[----:B0-----:R-:W2:Y:S01]  /*42ab0*/  LDL.LU.64 R4, [R1+0x1930] ;  /* 0x0019300001047983 */ /* 0x001ea20000300a00 */
[----:B------:R-:W2:Y:S02]  /*42ac0*/  LDL.LU.64 R6, [R1+0x1938] ;  /* 0x0019380001067983 */ /* 0x000ea40000300a00 */
[----:B------:R0:W-:Y:S02]  /*42ad0*/  STL.64 [R1+0x6d88], R12 ;  /* 0x006d880c01007387 */ /* 0x0001e40000100a00 */
[----:B0-----:R-:W3:Y:S01]  /*42ae0*/  LDL.LU.64 R12, [R1+0x1900] ;  /* 0x00190000010c7983 */ /* 0x001ee20000300a00 */
[----:B------:R-:W3:Y:S11]  /*42af0*/  LDL.LU.64 R14, [R1+0x1908] ;  /* 0x00190800010e7983 */ /* 0x000ef60000300a00 */
[----:B------:R0:W-:Y:S02]  /*42b00*/  STL.64 [R1+0xd00], R8 ;  /* 0x000d000801007387 */ /* 0x0001e40000100a00 */
[----:B------:R1:W-:Y:S01]  /*42b10*/  STL.64 [R1+0xd08], R10 ;  /* 0x000d080a01007387 */ /* 0x0003e20000100a00 */
[----:B0-----:R-:W4:Y:S01]  /*42b20*/  LDL.LU.64 R8, [R1+0x6df0] ;  /* 0x006df00001087983 */ /* 0x001f220000300a00 */
[----:B-1----:R-:W-:-:S02]  /*42b30*/  IMAD.MOV.U32 R10, RZ, RZ, R20 ;  /* 0x000000ffff0a7224 */ /* 0x002fc400078e0014 */
[----:B------:R-:W2:Y:S02]  /*42b40*/  LDL.LU.64 R20, [R1+0x6de8] ;  /* 0x006de80001147983 */ /* 0x000ea40000300a00 */
[----:B--2---:R-:W-:Y:S01]  /*42b50*/  HMMA.16816.F32.BF16 R16, R16, R20, R24 ;  /* 0x000000141010723c */ /* 0x004fe20000041818 */
[----:B------:R-:W2:Y:S01]  /*42b60*/  LDL.LU.64 R24, [R1+0x6de0] ;  /* 0x006de00001187983 */ /* 0x000ea20000300a00 */
[----:B------:R-:W2:Y:S02]  /*42b70*/  LDL.LU.64 R22, [R1+0x6dd8] ;  /* 0x006dd80001167983 */ /* 0x000ea40000300a00 */
[----:B------:R-:W2:Y:S11]  /*42b80*/  LDL.LU.64 R20, [R1+0x6dd0] ;  /* 0x006dd00001147983 */ /* 0x000eb60000300a00 */
[----:B------:R-:W-:Y:S08]  /*42b90*/  @!UPT UIADD3 URZ, URZ, URZ, URZ ;  /* 0x0000003f3f3ff290 */ /* 0x000ff0000fffe03f */
        /* <DEDUP_REMOVED lines=11> */
[C---:B---3--:R-:W-:Y:S01]  /*42c50*/  HMMA.16816.F32.BF16 R16, R20.reuse, R24, R16 ;  /* 0x000000181410723c */ /* 0x048fe20000041810 */
[----:B------:R-:W-:Y:S11]  /*42c60*/  IMAD.MOV.U32 R11, RZ, RZ, R25 ;  /* 0x000000ffff0b7224 */ /* 0x000ff600078e0019 */
[----:B------:R-:W-:Y:S11]  /*42c70*/  @!UPT UIADD3 URZ, URZ, URZ, URZ ;  /* 0x0000003f3f3ff290 */ /* 0x000ff6000fffe03f */
[----:B------:R0:W-:Y:S01]  /*42c80*/  STL.64 [R1+0x580], R16 ;  /* 0x0005801001007387 */ /* 0x0001e20000100a00 */
[----:B------:R-:W-:Y:S02]  /*42c90*/  STL.64 [R1+0x588], R18 ;  /* 0x0005881201007387 */ /* 0x000fe40000100a00 */
[----:B0-----:R-:W-:Y:S02]  /*42ca0*/  IMAD.MOV.U32 R16, RZ, RZ, R24 ;  /* 0x000000ffff107224 */ /* 0x001fe400078e0018 */
[----:B------:R-:W2:Y:S03]  /*42cb0*/  LDL.LU.64 R24, [R1+0x6db0] ;  /* 0x006db00001187983 */ /* 0x000ea60000300a00 */
[----:B------:R0:W-:Y:S02]  /*42cc0*/  STL [R1+0x6d90], R16 ;  /* 0x006d901001007387 */ /* 0x0001e40000100800 */
[----:B0-----:R-:W4:Y:S01]  /*42cd0*/  LDL.LU.64 R16, [R1+0x1530] ;  /* 0x0015300001107983 */ /* 0x001f220000300a00 */
[----:B------:R-:W4:Y:S01]  /*42ce0*/  LDL.LU.64 R18, [R1+0x1538] ;  /* 0x0015380001127983 */ /* 0x000f220000300a00 */
        /* <DEDUP_REMOVED lines=9> */
[----:B------:R-:W2:Y:S01]  /*42d80*/  LDL.LU.64 R24, [R1+0x6d98] ;  /* 0x006d980001187983 */ /* 0x000ea20000300a00 */
[C---:B----4-:R-:W-:Y:S08]  /*42d90*/  HMMA.16816.F32.BF16 R16, R20.reuse, R8, R16 ;  /* 0x000000081410723c */ /* 0x050ff00000041810 */
[C---:B--2---:R-:W-:Y:S11]  /*42da0*/  HMMA.16816.F32.BF16 R12, R20.reuse, R24, R12 ;  /* 0x00000018140c723c */ /* 0x044ff6000004180c */
[----:B------:R-:W-:Y:S11]  /*42db0*/  @!UPT UIADD3 URZ, URZ, URZ, URZ ;  /* 0x0000003f3f3ff290 */ /* 0x000ff6000fffe03f */
[----:B------:R-:W-:Y:S01]  /*42dc0*/  @!UPT UIADD3 URZ, URZ, URZ, URZ ;  /* 0x0000003f3f3ff290 */ /* 0x000fe2000fffe03f */
[----:B------:R0:W-:Y:S01]  /*42dd0*/  STL.64 [R1+0x560], R12 ;  /* 0x0005600c01007387 */ /* 0x0001e20000100a00 */
[----:B------:R1:W-:Y:S03]  /*42de0*/  STL.64 [R1+0x568], R14 ;  /* 0x0005680e01007387 */ /* 0x0003e60000100a00 */
[----:B0-----:R-:W2:Y:S01]  /*42df0*/  LDL.LU.64 R12, [R1+0x1520] ;  /* 0x00152000010c7983 */ /* 0x001ea20000300a00 */
[----:B-1----:R-:W2:Y:S02]  /*42e00*/  LDL.LU.64 R14, [R1+0x1528] ;  /* 0x00152800010e7983 */ /* 0x002ea40000300a00 */
[----:B---3--:R-:W-:Y:S02]  /*42e10*/  STL.64 [R1+0x6cb8], R26 ;  /* 0x006cb81a01007387 */ /* 0x008fe40000100a00 */
[----:B------:R0:W-:Y:S02]  /*42e20*/  STL.64 [R1+0x6cb0], R24 ;  /* 0x006cb01801007387 */ /* 0x0001e40000100a00 */
[----:B0-----:R-:W3:Y:S01]  /*42e30*/  LDL.LU.64 R24, [R1+0x12c0] ;  /* 0x0012c00001187983 */ /* 0x001ee20000300a00 */
[----:B------:R-:W3:Y:S02]  /*42e40*/  LDL.LU.64 R26, [R1+0x12c8] ;  /* 0x0012c800011a7983 */ /* 0x000ee40000300a00 */
[----:B------:R0:W-:Y:S02]  /*42e50*/  STL.64 [R1+0x550], R16 ;  /* 0x0005501001007387 */ /* 0x0001e40000100a00 */
[----:B------:R-:W-:Y:S01]  /*42e60*/  STL.64 [R1+0x558], R18 ;  /* 0x0005581201007387 */ /* 0x000fe20000100a00 */
[----:B0-----:R-:W4:Y:S01]  /*42e70*/  LDL.LU R16, [R1+0x6d90] ;  /* 0x006d900001107983 */ /* 0x001f220000300800 */
[----:B------:R0:W-:Y:S01]  /*42e80*/  STL.64 [R1+0x6d30], R4 ;  /* 0x006d300401007387 */ /* 0x0001e20000100a00 */
[----:B---3--:R-:W-:Y:S11]  /*42e90*/  HMMA.16816.F32.BF16 R24, R20, R4, R24 ;  /* 0x000000041418723c */ /* 0x008ff60000041818 */
[----:B------:R-:W-:Y:S11]  /*42ea0*/  @!UPT UIADD3 URZ, URZ, URZ, URZ ;  /* 0x0000003f3f3ff290 */ /* 0x000ff6000fffe03f */
[----:B------:R-:W-:Y:S01]  /*42eb0*/  @!UPT UIADD3 URZ, URZ, URZ, URZ ;  /* 0x0000003f3f3ff290 */ /* 0x000fe2000fffe03f */
[----:B------:R1:W-:Y:S01]  /*42ec0*/  STL.64 [R1+0x540], R24 ;  /* 0x0005401801007387 */ /* 0x0003e20000100a00 */
[----:B------:R-:W-:Y:S02]  /*42ed0*/  STL.64 [R1+0x548], R26 ;  /* 0x0005481a01007387 */ /* 0x000fe40000100a00 */
[----:B0-----:R-:W3:Y:S02]  /*42ee0*/  LDL.LU.64 R4, [R1+0x1510] ;  /* 0x0015100001047983 */ /* 0x001ee40000300a00 */
[----:B-1----:R-:W-:Y:S02]  /*42ef0*/  IMAD.MOV.U32 R24, RZ, RZ, R7 ;  /* 0x000000ffff187224 */ /* 0x002fe400078e0007 */
[----:B------:R-:W-:Y:S02]  /*42f00*/  IMAD.MOV.U32 R25, RZ, RZ, R6 ;  /* 0x000000ffff197224 */ /* 0x000fe400078e0006 */
[----:B------:R-:W3:Y:S03]  /*42f10*/  LDL.LU.64 R6, [R1+0x1518] ;  /* 0x0015180001067983 */ /* 0x000ee60000300a00 */
[----:B------:R4:W-:Y:S02]  /*42f20*/  STL.64 [R1+0x6cd0], R24 ;  /* 0x006cd01801007387 */ /* 0x0009e40000100a00 */
[----:B----4-:R-:W-:-:S02]  /*42f30*/  IMAD.MOV.U32 R24, RZ, RZ, R16 ;  /* 0x000000ffff187224 */ /* 0x010fc400078e0010 */
[----:B------:R-:W-:Y:S01]  /*42f40*/  IMAD.MOV.U32 R25, RZ, RZ, R11 ;  /* 0x000000ffff197224 */ /* 0x000fe200078e000b */
[----:B------:R-:W0:Y:S04]  /*42f50*/  LDSM.16.MT88.4 R16, [R29+0x280] ;  /* 0x000280001d10783b */ /* 0x000e280000004200 */
[----:B------:R1:W-:Y:S04]  /*42f60*/  STL.64 [R1+0x6ce8], R24 ;  /* 0x006ce81801007387 */ /* 0x0003e80000100a00 */
[----:B-1----:R-:W2:Y:S04]  /*42f70*/  LDL.64 R24, [R1+0x30] ;  /* 0x0000300001187983 */ /* 0x002ea80000100a00 */
[----:B0-----:R-:W-:Y:S01]  /*42f80*/  STL.64 [R1+0x6c10], R18 ;  /* 0x006c101201007387 */ /* 0x001fe20000100a00 */
[----:B------:R0:W-:Y:S03]  /*42f90*/  STL.64 [R1+0x6c08], R16 ;  /* 0x006c081001007387 */ /* 0x0001e60000100a00 */
[----:B0-----:R-:W4:Y:S01]  /*42fa0*/  LDL.64 R16, [R1+0xd0] ;  /* 0x0000d00001107983 */ /* 0x001f220000100a00 */
[----:B--2---:R-:W-:Y:S01]  /*42fb0*/  HMMA.16816.F32.BF16 R12, R20, R24, R12 ;  /* 0x00000018140c723c */ /* 0x004fe2000004180c */
[----:B------:R-:W-:-:S02]  /*42fc0*/  IMAD.MOV.U32 R18, RZ, RZ, R24 ;  /* 0x000000ffff127224 */ /* 0x000fc400078e0018 */
[----:B------:R-:W-:Y:S11]  /*42fd0*/  IMAD.MOV.U32 R11, RZ, RZ, R25 ;  /* 0x000000ffff0b7224 */ /* 0x000ff600078e0019 */
[----:B------:R-:W-:Y:S09]  /*42fe0*/  @!UPT UIADD3 URZ, URZ, URZ, URZ ;  /* 0x0000003f3f3ff290 */ /* 0x000ff2000fffe03f */
[----:B------:R0:W-:Y:S01]  /*42ff0*/  STL.64 [R1+0x530], R12 ;  /* 0x0005300c01007387 */ /* 0x0001e20000100a00 */
[----:B------:R-:W-:Y:S03]  /*43000*/  STL.64 [R1+0x538], R14 ;  /* 0x0005380e01007387 */ /* 0x000fe60000100a00 */
[----:B0-----:R-:W3:Y:S01]  /*43010*/  LDL.LU.64 R12, [R1+0x6d88] ;  /* 0x006d8800010c7983 */ /* 0x001ee20000300a00 */
[----:B------:R-:W-:Y:S02]  /*43020*/  STL [R1+0x6d78], R18 ;  /* 0x006d781201007387 */ /* 0x000fe40000100800 */
[----:B----4-:R0:W-:Y:S02]  /*43030*/  STL.64 [R1+0x6d70], R16 ;  /* 0x006d701001007387 */ /* 0x0101e40000100a00 */
[----:B0-----:R-:W2:Y:S01]  /*43040*/  LDL.LU.64 R16, [R1+0x12b0] ;  /* 0x0012b00001107983 */ /* 0x001ea20000300a00 */
[----:B------:R-:W2:Y:S02]  /*43050*/  LDL.LU.64 R18, [R1+0x12b8] ;  /* 0x0012b80001127983 */ /* 0x000ea40000300a00 */
[----:B------:R-:W4:Y:S01]  /*43060*/  LDL.64 R24, [R1+0x20] ;  /* 0x0000200001187983 */ /* 0x000f220000100a00 */
[----:B---3--:R-:W-:Y:S01]  /*43070*/  HMMA.16816.F32.BF16 R4, R20, R12, R4 ;  /* 0x0000000c1404723c */ /* 0x008fe20000041804 */
[----:B----4-:R0:W-:Y:S01]  /*43080*/  STL.64 [R1+0x6d10], R24 ;  /* 0x006d101801007387 */ /* 0x0101e20000100a00 */
[----:B------:R-:W3:Y:S02]  /*43090*/  LDL.LU.64 R12, [R1+0x12a0] ;  /* 0x0012a000010c7983 */ /* 0x000ee40000300a00 */
[----:B------:R-:W3:Y:S11]  /*430a0*/  LDL.LU.64 R14, [R1+0x12a8] ;  /* 0x0012a800010e7983 */ /* 0x000ef60000300a00 */
[----:B------:R-:W-:Y:S08]  /*430b0*/  @!UPT UIADD3 URZ, URZ, URZ, URZ ;  /* 0x0000003f3f3ff290 */ /* 0x000ff0000fffe03f */
[----:B------:R1:W-:Y:S01]  /*430c0*/  STL.64 [R1+0x520], R4 ;  /* 0x0005200401007387 */ /* 0x0003e20000100a00 */
[----:B------:R4:W-:Y:S02]  /*430d0*/  STL.64 [R1+0x528], R6 ;  /* 0x0005280601007387 */ /* 0x0009e40000100a00 */
[----:B0-----:R-:W-:Y:S02]  /*430e0*/  IMAD.MOV.U32 R24, RZ, RZ, R10 ;  /* 0x000000ffff187224 */ /* 0x001fe400078e000a */
[----:B------:R-:W-:Y:S01]  /*430f0*/  IMAD.MOV.U32 R25, RZ, RZ, R0 ;  /* 0x000000ffff197224 */ /* 0x000fe200078e0000 */
[----:B-1----:R-:W2:Y:S01]  /*43100*/  LDL.LU.64 R4, [R1+0x1290] ;  /* 0x0012900001047983 */ /* 0x002ea20000300a00 */
[----:B----4-:R-:W4:Y:S02]  /*43110*/  LDL.LU.64 R6, [R1+0x1298] ;  /* 0x0012980001067983 */ /* 0x010f240000300a00 */
[----:B------:R-:W2:Y:S02]  /*43120*/  LDL.LU R10, [R1+0x6d84] ;  /* 0x006d8400010a7983 */ /* 0x000ea40000300800 */
[----:B------:R-:W2:Y:S01]  /*43130*/  LDL.LU R0, [R1+0x6d80] ;  /* 0x006d800001007983 */ /* 0x000ea20000300800 */
[----:B------:R0:W-:Y:S04]  /*43140*/  STL.64 [R1+0x6d28], R24 ;  /* 0x006d281801007387 */ /* 0x0001e80000100a00 */
[----:B0-----:R-:W2:Y:S04]  /*43150*/  LDL.64 R24, [R1+0xf0] ;  /* 0x0000f00001187983 */ /* 0x001ea80000100a00 */
[----:B--2---:R0:W-:Y:S02]  /*43160*/  STL.64 [R1+0x6d38], R24 ;  /* 0x006d381801007387 */ /* 0x0041e40000100a00 */
[----:B0-----:R-:W-:-:S02]  /*43170*/  IMAD.MOV.U32 R24, RZ, RZ, R2 ;  /* 0x000000ffff187224 */ /* 0x001fc400078e0002 */
[----:B------:R-:W-:Y:S01]  /*43180*/  IMAD.MOV.U32 R25, RZ, RZ, R28 ;  /* 0x000000ffff197224 */ /* 0x000fe200078e001c */
[----:B------:R-:W2:Y:S04]  /*43190*/  LDL.LU R2, [R1+0x6d7c] ;  /* 0x006d7c0001027983 */ /* 0x000ea80000300800 */
[----:B------:R0:W-:Y:S04]  /*431a0*/  STL.64 [R1+0x6d50], R24 ;  /* 0x006d501801007387 */ /* 0x0001e80000100a00 */
[----:B0-----:R-:W2:Y:S02]  /*431b0*/  LDL.64 R24, [R1+0x140] ;  /* 0x0001400001187983 */ /* 0x001ea40000100a00 */
[----:B--2---:R-:W-:Y:S11]  /*431c0*/  HMMA.16816.F32.BF16 R16, R20, R24, R16 ;  /* 0x000000181410723c */ /* 0x004ff60000041810 */
[----:B------:R-:W-:Y:S11]  /*431d0*/  @!UPT UIADD3 URZ, URZ, URZ, URZ ;  /* 0x0000003f3f3ff290 */ /* 0x000ff6000fffe03f */
[----:B------:R-:W-:Y:S01]  /*431e0*/  @!UPT UIADD3 URZ, URZ, URZ, URZ ;  /* 0x0000003f3f3ff290 */ /* 0x000fe2000fffe03f */
[----:B------:R-:W-:Y:S01]  /*431f0*/  STL.64 [R1+0x510], R16 ;  /* 0x0005101001007387 */ /* 0x000fe20000100a00 */
[----:B------:R0:W-:Y:S03]  /*43200*/  STL.64 [R1+0x518], R18 ;  /* 0x0005181201007387 */ /* 0x0001e60000100a00 */
[----:B0-----:R-:W2:Y:S01]  /*43210*/  LDL.LU R18, [R1+0x6d78] ;  /* 0x006d780001127983 */ /* 0x001ea20000300800 */
[----:B------:R-:W3:Y:S02]  /*43220*/  LDL.LU.64 R16, [R1+0x6d70] ;  /* 0x006d700001107983 */ /* 0x000ee40000300a00 */
[----:B------:R-:W-:-:S05]  /*43230*/  IMAD.MOV.U32 R19, RZ, RZ, R25 ;  /* 0x000000ffff137224 */ /* 0x000fca00078e0019 */
[----:B--2---:R-:W-:Y:S01]  /*43240*/  STL.64 [R1+0x6d20], R18 ;  /* 0x006d201201007387 */ /* 0x004fe20000100a00 */
[----:B---3--:R0:W-:Y:S02]  /*43250*/  STL.64 [R1+0x6d18], R16 ;  /* 0x006d181001007387 */ /* 0x0081e40000100a00 */
[----:B0-----:R-:W-:Y:S02]  /*43260*/  IMAD.MOV.U32 R16, RZ, RZ, R2 ;  /* 0x000000ffff107224 */ /* 0x001fe400078e0002 */
[----:B------:R-:W-:-:S07]  /*43270*/  IMAD.MOV.U32 R17, RZ, RZ, R0 ;  /* 0x000000ffff117224 */ /* 0x000fce00078e0000 */
[C---:B------:R-:W-:Y:S01]  /*43280*/  HMMA.16816.F32.BF16 R16, R20.reuse, R16, R12 ;  /* 0x000000101410723c */ /* 0x040fe2000004180c */
[----:B------:R-:W4:Y:S11]  /*43290*/  LDL.LU.64 R12, [R1+0x6d68] ;  /* 0x006d6800010c7983 */ /* 0x000f360000300a00 */
[----:B------:R-:W-:Y:S11]  /*432a0*/  @!UPT UIADD3 URZ, URZ, URZ, URZ ;  /* 0x0000003f3f3ff290 */ /* 0x000ff6000fffe03f */
[----:B------:R-:W-:Y:S01]  /*432b0*/  STL.64 [R1+0x500], R16 ;  /* 0x0005001001007387 */ /* 0x000fe20000100a00 */
[----:B------:R-:W-:Y:S01]  /*432c0*/  STL.64 [R1+0x508], R18 ;  /* 0x0005081201007387 */ /* 0x000fe20000100a00 */
[----:B----4-:R-:W-:Y:S11]  /*432d0*/  HMMA.16816.F32.BF16 R4, R20, R12, R4 ;  /* 0x0000000c1404723c */ /* 0x010ff60000041804 */
[----:B------:R-:W-:Y:S11]  /*432e0*/  @!UPT UIADD3 URZ, URZ, URZ, URZ ;  /* 0x0000003f3f3ff290 */ /* 0x000ff6000fffe03f */
[----:B------:R-:W-:Y:S01]  /*432f0*/  @!UPT UIADD3 URZ, URZ, URZ, URZ ;  /* 0x0000003f3f3ff290 */ /* 0x000fe2000fffe03f */
[----:B------:R0:W-:Y:S01]  /*43300*/  STL.64 [R1+0x4f0], R4 ;  /* 0x0004f00401007387 */ /* 0x0001e20000100a00 */
[----:B------:R1:W-:Y:S03]  /*43310*/  STL.64 [R1+0x4f8], R6 ;  /* 0x0004f80601007387 */ /* 0x0003e60000100a00 */
[----:B0-----:R-:W2:Y:S01]  /*43320*/  LDL.LU.64 R4, [R1+0x1260] ;  /* 0x0012600001047983 */ /* 0x001ea20000300a00 */
[----:B-1----:R-:W3:Y:S03]  /*43330*/  LDL.LU.64 R6, [R1+0x1268] ;  /* 0x0012680001067983 */ /* 0x002ee60000300a00 */
[----:B---3--:R-:W-:Y:S01]  /*43340*/  STL.64 [R1+0x6d48], R6 ;  /* 0x006d480601007387 */ /* 0x008fe20000100a00 */
[----:B--2---:R0:W-:Y:S03]  /*43350*/  STL.64 [R1+0x6d40], R4 ;  /* 0x006d400401007387 */ /* 0x0041e60000100a00 */
[----:B0-----:R-:W2:Y:S01]  /*43360*/  LDL.LU.64 R4, [R1+0x1270] ;  /* 0x0012700001047983 */ /* 0x001ea20000300a00 */
[----:B------:R-:W3:Y:S02]  /*43370*/  LDL.LU.64 R6, [R1+0x1278] ;  /* 0x0012780001067983 */ /* 0x000ee40000300a00 */
[----:B------:R-:W-:-:S02]  /*43380*/  IMAD.MOV.U32 R28, RZ, RZ, R24 ;  /* 0x000000ffff1c7224 */ /* 0x000fc400078e0018 */
[----:B------:R-:W-:Y:S02]  /*43390*/  IMAD.MOV.U32 R24, RZ, RZ, R10 ;  /* 0x000000ffff187224 */ /* 0x000fe400078e000a */
[----:B------:R-:W-:Y:S02]  /*433a0*/  IMAD.MOV.U32 R10, RZ, RZ, R12 ;  /* 0x000000ffff0a7224 */ /* 0x000fe400078e000c */
[----:B------:R-:W-:Y:S02]  /*433b0*/  IMAD.MOV.U32 R25, RZ, RZ, R3 ;  /* 0x000000ffff197224 */ /* 0x000fe400078e0003 */
        /* <DEDUP_REMOVED lines=9> */
[----:B------:R-:W-:Y:S02]  /*43450*/  STL.64 [R1+0x6ca8], R10 ;  /* 0x006ca80a01007387 */ /* 0x000fe40000100a00 */
[----:B------:R0:W-:Y:S02]  /*43460*/  STL.64 [R1+0x6ca0], R8 ;  /* 0x006ca00801007387 */ /* 0x0001e40000100a00 */
[----:B0-----:R-:W2:Y:S01]  /*43470*/  LDL.LU.64 R8, [R1+0x1880] ;  /* 0x0018800001087983 */ /* 0x001ea20000300a00 */
[----:B------:R-:W2:Y:S03]  /*43480*/  LDL.LU.64 R10, [R1+0x1888] ;  /* 0x00188800010a7983 */ /* 0x000ea60000300a00 */
        /* <DEDUP_REMOVED lines=12> */
[----:B------:R-:W2:Y:S02]  /*43550*/  LDL.LU.64 R10, [R1+0x18b8] ;  /* 0x0018b800010a7983 */ /* 0x000ea40000300a00 */
[----:B------:R-:W2:Y:S02]  /*43560*/  LDL.LU.64 R6, [R1+0x6d60] ;  /* 0x006d600001067983 */ /* 0x000ea40000300a00 */
[----:B------:R-:W2:Y:S04]  /*43570*/  LDL.LU.64 R4, [R1+0x6d58] ;  /* 0x006d580001047983 */ /* 0x000ea80000300a00 */
        /* <DEDUP_REMOVED lines=18> */
[----:B------:R-:W3:Y:S02]  /*436a0*/  LDL.LU.64 R24, [R1+0x6d28] ;  /* 0x006d280001187983 */ /* 0x000ee40000300a00 */
[C---:B---3--:R-:W-:Y:S02]  /*436b0*/  HMMA.16816.F32.BF16 R24, R20.reuse, R24, R16 ;  /* 0x000000181418723c */ /* 0x048fe40000041810 */
[----:B------:R-:W3:Y:S01]  /*436c0*/  LDL.LU.64 R18, [R1+0x6d20] ;  /* 0x006d200001127983 */ /* 0x000ee20000300a00 */
[----:B------:R-:W4:Y:S11]  /*436d0*/  LDL.LU.64 R16, [R1+0x6d18] ;  /* 0x006d180001107983 */ /* 0x000f360000300a00 */
[----:B------:R-:W-:Y:S09]  /*436e0*/  @!UPT UIADD3 URZ, URZ, URZ, URZ ;  /* 0x0000003f3f3ff290 */ /* 0x000ff2000fffe03f */
[----:B------:R0:W-:Y:S01]  /*436f0*/  STL.64 [R1+0xc60], R24 ;  /* 0x000c601801007387 */ /* 0x0001e20000100a00 */
[----:B------:R-:W-:Y:S03]  /*43700*/  STL.64 [R1+0xc68], R26 ;  /* 0x000c681a01007387 */ /* 0x000fe60000100a00 */
[----:B0-----:R-:W2:Y:S01]  /*43710*/  LDL.LU.64 R24, [R1+0x6d10] ;  /* 0x006d100001187983 */ /* 0x001ea20000300a00 */
[----:B----4-:R-:W-:Y:S03]  /*43720*/  HMMA.16816.F32.BF16 R20, R20, R16, R12 ;  /* 0x000000101414723c */ /* 0x010fe6000004180c */
[----:B------:R-:W4:Y:S01]  /*43730*/  LDL.LU.64 R14, [R1+0x6d08] ;  /* 0x006d0800010e7983 */ /* 0x000f220000300a00 */
[----:B------:R-:W4:Y:S11]  /*43740*/  LDL.LU.64 R12, [R1+0x6d00] ;  /* 0x006d0000010c7983 */ /* 0x000f360000300a00 */
[----:B------:R-:W-:Y:S08]  /*43750*/  @!UPT UIADD3 URZ, URZ, URZ, URZ ;  /* 0x0000003f3f3ff290 */ /* 0x000ff0000fffe03f */
[----:B------:R0:W-:Y:S01]  /*43760*/  STL.64 [R1+0x4b0], R20 ;  /* 0x0004b01401007387 */ /* 0x0001e20000100a00 */
[----:B------:R1:W-:Y:S03]  /*43770*/  STL.64 [R1+0x4b8], R22 ;  /* 0x0004b81601007387 */ /* 0x0003e60000100a00 */
[----:B0-----:R-:W3:Y:S01]  /*43780*/  LDL.LU.64 R20, [R1+0xa00] ;  /* 0x000a000001147983 */ /* 0x001ee20000300a00 */
[----:B-1----:R-:W3:Y:S02]  /*43790*/  LDL.LU.64 R22, [R1+0xa08] ;  /* 0x000a080001167983 */ /* 0x002ee40000300a00 */
[----:B------:R-:W-:Y:S02]  /*437a0*/  STL.64 [R1+0x6c20], R16 ;  /* 0x006c201001007387 */ /* 0x000fe40000100a00 */
[----:B--2---:R-:W-:Y:S02]  /*437b0*/  IMAD.MOV.U32 R2, RZ, RZ, R24 ;  /* 0x000000ffff027224 */ /* 0x004fe400078e0018 */
[----:B------:R-:W-:Y:S01]  /*437c0*/  IMAD.MOV.U32 R0, RZ, RZ, R25 ;  /* 0x000000ffff007224 */ /* 0x000fe200078e0019 */
[C---:B----4-:R-:W-:Y:S11]  /*437d0*/  HMMA.16816.F32.BF16 R8, R12.reuse, R24, R8 ;  /* 0x000000180c08723c */ /* 0x050ff60000041808 */
        /* <DEDUP_REMOVED lines=29> */
[----:B----4-:R-:W-:Y:S02]  /*439b0*/  STL.64 [R1+0x6bd0], R26 ;  /* 0x006bd01a01007387 */ /* 0x010fe40000100a00 */
[----:B------:R0:W-:Y:S02]  /*439c0*/  STL.64 [R1+0x6bc8], R24 ;  /* 0x006bc81801007387 */ /* 0x0001e40000100a00 */
[----:B0-----:R-:W-:-:S02]  /*439d0*/  IMAD.MOV.U32 R24, RZ, RZ, R28 ;  /* 0x000000ffff187224 */ /* 0x001fc400078e001c */
[----:B---3--:R-:W-:-:S05]  /*439e0*/  IMAD.MOV.U32 R25, RZ, RZ, R19 ;  /* 0x000000ffff197224 */ /* 0x008fca00078e0013 */
[----:B------:R0:W-:Y:S04]  /*439f0*/  STL.64 [R1+0x6c80], R24 ;  /* 0x006c801801007387 */ /* 0x0001e80000100a00 */
[----:B0-----:R-:W3:Y:S01]  /*43a00*/  LDL.LU.64 R24, [R1+0xa10] ;  /* 0x000a100001187983 */ /* 0x001ee20000300a00 */
[----:B------:R-:W3:Y:S03]  /*43a10*/  LDL.LU.64 R26, [R1+0xa18] ;  /* 0x000a1800011a7983 */ /* 0x000ee60000300a00 */
[----:B--2---:R-:W-:Y:S01]  /*43a20*/  STL.64 [R1+0x6c88], R8 ;  /* 0x006c880801007387 */ /* 0x004fe20000100a00 */
[C---:B---3--:R-:W-:Y:S11]  /*43a30*/  HMMA.16816.F32.BF16 R24, R12.reuse, R8, R24 ;  /* 0x000000080c18723c */ /* 0x048ff60000041818 */
[----:B------:R-:W-:Y:S11]  /*43a40*/  @!UPT UIADD3 URZ, URZ, URZ, URZ ;  /* 0x0000003f3f3ff290 */ /* 0x000ff6000fffe03f */
[----:B------:R-:W-:Y:S01]  /*43a50*/  @!UPT UIADD3 URZ, URZ, URZ, URZ ;  /* 0x0000003f3f3ff290 */ /* 0x000fe2000fffe03f */
[----:B------:R0:W-:Y:S01]  /*43a60*/  STL.64 [R1+0x3e0], R24 ;  /* 0x0003e01801007387 */ /* 0x0001e20000100a00 */
[----:B------:R1:W-:Y:S03]  /*43a70*/  STL.64 [R1+0x3e8], R26 ;  /* 0x0003e81a01007387 */ /* 0x0003e60000100a00 */
[----:B0-----:R-:W2:Y:S01]  /*43a80*/  LDL.LU.64 R24, [R1+0x1230] ;  /* 0x0012300001187983 */ /* 0x001ea20000300a00 */
[----:B-1----:R-:W3:Y:S02]  /*43a90*/  LDL.LU.64 R26, [R1+0x1238] ;  /* 0x00123800011a7983 */ /* 0x002ee40000300a00 */
[----:B------:R-:W-:Y:S02]  /*43aa0*/  IMAD.MOV.U32 R8, RZ, RZ, R18 ;  /* 0x000000ffff087224 */ /* 0x000fe400078e0012 */
[----:B------:R-:W-:Y:S01]  /*43ab0*/  HMMA.16816.F32.BF16 R16, R12, R4, R20 ;  /* 0x000000040c10723c */ /* 0x000fe20000041814 */
[----:B------:R-:W0:Y:S11]  /*43ac0*/  LDSM.16.MT88.4 R20, [R29+0x300] ;  /* 0x000300001d14783b */ /* 0x000e360000004200 */
[----:B------:R-:W-:Y:S11]  /*43ad0*/  @!UPT UIADD3 URZ, URZ, URZ, URZ ;  /* 0x0000003f3f3ff290 */ /* 0x000ff6000fffe03f */
[----:B------:R1:W-:Y:S01]  /*43ae0*/  STL.64 [R1+0x3d0], R16 ;  /* 0x0003d01001007387 */ /* 0x0003e20000100a00 */
[----:B------:R-:W-:Y:S02]  /*43af0*/  STL.64 [R1+0x3d8], R18 ;  /* 0x0003d81201007387 */ /* 0x000fe40000100a00 */
[----:B-1----:R-:W-:Y:S02]  /*43b00*/  IMAD.MOV.U32 R16, RZ, RZ, R7 ;  /* 0x000000ffff107224 */ /* 0x002fe400078e0007 */
[----:B------:R-:W-:Y:S01]  /*43b10*/  IMAD.MOV.U32 R17, RZ, RZ, R6 ;  /* 0x000000ffff117224 */ /* 0x000fe200078e0006 */
[----:B---3--:R-:W-:Y:S01]  /*43b20*/  STL.64 [R1+0x6c98], R26 ;  /* 0x006c981a01007387 */ /* 0x008fe20000100a00 */
[----:B--2---:R1:W-:Y:S03]  /*43b30*/  STL.64 [R1+0x6c90], R24 ;  /* 0x006c901801007387 */ /* 0x0043e60000100a00 */
[----:B-1----:R-:W2:Y:S01]  /*43b40*/  LDL.LU.64 R24, [R1+0x1240] ;  /* 0x0012400001187983 */ /* 0x002ea20000300a00 */
[----:B------:R-:W2:Y:S02]  /*43b50*/  LDL.LU.64 R26, [R1+0x1248] ;  /* 0x00124800011a7983 */ /* 0x000ea40000300a00 */
[----:B------:R1:W-:Y:S02]  /*43b60*/  STL.64 [R1+0x6c40], R4 ;  /* 0x006c400401007387 */ /* 0x0003e40000100a00 */
[----:B-1----:R-:W3:Y:S01]  /*43b70*/  LDL.LU.64 R4, [R1+0x1220] ;  /* 0x0012200001047983 */ /* 0x002ee20000300a00 */
[----:B------:R-:W3:Y:S02]  /*43b80*/  LDL.LU.64 R6, [R1+0x1228] ;  /* 0x0012280001067983 */ /* 0x000ee40000300a00 */
[----:B------:R1:W-:Y:S02]  /*43b90*/  STL.64 [R1+0x6c38], R16 ;  /* 0x006c381001007387 */ /* 0x0003e40000100a00 */
[----:B-1----:R-:W4:Y:S04]  /*43ba0*/  LDL.64 R16, [R1+0x100] ;  /* 0x0001000001107983 */ /* 0x002f280000100a00 */
[----:B----4-:R1:W-:Y:S04]  /*43bb0*/  STL.64 [R1+0x6c48], R16 ;  /* 0x006c481001007387 */ /* 0x0103e80000100a00 */
[----:B-1----:R-:W4:Y:S01]  /*43bc0*/  LDL.64 R16, [R1+0x110] ;  /* 0x0001100001107983 */ /* 0x002f220000100a00 */
[----:B------:R-:W-:-:S03]  /*43bd0*/  IMAD.MOV.U32 R9, RZ, RZ, R11 ;  /* 0x000000ffff097224 */ /* 0x000fc600078e000b */
[----:B----4-:R1:W-:Y:S04]  /*43be0*/  STL.64 [R1+0x6c60], R16 ;  /* 0x006c601001007387 */ /* 0x0103e80000100a00 */
[----:B-1----:R-:W4:Y:S01]  /*43bf0*/  LDL.64 R16, [R1+0x150] ;  /* 0x0001500001107983 */ /* 0x002f220000100a00 */
[----:B------:R-:W-:Y:S02]  /*43c00*/  STL [R1+0x6b98], R29 ;  /* 0x006b981d01007387 */ /* 0x000fe40000100800 */
[----:B0-----:R-:W-:Y:S02]  /*43c10*/  STL.64 [R1+0x6af8], R22 ;  /* 0x006af81601007387 */ /* 0x001fe40000100a00 */
[----:B------:R0:W-:Y:S02]  /*43c20*/  STL.64 [R1+0x6af0], R20 ;  /* 0x006af01401007387 */ /* 0x0001e40000100a00 */
[----:B0-----:R-:W-:-:S02]  /*43c30*/  IMAD.MOV.U32 R20, RZ, RZ, R10 ;  /* 0x000000ffff147224 */ /* 0x001fc400078e000a */
[C---:B--2---:R-:W-:Y:S01]  /*43c40*/  HMMA.16816.F32.BF16 R8, R12.reuse, R8, R24 ;  /* 0x000000080c08723c */ /* 0x044fe20000041818 */
[----:B------:R-:W4:Y:S01]  /*43c50*/  LDL.LU.64 R26, [R1+0x6c98] ;  /* 0x006c9800011a7983 */ /* 0x000f220000300a00 */
[----:B------:R-:W4:Y:S11]  /*43c60*/  LDL.LU.64 R24, [R1+0x6c90] ;  /* 0x006c900001187983 */ /* 0x000f360000300a00 */
[----:B------:R-:W-:Y:S10]  /*43c70*/  @!UPT UIADD3 URZ, URZ, URZ, URZ ;  /* 0x0000003f3f3ff290 */ /* 0x000ff4000fffe03f */
[----:B------:R0:W-:Y:S01]  /*43c80*/  STL.64 [R1+0x3c0], R8 ;  /* 0x0003c00801007387 */ /* 0x0001e20000100a00 */
[----:B------:R1:W-:Y:S03]  /*43c90*/  STL.64 [R1+0x3c8], R10 ;  /* 0x0003c80a01007387 */ /* 0x0003e60000100a00 */
[----:B0-----:R-:W2:Y:S01]  /*43ca0*/  LDL.LU.64 R8, [R1+0x6c88] ;  /* 0x006c880001087983 */ /* 0x001ea20000300a00 */
[----:B------:R-:W-:Y:S01]  /*43cb0*/  IMAD.MOV.U32 R21, RZ, RZ, R3 ;  /* 0x000000ffff157224 */ /* 0x000fe200078e0003 */
[C---:B----4-:R-:W-:Y:S01]  /*43cc0*/  HMMA.16816.F32.BF16 R24, R12.reuse, R16, R24 ;  /* 0x000000100c18723c */ /* 0x050fe20000041818 */
[----:B-1----:R-:W-:Y:S02]  /*43cd0*/  IMAD.MOV.U32 R11, RZ, RZ, R17 ;  /* 0x000000ffff0b7224 */ /* 0x002fe400078e0011 */
[----:B------:R-:W-:Y:S11]  /*43ce0*/  IMAD.MOV.U32 R22, RZ, RZ, R16 ;  /* 0x000000ffff167224 */ /* 0x000ff600078e0010 */
[----:B------:R-:W-:Y:S09]  /*43cf0*/  @!UPT UIADD3 URZ, URZ, URZ, URZ ;  /* 0x0000003f3f3ff290 */ /* 0x000ff2000fffe03f */
[----:B------:R0:W-:Y:S01]  /*43d00*/  STL.64 [R1+0xbc0], R24 ;  /* 0x000bc01801007387 */ /* 0x0001e20000100a00 */
[----:B------:R-:W-:Y:S03]  /*43d10*/  STL.64 [R1+0xbc8], R26 ;  /* 0x000bc81a01007387 */ /* 0x000fe60000100a00 */
[----:B0-----:R-:W3:Y:S01]  /*43d20*/  LDL.LU.64 R24, [R1+0x6c80] ;  /* 0x006c800001187983 */ /* 0x001ee20000300a00 */
[----:B------:R-:W-:Y:S02]  /*43d30*/  STL [R1+0x6c30], R11 ;  /* 0x006c300b01007387 */ /* 0x000fe40000100800 */
[----:B--2---:R-:W-:Y:S02]  /*43d40*/  STL.64 [R1+0x6c28], R8 ;  /* 0x006c280801007387 */ /* 0x004fe40000100a00 */
[----:B------:R-:W-:Y:S01]  /*43d50*/  STL [R1+0x6b94], R22 ;  /* 0x006b941601007387 */ /* 0x000fe20000100800 */
[----:B------:R0:W-:Y:S04]  /*43d60*/  STL.64 [R1+0x6c68], R20 ;  /* 0x006c681401007387 */ /* 0x0001e80000100a00 */
[----:B0-----:R-:W2:Y:S01]  /*43d70*/  LDL.64 R20, [R1+0x130] ;  /* 0x0001300001147983 */ /* 0x001ea20000100a00 */
[----:B------:R-:W4:Y:S02]  /*43d80*/  LDL.LU.64 R16, [R1+0xb90] ;  /* 0x000b900001107983 */ /* 0x000f240000300a00 */
[----:B------:R-:W2:Y:S01]  /*43d90*/  LDL.LU.64 R18, [R1+0xb98] ;  /* 0x000b980001127983 */ /* 0x000ea20000300a00 */
[C---:B---3--:R-:W-:Y:S11]  /*43da0*/  HMMA.16816.F32.BF16 R4, R12.reuse, R24, R4 ;  /* 0x000000180c04723c */ /* 0x048ff60000041804 */
[----:B------:R-:W-:Y:S11]  /*43db0*/  @!UPT UIADD3 URZ, URZ, URZ, URZ ;  /* 0x0000003f3f3ff290 */ /* 0x000ff6000fffe03f */
[----:B------:R-:W-:Y:S01]  /*43dc0*/  @!UPT UIADD3 URZ, URZ, URZ, URZ ;  /* 0x0000003f3f3ff290 */ /* 0x000fe2000fffe03f */
[----:B------:R-:W-:Y:S01]  /*43dd0*/  STL.64 [R1+0xbb0], R4 ;  /* 0x000bb00401007387 */ /* 0x000fe20000100a00 */
[----:B------:R-:W-:Y:S02]  /*43de0*/  STL.64 [R1+0xbb8], R6 ;  /* 0x000bb80601007387 */ /* 0x000fe40000100a00 */
[----:B--2---:R-:W-:Y:S02]  /*43df0*/  STL.64 [R1+0x6c78], R18 ;  /* 0x006c781201007387 */ /* 0x004fe40000100a00 */
[----:B----4-:R0:W-:Y:S02]  /*43e00*/  STL.64 [R1+0x6c70], R16 ;  /* 0x006c701001007387 */ /* 0x0101e40000100a00 */
        /* <DEDUP_REMOVED lines=8> */
[----:B------:R-:W4:Y:S01]  /*43e90*/  LDL.64 R24, [R1] ;  /* 0x0000000001187983 */ /* 0x000f220000100a00 */
[----:B--2---:R-:W-:Y:S01]  /*43ea0*/  HMMA.16816.F32.BF16 R16, R12, R20, R16 ;  /* 0x000000140c10723c */ /* 0x004fe20000041810 */
[----:B----4-:R0:W-:Y:S04]  /*43eb0*/  STL.64 [R1+0x6bd8], R24 ;  /* 0x006bd81801007387 */ /* 0x0101e80000100a00 */
[----:B0-----:R-:W2:Y:S01]  /*43ec0*/  LDL.64 R24, [R1+0x10] ;  /* 0x0000100001187983 */ /* 0x001ea20000100a00 */
[----:B------:R-:W-:-:S02]  /*43ed0*/  IMAD.MOV.U32 R29, RZ, RZ, R20 ;  /* 0x000000ffff1d7224 */ /* 0x000fc400078e0014 */
[----:B------:R-:W-:Y:S01]  /*43ee0*/  IMAD.MOV.U32 R22, RZ, RZ, R21 ;  /* 0x000000ffff167224 */ /* 0x000fe200078e0015 */
[----:B--2---:R0:W-:Y:S01]  /*43ef0*/  STL.64 [R1+0x6bf0], R24 ;  /* 0x006bf01801007387 */ /* 0x0041e20000100a00 */
[----:B------:R-:W2:Y:S02]  /*43f00*/  LDL.LU.64 R8, [R1+0xb60] ;  /* 0x000b600001087983 */ /* 0x000ea40000300a00 */
[----:B------:R-:W2:Y:S02]  /*43f10*/  LDL.LU.64 R10, [R1+0xb68] ;  /* 0x000b6800010a7983 */ /* 0x000ea40000300a00 */
[----:B0-----:R-:W-:Y:S02]  /*43f20*/  IMAD.MOV.U32 R24, RZ, RZ, R2 ;  /* 0x000000ffff187224 */ /* 0x001fe400078e0002 */
[----:B------:R-:W-:-:S05]  /*43f30*/  IMAD.MOV.U32 R25, RZ, RZ, R0 ;  /* 0x000000ffff197224 */ /* 0x000fca00078e0000 */
[----:B------:R0:W-:Y:S04]  /*43f40*/  STL.64 [R1+0x6c18], R24 ;  /* 0x006c181801007387 */ /* 0x0001e80000100a00 */
[----:B0-----:R-:W4:Y:S01]  /*43f50*/  LDL.64 R24, [R1+0xe0] ;  /* 0x0000e00001187983 */ /* 0x001f220000100a00 */
[----:B------:R-:W-:Y:S02]  /*43f60*/  STL.64 [R1+0xba0], R16 ;  /* 0x000ba01001007387 */ /* 0x000fe40000100a00 */
[----:B------:R0:W-:Y:S02]  /*43f70*/  STL.64 [R1+0xba8], R18 ;  /* 0x000ba81201007387 */ /* 0x0001e40000100a00 */
[----:B0-----:R-:W2:Y:S01]  /*43f80*/  LDL.LU.64 R18, [R1+0x6c78] ;  /* 0x006c780001127983 */ /* 0x001ea20000300a00 */
[----:B------:R-:W2:Y:S02]  /*43f90*/  LDL.LU.64 R16, [R1+0x6c70] ;  /* 0x006c700001107983 */ /* 0x000ea40000300a00 */
[----:B------:R-:W2:Y:S02]  /*43fa0*/  LDL.LU.64 R20, [R1+0x6c68] ;  /* 0x006c680001147983 */ /* 0x000ea40000300a00 */
[C---:B--2---:R-:W-:Y:S11]  /*43fb0*/  HMMA.16816.F32.BF16 R16, R12.reuse, R20, R16 ;  /* 0x000000140c10723c */ /* 0x044ff60000041810 */
[----:B------:R-:W-:Y:S11]  /*43fc0*/  @!UPT UIADD3 URZ, URZ, URZ, URZ ;  /* 0x0000003f3f3ff290 */ /* 0x000ff6000fffe03f */
[----:B------:R-:W-:Y:S01]  /*43fd0*/  @!UPT UIADD3 URZ, URZ, URZ, URZ ;  /* 0x0000003f3f3ff290 */ /* 0x000fe2000fffe03f */
[----:B------:R0:W-:Y:S01]  /*43fe0*/  STL.64 [R1+0xb90], R16 ;  /* 0x000b901001007387 */ /* 0x0001e20000100a00 */
[----:B------:R-:W-:Y:S03]  /*43ff0*/  STL.64 [R1+0xb98], R18 ;  /* 0x000b981201007387 */ /* 0x000fe60000100a00 */
[----:B0-----:R-:W3:Y:S01]  /*44000*/  LDL.LU.64 R16, [R1+0x6c60] ;  /* 0x006c600001107983 */ /* 0x001ee20000300a00 */
[----:B------:R0:W-:Y:S01]  /*44010*/  STL.64 [R1+0x6b48], R20 ;  /* 0x006b481401007387 */ /* 0x0001e20000100a00 */
[C---:B---3--:R-:W-:Y:S01]  /*44020*/  HMMA.16816.F32.BF16 R4, R12.reuse, R16, R4 ;  /* 0x000000100c04723c */ /* 0x048fe20000041804 */
[----:B0-----:R-:W-:Y:S02]  /*44030*/  IMAD.MOV.U32 R21, RZ, RZ, R16 ;  /* 0x000000ffff157224 */ /* 0x001fe400078e0010 */
[----:B------:R-:W-:Y:S11]  /*44040*/  IMAD.MOV.U32 R20, RZ, RZ, R17 ;  /* 0x000000ffff147224 */ /* 0x000ff600078e0011 */
[----:B------:R-:W-:Y:S09]  /*44050*/  @!UPT UIADD3 URZ, URZ, URZ, URZ ;  /* 0x0000003f3f3ff290 */ /* 0x000ff2000fffe03f */
[----:B------:R-:W-:Y:S01]  /*44060*/  STL.64 [R1+0xb80], R4 ;  /* 0x000b800401007387 */ /* 0x000fe20000100a00 */
[----:B------:R0:W-:Y:S03]  /*44070*/  STL.64 [R1+0xb88], R6 ;  /* 0x000b880601007387 */ /* 0x0001e60000100a00 */
[----:B0-----:R-:W2:Y:S01]  /*44080*/  LDL.LU.64 R6, [R1+0x6c58] ;  /* 0x006c580001067983 */ /* 0x001ea20000300a00 */
[----:B------:R-:W2:Y:S02]  /*44090*/  LDL.LU.64 R4, [R1+0x6c50] ;  /* 0x006c500001047983 */ /* 0x000ea40000300a00 */
        /* <DEDUP_REMOVED lines=9> */
[----:B------:R-:W3:Y:S03]  /*44130*/  LDL.LU.64 R16, [R1+0x6c38] ;  /* 0x006c380001107983 */ /* 0x000ee60000300a00 */
[----:B------:R-:W-:Y:S01]  /*44140*/  STL.64 [R1+0x6bb0], R6 ;  /* 0x006bb00601007387 */ /* 0x000fe20000100a00 */
[----:B--2---:R0:W-:Y:S04]  /*44150*/  STL.64 [R1+0x6ba8], R4 ;  /* 0x006ba80401007387 */ /* 0x0041e80000100a00 */
[----:B0-----:R-:W2:Y:S01]  /*44160*/  LDL.LU.64 R4, [R1+0xb50] ;  /* 0x000b500001047983 */ /* 0x001ea20000300a00 */
[----:B------:R-:W2:Y:S01]  /*44170*/  LDL.LU.64 R6, [R1+0xb58] ;  /* 0x000b580001067983 */ /* 0x000ea20000300a00 */
[----:B---3--:R-:W-:Y:S01]  /*44180*/  HMMA.16816.F32.BF16 R16, R12, R16, R8 ;  /* 0x000000100c10723c */ /* 0x008fe20000041808 */
[----:B------:R-:W3:Y:S01]  /*44190*/  LDL.LU R11, [R1+0x6c30] ;  /* 0x006c3000010b7983 */ /* 0x000ee20000300800 */
[----:B------:R-:W3:Y:S01]  /*441a0*/  LDL.LU.64 R8, [R1+0x6c28] ;  /* 0x006c280001087983 */ /* 0x000ee20000300a00 */
[----:B----4-:R-:W-:-:S04]  /*441b0*/  IMAD.MOV.U32 R3, RZ, RZ, R25 ;  /* 0x000000ffff037224 */ /* 0x010fc800078e0019 */
[----:B------:R-:W-:Y:S11]  /*441c0*/  IMAD.MOV.U32 R10, RZ, RZ, R24 ;  /* 0x000000ffff0a7224 */ /* 0x000ff600078e0018 */
[----:B------:R-:W-:Y:S05]  /*441d0*/  @!UPT UIADD3 URZ, URZ, URZ, URZ ;  /* 0x0000003f3f3ff290 */ /* 0x000fea000fffe03f */
[----:B------:R0:W-:Y:S01]  /*441e0*/  STL.64 [R1+0xb60], R16 ;  /* 0x000b601001007387 */ /* 0x0001e20000100a00 */
[----:B------:R-:W-:Y:S03]  /*441f0*/  STL.64 [R1+0xb68], R18 ;  /* 0x000b681201007387 */ /* 0x000fe60000100a00 */
[----:B0-----:R-:W4:Y:S01]  /*44200*/  LDL.LU.64 R16, [R1+0x6c20] ;  /* 0x006c200001107983 */ /* 0x001f220000300a00 */
[C---:B--2---:R-:W-:Y:S11]  /*44210*/  HMMA.16816.F32.BF16 R4, R12.reuse, R24, R4 ;  /* 0x000000180c04723c */ /* 0x044ff60000041804 */
[----:B------:R-:W-:Y:S11]  /*44220*/  @!UPT UIADD3 URZ, URZ, URZ, URZ ;  /* 0x0000003f3f3ff290 */ /* 0x000ff6000fffe03f */
[----:B------:R-:W-:Y:S01]  /*44230*/  @!UPT UIADD3 URZ, URZ, URZ, URZ ;  /* 0x0000003f3f3ff290 */ /* 0x000fe2000fffe03f */
[----:B------:R-:W-:Y:S01]  /*44240*/  STL.64 [R1+0xb50], R4 ;  /* 0x000b500401007387 */ /* 0x000fe20000100a00 */
[----:B------:R-:W-:Y:S02]  /*44250*/  STL.64 [R1+0xb58], R6 ;  /* 0x000b580601007387 */ /* 0x000fe40000100a00 */
[----:B------:R-:W4:Y:S02]  /*44260*/  LDL.LU.64 R24, [R1+0x9f0] ;  /* 0x0009f00001187983 */ /* 0x000f240000300a00 */
[----:B------:R-:W4:Y:S01]  /*44270*/  LDL.LU.64 R26, [R1+0x9f8] ;  /* 0x0009f800011a7983 */ /* 0x000f220000300a00 */
[----:B---3--:R-:W-:Y:S01]  /*44280*/  STL.64 [R1+0x6bc0], R10 ;  /* 0x006bc00a01007387 */ /* 0x008fe20000100a00 */
[----:B------:R0:W-:Y:S03]  /*44290*/  STL.64 [R1+0x6bb8], R8 ;  /* 0x006bb80801007387 */ /* 0x0001e60000100a00 */
[----:B0-----:R-:W2:Y:S01]  /*442a0*/  LDL.LU.64 R8, [R1+0x1800] ;  /* 0x0018000001087983 */ /* 0x001ea20000300a00 */
[----:B------:R-:W3:Y:S03]  /*442b0*/  LDL.LU.64 R10, [R1+0x1808] ;  /* 0x00180800010a7983 */ /* 0x000ee60000300a00 */
[----:B---3--:R-:W-:Y:S01]  /*442c0*/  STL.64 [R1+0x6be8], R10 ;  /* 0x006be80a01007387 */ /* 0x008fe20000100a00 */
[----:B--2---:R0:W-:Y:S03]  /*442d0*/  STL.64 [R1+0x6be0], R8 ;  /* 0x006be00801007387 */ /* 0x0041e60000100a00 */
[----:B0-----:R-:W2:Y:S01]  /*442e0*/  LDL.LU.64 R8, [R1+0x1820] ;  /* 0x0018200001087983 */ /* 0x001ea20000300a00 */
[----:B------:R-:W3:Y:S01]  /*442f0*/  LDL.LU.64 R10, [R1+0x1828] ;  /* 0x00182800010a7983 */ /* 0x000ee20000300a00 */
[----:B----4-:R-:W-:Y:S01]  /*44300*/  HMMA.16816.F32.BF16 R12, R12, R16, R24 ;  /* 0x000000100c0c723c */ /* 0x010fe20000041818 */
        /* <DEDUP_REMOVED lines=23> */
[----:B------:R-:W-:Y:S02]  /*44480*/  IMAD.MOV.U32 R2, RZ, RZ, R24 ;  /* 0x000000ffff027224 */ /* 0x000fe400078e0018 */
[----:B------:R-:W-:Y:S11]  /*44490*/  IMAD.MOV.U32 R0, RZ, RZ, R25 ;  /* 0x000000ffff007224 */ /* 0x000ff600078e0019 */
[----:B------:R-:W-:Y:S09]  /*444a0*/  @!UPT UIADD3 URZ, URZ, URZ, URZ ;  /* 0x0000003f3f3ff290 */ /* 0x000ff2000fffe03f */
[----:B------:R-:W-:Y:S01]  /*444b0*/  STL.64 [R1+0xaa0], R8 ;  /* 0x000aa00801007387 */ /* 0x000fe20000100a00 */
[----:B------:R0:W-:Y:S03]  /*444c0*/  STL.64 [R1+0xaa8], R10 ;  /* 0x000aa80a01007387 */ /* 0x0001e60000100a00 */
[----:B0-----:R-:W2:Y:S01]  /*444d0*/  LDL.LU.64 R10, [R1+0x6be8] ;  /* 0x006be800010a7983 */ /* 0x001ea20000300a00 */
[----:B------:R-:W2:Y:S02]  /*444e0*/  LDL.LU.64 R8, [R1+0x6be0] ;  /* 0x006be00001087983 */ /* 0x000ea40000300a00 */
[----:B------:R-:W4:Y:S02]  /*444f0*/  LDL.LU.64 R24, [R1+0x6bd8] ;  /* 0x006bd80001187983 */ /* 0x000f240000300a00 */
[C---:B----4-:R-:W-:Y:S11]  /*44500*/  HMMA.16816.F32.BF16 R12, R16.reuse, R24, R12 ;  /* 0x00000018100c723c */ /* 0x050ff6000004180c */
[----:B------:R-:W-:Y:S11]  /*44510*/  @!UPT UIADD3 URZ, URZ, URZ, URZ ;  /* 0x0000003f3f3ff290 */ /* 0x000ff6000fffe03f */
[----:B------:R-:W-:Y:S01]  /*44520*/  @!UPT UIADD3 URZ, URZ, URZ, URZ ;  /* 0x0000003f3f3ff290 */ /* 0x000fe2000fffe03f */
[----:B------:R0:W-:Y:S01]  /*44530*/  STL.64 [R1+0xa90], R12 ;  /* 0x000a900c01007387 */ /* 0x0001e20000100a00 */
[----:B------:R-:W-:Y:S02]  /*44540*/  STL.64 [R1+0xa98], R14 ;  /* 0x000a980e01007387 */ /* 0x000fe40000100a00 */
[----:B------:R-:W4:Y:S02]  /*44550*/  LDL.LU.64 R26, [R1+0x6bd0] ;  /* 0x006bd000011a7983 */ /* 0x000f240000300a00 */
        /* <DEDUP_REMOVED lines=13> */
[----:B------:R-:W4:Y:S01]  /*44630*/  LDL.LU.64 R26, [R1+0x9d8] ;  /* 0x0009d800011a7983 */ /* 0x000f220000300a00 */
[C---:B---3--:R-:W-:Y:S11]  /*44640*/  HMMA.16816.F32.BF16 R4, R16.reuse, R8, R4 ;  /* 0x000000081004723c */ /* 0x048ff60000041804 */
[----:B------:R-:W-:Y:S11]  /*44650*/  @!UPT UIADD3 URZ, URZ, URZ, URZ ;  /* 0x0000003f3f3ff290 */ /* 0x000ff6000fffe03f */
[----:B------:R-:W-:Y:S01]  /*44660*/  @!UPT UIADD3 URZ, URZ, URZ, URZ ;  /* 0x0000003f3f3ff290 */ /* 0x000fe2000fffe03f */
[----:B------:R-:W-:Y:S01]  /*44670*/  STL.64 [R1+0xa70], R4 ;  /* 0x000a700401007387 */ /* 0x000fe20000100a00 */
[----:B------:R0:W-:Y:S03]  /*44680*/  STL.64 [R1+0xa78], R6 ;  /* 0x000a780601007387 */ /* 0x0001e60000100a00 */
[----:B0-----:R-:W3:Y:S01]  /*44690*/  LDL.LU.64 R6, [R1+0x6bb0] ;  /* 0x006bb00001067983 */ /* 0x001ee20000300a00 */
[----:B------:R-:W4:Y:S02]  /*446a0*/  LDL.LU.64 R4, [R1+0x6ba8] ;  /* 0x006ba80001047983 */ /* 0x000f240000300a00 */
[----:B------:R0:W-:Y:S01]  /*446b0*/  STL.64 [R1+0x6aa8], R8 ;  /* 0x006aa80801007387 */ /* 0x0001e20000100a00 */
[----:B----4-:R-:W-:Y:S11]  /*446c0*/  HMMA.16816.F32.BF16 R24, R16, R4, R24 ;  /* 0x000000041018723c */ /* 0x010ff60000041818 */
[----:B------:R-:W-:Y:S11]  /*446d0*/  @!UPT UIADD3 URZ, URZ, URZ, URZ ;  /* 0x0000003f3f3ff290 */ /* 0x000ff6000fffe03f */
[----:B------:R-:W-:Y:S01]  /*446e0*/  @!UPT UIADD3 URZ, URZ, URZ, URZ ;  /* 0x0000003f3f3ff290 */ /* 0x000fe2000fffe03f */
[----:B------:R-:W-:Y:S01]  /*446f0*/  STL.64 [R1+0xa60], R24 ;  /* 0x000a601801007387 */ /* 0x000fe20000100a00 */
[----:B------:R-:W-:Y:S02]  /*44700*/  STL.64 [R1+0xa68], R26 ;  /* 0x000a681a01007387 */ /* 0x000fe40000100a00 */
[----:B0-----:R-:W4:Y:S02]  /*44710*/  LDL.LU.64 R8, [R1+0xf0] ;  /* 0x0000f00001087983 */ /* 0x001f240000300a00 */
[----:B----4-:R3:W-:Y:S02]  /*44720*/  STL.64 [R1+0x6b18], R8 ;  /* 0x006b180801007387 */ /* 0x0107e40000100a00 */
[----:B---3--:R-:W-:Y:S02]  /*44730*/  IMAD.MOV.U32 R8, RZ, RZ, R7 ;  /* 0x000000ffff087224 */ /* 0x008fe400078e0007 */
[----:B------:R-:W-:Y:S01]  /*44740*/  IMAD.MOV.U32 R9, RZ, RZ, R6 ;  /* 0x000000ffff097224 */ /* 0x000fe200078e0006 */
[----:B------:R-:W3:Y:S01]  /*44750*/  LDL.LU R7, [R1+0x6ba0] ;  /* 0x006ba00001077983 */ /* 0x000ee20000300800 */
[----:B------:R-:W3:Y:S03]  /*44760*/  LDL.LU R6, [R1+0x6b9c] ;  /* 0x006b9c0001067983 */ /* 0x000ee60000300800 */
[----:B------:R0:W-:Y:S02]  /*44770*/  STL.64 [R1+0x6b30], R8 ;  /* 0x006b300801007387 */ /* 0x0001e40000100a00 */
[----:B0-----:R-:W-:-:S02]  /*44780*/  IMAD.MOV.U32 R8, RZ, RZ, R21 ;  /* 0x000000ffff087224 */ /* 0x001fc400078e0015 */
[----:B------:R-:W-:Y:S02]  /*44790*/  IMAD.MOV.U32 R9, RZ, RZ, R20 ;  /* 0x000000ffff097224 */ /* 0x000fe400078e0014 */
[----:B------:R-:W-:-:S03]  /*447a0*/  IMAD.MOV.U32 R20, RZ, RZ, R29 ;  /* 0x000000ffff147224 */ /* 0x000fc600078e001d */
[----:B------:R-:W-:Y:S01]  /*447b0*/  STL.64 [R1+0x6b50], R8 ;  /* 0x006b500801007387 */ /* 0x000fe20000100a00 */
[----:B------:R-:W4:Y:S02]  /*447c0*/  LDL.LU R29, [R1+0x6b98] ;  /* 0x006b9800011d7983 */ /* 0x000f240000300800 */
[----:B------:R-:W-:Y:S02]  /*447d0*/  IMAD.MOV.U32 R21, RZ, RZ, R22 ;  /* 0x000000ffff157224 */ /* 0x000fe400078e0016 */
[----:B------:R-:W2:Y:S03]  /*447e0*/  LDL.LU R22, [R1+0x6b94] ;  /* 0x006b940001167983 */ /* 0x000ea60000300800 */
[----:B------:R0:W-:Y:S02]  /*447f0*/  STL.64 [R1+0x6b58], R20 ;  /* 0x006b581401007387 */ /* 0x0001e40000100a00 */
[----:B0-----:R-:W2:Y:S04]  /*44800*/  LDL R20, [R1+0x140] ;  /* 0x0001400001147983 */ /* 0x001ea80000100800 */
[----:B------:R-:W2:Y:S01]  /*44810*/  LDL R21, [R1+0x144] ;  /* 0x0001440001157983 */ /* 0x000ea20000100800 */
[----:B------:R-:W-:-:S02]  /*44820*/  IMAD.MOV.U32 R24, RZ, RZ, R13 ;  /* 0x000000ffff187224 */ /* 0x000fc400078e000d */
[----:B------:R-:W-:Y:S02]  /*44830*/  IMAD.MOV.U32 R25, RZ, RZ, R12 ;  /* 0x000000ffff197224 */ /* 0x000fe400078e000c */
[----:B----4-:R-:W0:Y:S04]  /*44840*/  LDSM.16.MT88.4 R12, [R29+0x380] ;  /* 0x000380001d0c783b */ /* 0x010e280000004200 */
[----:B--2---:R1:W-:Y:S01]  /*44850*/  STL.64 [R1+0x6b70], R20 ;  /* 0x006b701401007387 */ /* 0x0043e20000100a00 */
[----:B------:R-:W-:Y:S02]  /*44860*/  STL.64 [R1+0x6ad0], R24 ;  /* 0x006ad01801007387 */ /* 0x000fe40000100a00 */
[----:B---3--:R-:W-:Y:S02]  /*44870*/  STL.64 [R1+0x6aa0], R6 ;  /* 0x006aa00601007387 */ /* 0x008fe40000100a00 */
[----:B------:R-:W-:Y:S02]  /*44880*/  STL.64 [R1+0x6a98], R4 ;  /* 0x006a980401007387 */ /* 0x000fe40000100a00 */
[----:B-1----:R-:W-:-:S02]  /*44890*/  IMAD.MOV.U32 R20, RZ, RZ, R22 ;  /* 0x000000ffff147224 */ /* 0x002fc400078e0016 */
[----:B------:R-:W-:Y:S01]  /*448a0*/  IMAD.MOV.U32 R21, RZ, RZ, R11 ;  /* 0x000000ffff157224 */ /* 0x000fe200078e000b */
[----:B0-----:R-:W-:Y:S01]  /*448b0*/  STL.64 [R1+0x6a18], R14 ;  /* 0x006a180e01007387 */ /* 0x001fe20000100a00 */
[----:B------:R0:W-:Y:S02]  /*448c0*/  STL.64 [R1+0x6a10], R12 ;  /* 0x006a100c01007387 */ /* 0x0001e40000100a00 */
[----:B0-----:R-:W-:Y:S02]  /*448d0*/  IMAD.MOV.U32 R12, RZ, RZ, R28 ;  /* 0x000000ffff0c7224 */ /* 0x001fe400078e001c */
[----:B------:R-:W-:Y:S01]  /*448e0*/  IMAD.MOV.U32 R13, RZ, RZ, R23 ;  /* 0x000000ffff0d7224 */ /* 0x000fe200078e0017 */
[----:B------:R-:W2:Y:S01]  /*448f0*/  LDL.LU R28, [R1+0x6b90] ;  /* 0x006b9000011c7983 */ /* 0x000ea20000300800 */
[----:B------:R-:W3:Y:S02]  /*44900*/  LDL.LU.64 R4, [R1+0x1200] ;  /* 0x0012000001047983 */ /* 0x000ee40000300a00 */
[----:B------:R-:W3:Y:S02]  /*44910*/  LDL.LU.64 R6, [R1+0x1208] ;  /* 0x0012080001067983 */ /* 0x000ee40000300a00 */
[----:B------:R0:W-:Y:S02]  /*44920*/  STL.64 [R1+0x6b88], R20 ;  /* 0x006b881401007387 */ /* 0x0001e40000100a00 */
[----:B0-----:R-:W3:Y:S01]  /*44930*/  LDL.64 R20, [R1+0x30] ;  /* 0x0000300001147983 */ /* 0x001ee20000100a00 */
[----:B------:R0:W-:Y:S02]  /*44940*/  STL.64 [R1+0x6b00], R12 ;  /* 0x006b000c01007387 */ /* 0x0001e40000100a00 */
[----:B0-----:R-:W-:-:S02]  /*44950*/  IMAD.MOV.U32 R12, RZ, RZ, R10 ;  /* 0x000000ffff0c7224 */ /* 0x001fc400078e000a */
[----:B------:R-:W-:-:S05]  /*44960*/  IMAD.MOV.U32 R13, RZ, RZ, R3 ;  /* 0x000000ffff0d7224 */ /* 0x000fca00078e0003 */
[----:B------:R-:W-:Y:S01]  /*44970*/  STL.64 [R1+0x6b10], R12 ;  /* 0x006b100c01007387 */ /* 0x000fe20000100a00 */
        /* <DEDUP_REMOVED lines=9> */
[----:B------:R-:W2:Y:S02]  /*44a10*/  LDL.LU.64 R10, [R1+0x11f8] ;  /* 0x0011f800010a7983 */ /* 0x000ea40000300a00 */
[----:B------:R-:W4:Y:S02]  /*44a20*/  LDL.LU.64 R12, [R1+0x11a0] ;  /* 0x0011a000010c7983 */ /* 0x000f240000300a00 */
[----:B------:R-:W2:Y:S02]  /*44a30*/  LDL.LU.64 R14, [R1+0x11a8] ;  /* 0x0011a800010e7983 */ /* 0x000ea40000300a00 */
[----:B--2---:R-:W-:Y:S01]  /*44a40*/  STL.64 [R1+0x6b28], R14 ;  /* 0x006b280e01007387 */ /* 0x004fe20000100a00 */
[----:B----4-:R0:W-:Y:S03]  /*44a50*/  STL.64 [R1+0x6b20], R12 ;  /* 0x006b200c01007387 */ /* 0x0101e60000100a00 */
[----:B0-----:R-:W2:Y:S01]  /*44a60*/  LDL.LU.64 R12, [R1+0x11b0] ;  /* 0x0011b000010c7983 */ /* 0x001ea20000300a00 */
[----:B------:R-:W4:Y:S02]  /*44a70*/  LDL.LU.64 R14, [R1+0x11b8] ;  /* 0x0011b800010e7983 */ /* 0x000f240000300a00 */
[----:B------:R-:W-:-:S02]  /*44a80*/  IMAD.MOV.U32 R24, RZ, RZ, R2 ;  /* 0x000000ffff187224 */ /* 0x000fc400078e0002 */
[----:B------:R-:W-:Y:S01]  /*44a90*/  IMAD.MOV.U32 R25, RZ, RZ, R0 ;  /* 0x000000ffff197224 */ /* 0x000fe200078e0000 */
[----:B---3--:R-:W-:Y:S01]  /*44aa0*/  HMMA.16816.F32.BF16 R4, R16, R20, R4 ;  /* 0x000000141004723c */ /* 0x008fe20000041804 */
[----:B----4-:R-:W-:Y:S01]  /*44ab0*/  STL.64 [R1+0x6b40], R14 ;  /* 0x006b400e01007387 */ /* 0x010fe20000100a00 */
[----:B--2---:R0:W-:Y:S03]  /*44ac0*/  STL.64 [R1+0x6b38], R12 ;  /* 0x006b380c01007387 */ /* 0x0041e60000100a00 */
[----:B0-----:R-:W2:Y:S01]  /*44ad0*/  LDL.LU.64 R12, [R1+0x11c0] ;  /* 0x0011c000010c7983 */ /* 0x001ea20000300a00 */
[----:B------:R-:W2:Y:S02]  /*44ae0*/  LDL.LU.64 R14, [R1+0x11c8] ;  /* 0x0011c800010e7983 */ /* 0x000ea40000300a00 */
[----:B------:R0:W-:Y:S02]  /*44af0*/  STL.64 [R1+0x6ae8], R24 ;  /* 0x006ae81801007387 */ /* 0x0001e40000100a00 */
[----:B0-----:R-:W3:Y:S01]  /*44b00*/  LDL.LU.64 R24, [R1+0x20] ;  /* 0x0000200001187983 */ /* 0x001ee20000300a00 */
[----:B------:R-:W-:-:S03]  /*44b10*/  IMAD.MOV.U32 R3, RZ, RZ, R21 ;  /* 0x000000ffff037224 */ /* 0x000fc600078e0015 */
[----:B---3--:R0:W-:Y:S04]  /*44b20*/  STL.64 [R1+0x6b08], R24 ;  /* 0x006b081801007387 */ /* 0x0081e80000100a00 */
[----:B0-----:R-:W3:Y:S01]  /*44b30*/  LDL.LU.64 R24, [R1+0x11d0] ;  /* 0x0011d00001187983 */ /* 0x001ee20000300a00 */
[----:B------:R-:W3:Y:S02]  /*44b40*/  LDL.LU.64 R26, [R1+0x11d8] ;  /* 0x0011d800011a7983 */ /* 0x000ee40000300a00 */
[----:B------:R-:W-:Y:S02]  /*44b50*/  STL [R1+0x6338], R29 ;  /* 0x0063381d01007387 */ /* 0x000fe40000100800 */
[----:B------:R0:W-:Y:S01]  /*44b60*/  STL.64 [R1+0xa50], R4 ;  /* 0x000a500401007387 */ /* 0x0001e20000100a00 */
[----:B------:R-:W-:Y:S01]  /*44b70*/  STL.64 [R1+0xa58], R6 ;  /* 0x000a580601007387 */ /* 0x000fe20000100a00 */
[----:B0-----:R-:W-:-:S03]  /*44b80*/  IMAD.MOV.U32 R4, RZ, RZ, R20 ;  /* 0x000000ffff047224 */ /* 0x001fc600078e0014 */
[----:B------:R-:W4:Y:S02]  /*44b90*/  LDL.LU.64 R20, [R1+0x6b88] ;  /* 0x006b880001147983 */ /* 0x000f240000300a00 */
[C---:B----4-:R-:W-:Y:S02]  /*44ba0*/  HMMA.16816.F32.BF16 R20, R16.reuse, R20, R8 ;  /* 0x000000141014723c */ /* 0x050fe40000041808 */
[----:B------:R-:W4:Y:S01]  /*44bb0*/  LDL.LU.64 R10, [R1+0x6b80] ;  /* 0x006b8000010a7983 */ /* 0x000f220000300a00 */
[----:B------:R-:W4:Y:S11]  /*44bc0*/  LDL.LU.64 R8, [R1+0x6b78] ;  /* 0x006b780001087983 */ /* 0x000f360000300a00 */
[----:B------:R-:W-:Y:S09]  /*44bd0*/  @!UPT UIADD3 URZ, URZ, URZ, URZ ;  /* 0x0000003f3f3ff290 */ /* 0x000ff2000fffe03f */
[----:B------:R0:W-:Y:S01]  /*44be0*/  STL.64 [R1+0xa40], R20 ;  /* 0x000a401401007387 */ /* 0x0001e20000100a00 */
[----:B------:R4:W-:Y:S03]  /*44bf0*/  STL.64 [R1+0xa48], R22 ;  /* 0x000a481601007387 */ /* 0x0009e60000100a00 */
[----:B0-----:R-:W4:Y:S02]  /*44c00*/  LDL.LU.64 R20, [R1+0x6b70] ;  /* 0x006b700001147983 */ /* 0x001f240000300a00 */
        /* <DEDUP_REMOVED lines=8> */
[----:B------:R-:W2:Y:S11]  /*44c90*/  LDL.LU.64 R8, [R1+0x6b50] ;  /* 0x006b500001087983 */ /* 0x000eb60000300a00 */
[----:B------:R-:W-:Y:S10]  /*44ca0*/  @!UPT UIADD3 URZ, URZ, URZ, URZ ;  /* 0x0000003f3f3ff290 */ /* 0x000ff4000fffe03f */
        /* <DEDUP_REMOVED lines=10> */
[----:B0-----:R-:W3:Y:S01]  /*44d50*/  LDL.LU.64 R20, [R1+0x1100] ;  /* 0x0011000001147983 */ /* 0x001ee20000300a00 */
[----:B-1----:R-:W3:Y:S02]  /*44d60*/  LDL.LU.64 R22, [R1+0x1108] ;  /* 0x0011080001167983 */ /* 0x002ee40000300a00 */
[----:B------:R-:W4:Y:S02]  /*44d70*/  LDL.LU.64 R14, [R1+0x6b40] ;  /* 0x006b4000010e7983 */ /* 0x000f240000300a00 */
[----:B------:R-:W4:Y:S01]  /*44d80*/  LDL.LU.64 R12, [R1+0x6b38] ;  /* 0x006b3800010c7983 */ /* 0x000f220000300a00 */
        /* <DEDUP_REMOVED lines=8> */
[----:B------:R-:W-:Y:S03]  /*44e10*/  STL.64 [R1+0x9f8], R10 ;  /* 0x0009f80a01007387 */ /* 0x000fe60000100a00 */
[----:B0-----:R-:W4:Y:S02]  /*44e20*/  LDL.LU.64 R8, [R1+0x6b18] ;  /* 0x006b180001087983 */ /* 0x001f240000300a00 */
[C---:B----4-:R-:W-:Y:S01]  /*44e30*/  HMMA.16816.F32.BF16 R12, R16.reuse, R8, R12 ;  /* 0x00000008100c723c */ /* 0x050fe2000004180c */
[----:B------:R-:W-:Y:S02]  /*44e40*/  IMAD.MOV.U32 R2, RZ, RZ, R8 ;  /* 0x000000ffff027224 */ /* 0x000fe400078e0008 */
[----:B------:R-:W-:Y:S11]  /*44e50*/  IMAD.MOV.U32 R0, RZ, RZ, R9 ;  /* 0x000000ffff007224 */ /* 0x000ff600078e0009 */
[----:B------:R-:W-:Y:S09]  /*44e60*/  @!UPT UIADD3 URZ, URZ, URZ, URZ ;  /* 0x0000003f3f3ff290 */ /* 0x000ff2000fffe03f */
[----:B------:R0:W-:Y:S01]  /*44e70*/  STL.64 [R1+0x9e0], R12 ;  /* 0x0009e00c01007387 */ /* 0x0001e20000100a00 */
[----:B------:R-:W-:Y:S03]  /*44e80*/  STL.64 [R1+0x9e8], R14 ;  /* 0x0009e80e01007387 */ /* 0x000fe60000100a00 */
[----:B0-----:R-:W2:Y:S01]  /*44e90*/  LDL.LU.64 R12, [R1+0x6b10] ;  /* 0x006b1000010c7983 */ /* 0x001ea20000300a00 */
[----:B------:R-:W4:Y:S02]  /*44ea0*/  LDL.LU.64 R8, [R1+0x1780] ;  /* 0x0017800001087983 */ /* 0x000f240000300a00 */
[----:B------:R-:W2:Y:S02]  /*44eb0*/  LDL.LU.64 R10, [R1+0x1788] ;  /* 0x00178800010a7983 */ /* 0x000ea40000300a00 */
[----:B--2---:R-:W-:Y:S01]  /*44ec0*/  STL.64 [R1+0x6ac8], R10 ;  /* 0x006ac80a01007387 */ /* 0x004fe20000100a00 */
[----:B----4-:R0:W-:Y:S03]  /*44ed0*/  STL.64 [R1+0x6ac0], R8 ;  /* 0x006ac00801007387 */ /* 0x0101e60000100a00 */
[----:B0-----:R-:W2:Y:S01]  /*44ee0*/  LDL.LU.64 R8, [R1+0x1790] ;  /* 0x0017900001087983 */ /* 0x001ea20000300a00 */
[----:B------:R-:W4:Y:S01]  /*44ef0*/  LDL.LU.64 R10, [R1+0x1798] ;  /* 0x00179800010a7983 */ /* 0x000f220000300a00 */
[C---:B------:R-:W-:Y:S02]  /*44f00*/  HMMA.16816.F32.BF16 R12, R16.reuse, R12, R24 ;  /* 0x0000000c100c723c */ /* 0x040fe40000041818 */
[----:B----4-:R-:W-:Y:S01]  /*44f10*/  STL.64 [R1+0x6ae0], R10 ;  /* 0x006ae00a01007387 */ /* 0x010fe20000100a00 */
[----:B--2---:R0:W-:Y:S03]  /*44f20*/  STL.64 [R1+0x6ad8], R8 ;  /* 0x006ad80801007387 */ /* 0x0041e60000100a00 */
[----:B0-----:R-:W2:Y:S01]  /*44f30*/  LDL.LU.64 R8, [R1+0x17a0] ;  /* 0x0017a00001087983 */ /* 0x001ea20000300a00 */
[----:B------:R-:W2:Y:S02]  /*44f40*/  LDL.LU.64 R10, [R1+0x17a8] ;  /* 0x0017a800010a7983 */ /* 0x000ea40000300a00 */
[----:B------:R-:W4:Y:S11]  /*44f50*/  LDL.LU.64 R24, [R1+0x6b08] ;  /* 0x006b080001187983 */ /* 0x000f360000300a00 */
[----:B------:R-:W-:Y:S03]  /*44f60*/  @!UPT UIADD3 URZ, URZ, URZ, URZ ;  /* 0x0000003f3f3ff290 */ /* 0x000fe6000fffe03f */
[----:B------:R0:W-:Y:S01]  /*44f70*/  STL.64 [R1+0x9d0], R12 ;  /* 0x0009d00c01007387 */ /* 0x0001e20000100a00 */
[----:B------:R-:W-:Y:S04]  /*44f80*/  STL.64 [R1+0x9d8], R14 ;  /* 0x0009d80e01007387 */ /* 0x000fe80000100a00 */
[----:B0-----:R-:W3:Y:S02]  /*44f90*/  LDL.LU.64 R12, [R1+0x6b00] ;  /* 0x006b0000010c7983 */ /* 0x001ee40000300a00 */
[----:B---3--:R-:W-:Y:S02]  /*44fa0*/  HMMA.16816.F32.BF16 R16, R16, R12, R20 ;  /* 0x0000000c1010723c */ /* 0x008fe40000041814 */
[----:B------:R-:W4:Y:S01]  /*44fb0*/  LDL.LU.64 R22, [R1+0x6af8] ;  /* 0x006af80001167983 */ /* 0x000f220000300a00 */
[----:B------:R-:W4:Y:S11]  /*44fc0*/  LDL.LU.64 R20, [R1+0x6af0] ;  /* 0x006af00001147983 */ /* 0x000f360000300a00 */
[----:B------:R-:W-:Y:S09]  /*44fd0*/  @!UPT UIADD3 URZ, URZ, URZ, URZ ;  /* 0x0000003f3f3ff290 */ /* 0x000ff2000fffe03f */
[----:B------:R0:W-:Y:S01]  /*44fe0*/  STL.64 [R1+0x330], R16 ;  /* 0x0003301001007387 */ /* 0x0001e20000100a00 */
[----:B------:R-:W-:Y:S02]  /*44ff0*/  STL.64 [R1+0x338], R18 ;  /* 0x0003381201007387 */ /* 0x000fe40000100a00 */
[----:B0-----:R-:W-:Y:S02]  /*45000*/  IMAD.MOV.U32 R16, RZ, RZ, R4 ;  /* 0x000000ffff107224 */ /* 0x001fe400078e0004 */
[----:B------:R-:W3:Y:S01]  /*45010*/  LDL.LU.64 R4, [R1+0x240] ;  /* 0x0002400001047983 */ /* 0x000ee20000300a00 */
[----:B------:R-:W3:Y:S02]  /*45020*/  LDL.LU.64 R6, [R1+0x248] ;  /* 0x0002480001067983 */ /* 0x000ee40000300a00 */
[----:B------:R0:W-:Y:S02]  /*45030*/  STL.64 [R1+0x6a28], R12 ;  /* 0x006a280c01007387 */ /* 0x0001e40000100a00 */
[----:B0-----:R-:W4:Y:S01]  /*45040*/  LDL.LU.64 R12, [R1+0x17b0] ;  /* 0x0017b000010c7983 */ /* 0x001f220000300a00 */
[----:B------:R-:W4:Y:S02]  /*45050*/  LDL.LU.64 R14, [R1+0x17b8] ;  /* 0x0017b800010e7983 */ /* 0x000f240000300a00 */
[C---:B----4-:R-:W-:Y:S11]  /*45060*/  HMMA.16816.F32.BF16 R12, R20.reuse, R24, R12 ;  /* 0x00000018140c723c */ /* 0x050ff6000004180c */
[----:B------:R-:W-:Y:S11]  /*45070*/  @!UPT UIADD3 URZ, URZ, URZ, URZ ;  /* 0x0000003f3f3ff290 */ /* 0x000ff6000fffe03f */
[----:B------:R-:W-:Y:S01]  /*45080*/  @!UPT UIADD3 URZ, URZ, URZ, URZ ;  /* 0x0000003f3f3ff290 */ /* 0x000fe2000fffe03f */
[----:B------:R-:W-:Y:S01]  /*45090*/  STL.64 [R1+0x2b0], R12 ;  /* 0x0002b00c01007387 */ /* 0x000fe20000100a00 */
[----:B------:R0:W-:Y:S02]  /*450a0*/  STL.64 [R1+0x2b8], R14 ;  /* 0x0002b80e01007387 */ /* 0x0001e40000100a00 */
[----:B0-----:R-:W-:Y:S02]  /*450b0*/  IMAD.MOV.U32 R15, RZ, RZ, R24 ;  /* 0x000000ffff0f7224 */ /* 0x001fe400078e0018 */
[----:B------:R-:W-:Y:S02]  /*450c0*/  IMAD.MOV.U32 R14, RZ, RZ, R25 ;  /* 0x000000ffff0e7224 */ /* 0x000fe400078e0019 */
[----:B------:R-:W2:Y:S03]  /*450d0*/  LDL.LU.64 R24, [R1+0x6ae8] ;  /* 0x006ae80001187983 */ /* 0x000ea60000300a00 */
[----:B------:R-:W-:Y:S02]  /*450e0*/  STL.64 [R1+0x6a78], R14 ;  /* 0x006a780e01007387 */ /* 0x000fe40000100a00 */
[----:B------:R-:W4:Y:S01]  /*450f0*/  LDL.LU.64 R12, [R1+0x140] ;  /* 0x00014000010c7983 */ /* 0x000f220000300a00 */
[C---:B--2---:R-:W-:Y:S01]  /*45100*/  HMMA.16816.F32.BF16 R24, R20.reuse, R24, R8 ;  /* 0x000000181418723c */ /* 0x044fe20000041808 */
[----:B----4-:R0:W-:Y:S04]  /*45110*/  STL.64 [R1+0x6a88], R12 ;  /* 0x006a880c01007387 */ /* 0x0101e80000100a00 */
[----:B0-----:R-:W2:Y:S01]  /*45120*/  LDL.LU.64 R12, [R1+0x150] ;  /* 0x00015000010c7983 */ /* 0x001ea20000300a00 */
[----:B------:R-:W4:Y:S02]  /*45130*/  LDL.LU.64 R10, [R1+0x6ae0] ;  /* 0x006ae000010a7983 */ /* 0x000f240000300a00 */
[----:B------:R-:W4:Y:S11]  /*45140*/  LDL.LU.64 R8, [R1+0x6ad8] ;  /* 0x006ad80001087983 */ /* 0x000f360000300a00 */
[----:B------:R-:W-:Y:S04]  /*45150*/  @!UPT UIADD3 URZ, URZ, URZ, URZ ;  /* 0x0000003f3f3ff290 */ /* 0x000fe8000fffe03f */
[----:B------:R0:W-:Y:S01]  /*45160*/  STL.64 [R1+0x2a0], R24 ;  /* 0x0002a01801007387 */ /* 0x0001e20000100a00 */
[----:B------:R4:W-:Y:S03]  /*45170*/  STL.64 [R1+0x2a8], R26 ;  /* 0x0002a81a01007387 */ /* 0x0009e60000100a00 */
[----:B0-----:R-:W4:Y:S02]  /*45180*/  LDL.LU.64 R24, [R1+0x6ad0] ;  /* 0x006ad00001187983 */ /* 0x001f240000300a00 */
[C---:B----4-:R-:W-:Y:S02]  /*45190*/  HMMA.16816.F32.BF16 R24, R20.reuse, R24, R8 ;  /* 0x000000181418723c */ /* 0x050fe40000041808 */
[----:B------:R-:W4:Y:S01]  /*451a0*/  LDL.LU.64 R10, [R1+0x6ac8] ;  /* 0x006ac800010a7983 */ /* 0x000f220000300a00 */
[----:B------:R-:W4:Y:S11]  /*451b0*/  LDL.LU.64 R8, [R1+0x6ac0] ;  /* 0x006ac00001087983 */ /* 0x000f360000300a00 */
[----:B------:R-:W-:Y:S09]  /*451c0*/  @!UPT UIADD3 URZ, URZ, URZ, URZ ;  /* 0x0000003f3f3ff290 */ /* 0x000ff2000fffe03f */
[----:B------:R-:W-:Y:S01]  /*451d0*/  STL.64 [R1+0x290], R24 ;  /* 0x0002901801007387 */ /* 0x000fe20000100a00 */
[----:B------:R0:W-:Y:S03]  /*451e0*/  STL.64 [R1+0x298], R26 ;  /* 0x0002981a01007387 */ /* 0x0001e60000100a00 */
[----:B0-----:R-:W2:Y:S01]  /*451f0*/  LDL.LU.64 R26, [R1+0x6ab8] ;  /* 0x006ab800011a7983 */ /* 0x001ea20000300a00 */
[----:B------:R-:W4:Y:S02]  /*45200*/  LDL.LU.64 R24, [R1+0x6ab0] ;  /* 0x006ab00001187983 */ /* 0x000f240000300a00 */
[C---:B----4-:R-:W-:Y:S11]  /*45210*/  HMMA.16816.F32.BF16 R8, R20.reuse, R24, R8 ;  /* 0x000000181408723c */ /* 0x050ff60000041808 */
[----:B------:R-:W-:Y:S11]  /*45220*/  @!UPT UIADD3 URZ, URZ, URZ, URZ ;  /* 0x0000003f3f3ff290 */ /* 0x000ff6000fffe03f */
[----:B------:R-:W-:Y:S01]  /*45230*/  @!UPT UIADD3 URZ, URZ, URZ, URZ ;  /* 0x0000003f3f3ff290 */ /* 0x000fe2000fffe03f */
[----:B------:R0:W-:Y:S01]  /*45240*/  STL.64 [R1+0x280], R8 ;  /* 0x0002800801007387 */ /* 0x0001e20000100a00 */
[----:B------:R-:W-:Y:S03]  /*45250*/  STL.64 [R1+0x288], R10 ;  /* 0x0002880a01007387 */ /* 0x000fe60000100a00 */
[----:B0-----:R-:W3:Y:S01]  /*45260*/  LDL.LU.64 R8, [R1+0x6aa8] ;  /* 0x006aa80001087983 */ /* 0x001ee20000300a00 */
[----:B--2---:R-:W-:Y:S02]  /*45270*/  STL.64 [R1+0x69d0], R26 ;  /* 0x0069d01a01007387 */ /* 0x004fe40000100a00 */
[----:B------:R0:W-:Y:S02]  /*45280*/  STL.64 [R1+0x69c8], R24 ;  /* 0x0069c81801007387 */ /* 0x0001e40000100a00 */
[----:B0-----:R-:W2:Y:S01]  /*45290*/  LDL.LU.64 R24, [R1+0x120] ;  /* 0x0001200001187983 */ /* 0x001ea20000300a00 */
[C---:B---3--:R-:W-:Y:S03]  /*452a0*/  HMMA.16816.F32.BF16 R4, R20.reuse, R8, R4 ;  /* 0x000000081404723c */ /* 0x048fe60000041804 */
[----:B--2---:R0:W-:Y:S04]  /*452b0*/  STL.64 [R1+0x6a80], R24 ;  /* 0x006a801801007387 */ /* 0x0041e80000100a00 */
[----:B0-----:R-:W2:Y:S01]  /*452c0*/  LDL.LU.64 R24, [R1+0x230] ;  /* 0x0002300001187983 */ /* 0x001ea20000300a00 */
[----:B------:R-:W2:Y:S11]  /*452d0*/  LDL.LU.64 R26, [R1+0x238] ;  /* 0x00023800011a7983 */ /* 0x000eb60000300a00 */
[----:B------:R-:W-:Y:S04]  /*452e0*/  @!UPT UIADD3 URZ, URZ, URZ, URZ ;  /* 0x0000003f3f3ff290 */ /* 0x000fe8000fffe03f */
[----:B------:R-:W-:Y:S02]  /*452f0*/  STL.64 [R1+0x270], R4 ;  /* 0x0002700401007387 */ /* 0x000fe40000100a00 */
[----:B------:R0:W-:Y:S02]  /*45300*/  STL.64 [R1+0x278], R6 ;  /* 0x0002780601007387 */ /* 0x0001e40000100a00 */
[----:B0-----:R-:W3:Y:S01]  /*45310*/  LDL.LU.64 R6, [R1+0x6aa0] ;  /* 0x006aa00001067983 */ /* 0x001ee20000300a00 */
[----:B------:R-:W2:Y:S02]  /*45320*/  LDL.LU.64 R4, [R1+0x6a98] ;  /* 0x006a980001047983 */ /* 0x000ea40000300a00 */
[----:B------:R-:W-:Y:S02]  /*45330*/  STL [R1+0x69b4], R8 ;  /* 0x0069b40801007387 */ /* 0x000fe40000100800 */
[----:B------:R0:W-:Y:S02]  /*45340*/  STL [R1+0x69b0], R9 ;  /* 0x0069b00901007387 */ /* 0x0001e40000100800 */
[----:B0-----:R-:W4:Y:S01]  /*45350*/  LDL.LU.64 R8, [R1+0x130] ;  /* 0x0001300001087983 */ /* 0x001f220000300a00 */
[----:B--2---:R-:W-:Y:S03]  /*45360*/  HMMA.16816.F32.BF16 R24, R20, R4, R24 ;  /* 0x000000041418723c */ /* 0x004fe60000041818 */
[----:B----4-:R0:W-:Y:S04]  /*45370*/  STL.64 [R1+0x6a90], R8 ;  /* 0x006a900801007387 */ /* 0x0101e80000100a00 */
[----:B0-----:R-:W2:Y:S01]  /*45380*/  LDL.LU.64 R8, [R1+0x1180] ;  /* 0x0011800001087983 */ /* 0x001ea20000300a00 */
[----:B------:R-:W2:Y:S11]  /*45390*/  LDL.LU.64 R10, [R1+0x1188] ;  /* 0x00118800010a7983 */ /* 0x000eb60000300a00 */
[----:B------:R-:W-:Y:S04]  /*453a0*/  @!UPT UIADD3 URZ, URZ, URZ, URZ ;  /* 0x0000003f3f3ff290 */ /* 0x000fe8000fffe03f */
[----:B------:R0:W-:Y:S02]  /*453b0*/  STL.64 [R1+0x260], R24 ;  /* 0x0002601801007387 */ /* 0x0001e40000100a00 */
[----:B------:R1:W-:Y:S01]  /*453c0*/  STL.64 [R1+0x268], R26 ;  /* 0x0002681a01007387 */ /* 0x0003e20000100a00 */
[----:B0-----:R-:W4:Y:S01]  /*453d0*/  LDL.LU.64 R24, [R1+0x1170] ;  /* 0x0011700001187983 */ /* 0x001f220000300a00 */
[----:B-1----:R-:W4:Y:S02]  /*453e0*/  LDL.LU.64 R26, [R1+0x1178] ;  /* 0x00117800011a7983 */ /* 0x002f240000300a00 */
[----:B---3--:R-:W-:Y:S02]  /*453f0*/  STL.64 [R1+0x69a0], R6 ;  /* 0x0069a00601007387 */ /* 0x008fe40000100a00 */
[----:B------:R0:W-:Y:S02]  /*45400*/  STL.64 [R1+0x6998], R4 ;  /* 0x0069980401007387 */ /* 0x0001e40000100a00 */
[----:B0-----:R-:W3:Y:S01]  /*45410*/  LDL.LU.64 R4, [R1+0x210] ;  /* 0x0002100001047983 */ /* 0x001ee20000300a00 */
[----:B------:R-:W3:Y:S02]  /*45420*/  LDL.LU.64 R6, [R1+0x218] ;  /* 0x0002180001067983 */ /* 0x000ee40000300a00 */
[----:B------:R-:W-:-:S07]  /*45430*/  IMAD.MOV.U32 R17, RZ, RZ, R3 ;  /* 0x000000ffff117224 */ /* 0x000fce00078e0003 */
[C---:B---3--:R-:W-:Y:S08]  /*45440*/  HMMA.16816.F32.BF16 R16, R20.reuse, R16, R4 ;  /* 0x000000101410723c */ /* 0x048ff00000041804 */
[----:B--2---:R-:W-:Y:S11]  /*45450*/  HMMA.16816.F32.BF16 R8, R20, R12, R8 ;  /* 0x0000000c1408723c */ /* 0x004ff60000041808 */
[----:B------:R-:W-:Y:S04]  /*45460*/  @!UPT UIADD3 URZ, URZ, URZ, URZ ;  /* 0x0000003f3f3ff290 */ /* 0x000fe8000fffe03f */
[----:B------:R-:W-:Y:S01]  /*45470*/  STL.64 [R1+0x250], R16 ;  /* 0x0002501001007387 */ /* 0x000fe20000100a00 */
[----:B------:R-:W-:Y:S02]  /*45480*/  STL [R1+0x258], R18 ;  /* 0x0002581201007387 */ /* 0x000fe40000100800 */
[----:B------:R-:W-:Y:S02]  /*45490*/  IMAD.MOV.U32 R3, RZ, RZ, R19 ;  /* 0x000000ffff037224 */ /* 0x000fe400078e0013 */
[----:B------:R-:W2:Y:S01]  /*454a0*/  LDL.LU.64 R4, [R1+0x1150] ;  /* 0x0011500001047983 */ /* 0x000ea20000300a00 */
[----:B------:R-:W0:Y:S04]  /*454b0*/  LDSM.16.MT88.4 R16, [R28+0x4000] ;  /* 0x004000001c10783b */ /* 0x000e280000004200 */
[----:B------:R-:W2:Y:S01]  /*454c0*/  LDL.LU.64 R6, [R1+0x1158] ;  /* 0x0011580001067983 */ /* 0x000ea20000300a00 */
[----:B------:R1:W-:Y:S02]  /*454d0*/  STL [R1+0x5a48], R3 ;  /* 0x005a480301007387 */ /* 0x0003e40000100800 */
[----:B------:R-:W-:Y:S02]  /*454e0*/  STL [R1+0x69b8], R28 ;  /* 0x0069b81c01007387 */ /* 0x000fe40000100800 */
[----:B-1----:R-:W-:Y:S01]  /*454f0*/  IMAD.MOV.U32 R3, RZ, RZ, R13 ;  /* 0x000000ffff037224 */ /* 0x002fe200078e000d */
[----:B0-----:R0:W-:Y:S01]  /*45500*/  STL.64 [R1+0x6908], R18 ;  /* 0x0069081201007387 */ /* 0x0011e20000100a00 */
[----:B------:R-:W-:Y:S02]  /*45510*/  STL.64 [R1+0x6900], R16 ;  /* 0x0069001001007387 */ /* 0x000fe40000100a00 */
[----:B------:R1:W-:Y:S02]  /*45520*/  STL.64 [R1+0x240], R8 ;  /* 0x0002400801007387 */ /* 0x0003e40000100a00 */
[----:B------:R-:W-:Y:S02]  /*45530*/  STL.64 [R1+0x248], R10 ;  /* 0x0002480a01007387 */ /* 0x000fe40000100a00 */
[----:B0-----:R-:W-:Y:S01]  /*45540*/  IMAD.MOV.U32 R18, RZ, RZ, R12 ;  /* 0x000000ffff127224 */ /* 0x001fe200078e000c */
[----:B-1----:R-:W3:Y:S01]  /*45550*/  LDL.LU.64 R8, [R1+0x6a90] ;  /* 0x006a900001087983 */ /* 0x002ee20000300a00 */
[----:B------:R-:W4:Y:S02]  /*45560*/  LDL.LU.64 R12, [R1+0x6a88] ;  /* 0x006a8800010c7983 */ /* 0x000f240000300a00 */
[----:B------:R-:W-:Y:S02]  /*45570*/  STL [R1+0x69c0], R3 ;  /* 0x0069c00301007387 */ /* 0x000fe40000100800 */
[----:B------:R-:W-:Y:S02]  /*45580*/  STL [R1+0x69bc], R18 ;  /* 0x0069bc1201007387 */ /* 0x000fe40000100800 */
[----:B------:R-:W-:-:S02]  /*45590*/  IMAD.MOV.U32 R16, RZ, RZ, R2 ;  /* 0x000000ffff107224 */ /* 0x000fc400078e0002 */
[----:B------:R-:W-:Y:S01]  /*455a0*/  IMAD.MOV.U32 R17, RZ, RZ, R0 ;  /* 0x000000ffff117224 */ /* 0x000fe200078e0000 */
[----:B----4-:R-:W-:Y:S01]  /*455b0*/  HMMA.16816.F32.BF16 R24, R20, R12, R24 ;  /* 0x0000000c1418723c */ /* 0x010fe20000041818 */
[----:B------:R-:W-:Y:S11]  /*455c0*/  IMAD.MOV.U32 R19, RZ, RZ, R13 ;  /* 0x000000ffff137224 */ /* 0x000ff600078e000d */
[----:B------:R-:W-:Y:S11]  /*455d0*/  @!UPT UIADD3 URZ, URZ, URZ, URZ ;  /* 0x0000003f3f3ff290 */ /* 0x000ff6000fffe03f */
[----:B------:R0:W-:Y:S01]  /*455e0*/  STL.64 [R1+0x230], R24 ;  /* 0x0002301801007387 */ /* 0x0001e20000100a00 */
[----:B------:R-:W-:Y:S03]  /*455f0*/  STL.64 [R1+0x238], R26 ;  /* 0x0002381a01007387 */ /* 0x000fe60000100a00 */
[----:B0-----:R-:W2:Y:S01]  /*45600*/  LDL.LU.64 R24, [R1+0x6a80] ;  /* 0x006a800001187983 */ /* 0x001ea20000300a00 */
[----:B------:R-:W4:Y:S02]  /*45610*/  LDL.LU.64 R14, [R1+0x6a78] ;  /* 0x006a7800010e7983 */ /* 0x000f240000300a00 */
[----:B------:R-:W-:Y:S02]  /*45620*/  STL [R1+0x6a50], R19 ;  /* 0x006a501301007387 */ /* 0x000fe40000100800 */
[----:B------:R0:W-:Y:S02]  /*45630*/  STL.64 [R1+0x6a48], R16 ;  /* 0x006a481001007387 */ /* 0x0001e40000100a00 */
[----:B0-----:R-:W4:Y:S01]  /*45640*/  LDL.LU.64 R16, [R1+0x1160] ;  /* 0x0011600001107983 */ /* 0x001f220000300a00 */
[----:B------:R-:W4:Y:S02]  /*45650*/  LDL.LU.64 R18, [R1+0x1168] ;  /* 0x0011680001127983 */ /* 0x000f240000300a00 */
[----:B------:R-:W-:-:S05]  /*45660*/  IMAD.MOV.U32 R29, RZ, RZ, R12 ;  /* 0x000000ffff1d7224 */ /* 0x000fca00078e000c */
[----:B------:R-:W-:Y:S01]  /*45670*/  STL [R1+0x69c4], R29 ;  /* 0x0069c41d01007387 */ /* 0x000fe20000100800 */
[----:B---3--:R-:W-:Y:S02]  /*45680*/  IMAD.MOV.U32 R2, RZ, RZ, R8 ;  /* 0x000000ffff027224 */ /* 0x008fe400078e0008 */
[----:B------:R-:W-:Y:S01]  /*45690*/  IMAD.MOV.U32 R0, RZ, RZ, R9 ;  /* 0x000000ffff007224 */ /* 0x000fe200078e0009 */
[C---:B--2---:R-:W-:Y:S08]  /*456a0*/  HMMA.16816.F32.BF16 R4, R20.reuse, R24, R4 ;  /* 0x000000181404723c */ /* 0x044ff00000041804 */
[----:B----4-:R-:W-:Y:S01]  /*456b0*/  HMMA.16816.F32.BF16 R16, R20, R8, R16 ;  /* 0x000000081410723c */ /* 0x010fe20000041810 */
[----:B------:R-:W-:-:S02]  /*456c0*/  IMAD.MOV.U32 R11, RZ, RZ, R24 ;  /* 0x000000ffff0b7224 */ /* 0x000fc400078e0018 */
[----:B------:R-:W-:Y:S11]  /*456d0*/  IMAD.MOV.U32 R10, RZ, RZ, R25 ;  /* 0x000000ffff0a7224 */ /* 0x000ff600078e0019 */
[----:B------:R-:W-:Y:S09]  /*456e0*/  @!UPT UIADD3 URZ, URZ, URZ, URZ ;  /* 0x0000003f3f3ff290 */ /* 0x000ff2000fffe03f */
[----:B------:R-:W-:Y:S01]  /*456f0*/  STL.64 [R1+0x210], R16 ;  /* 0x0002101001007387 */ /* 0x000fe20000100a00 */
[----:B------:R-:W-:Y:S02]  /*45700*/  STL.64 [R1+0x218], R18 ;  /* 0x0002181201007387 */ /* 0x000fe40000100a00 */
[----:B------:R-:W-:Y:S02]  /*45710*/  STL.64 [R1+0x200], R4 ;  /* 0x0002000401007387 */ /* 0x000fe40000100a00 */
[----:B------:R-:W-:Y:S01]  /*45720*/  STL.64 [R1+0x208], R6 ;  /* 0x0002080601007387 */ /* 0x000fe20000100a00 */
[----:B------:R0:W-:Y:S01]  /*45730*/  STL.64 [R1+0x6a70], R10 ;  /* 0x006a700a01007387 */ /* 0x0001e20000100a00 */
[----:B------:R-:W2:Y:S03]  /*45740*/  LDL.LU.64 R8, [R1+0x1140] ;  /* 0x0011400001087983 */ /* 0x000ea60000300a00 */
[----:B0-----:R-:W2:Y:S01]  /*45750*/  LDL.LU.64 R10, [R1+0x1148] ;  /* 0x00114800010a7983 */ /* 0x001ea20000300a00 */
[----:B------:R-:W3:Y:S03]  /*45760*/  LDL.LU.64 R16, [R1+0x100] ;  /* 0x0001000001107983 */ /* 0x000ee60000300a00 */
[----:B---3--:R0:W-:Y:S04]  /*45770*/  STL.64 [R1+0x6a68], R16 ;  /* 0x006a681001007387 */ /* 0x0081e80000100a00 */
[----:B0-----:R-:W2:Y:S01]  /*45780*/  LDL.LU.64 R16, [R1+0x110] ;  /* 0x0001100001107983 */ /* 0x001ea20000300a00 */
[----:B------:R-:W3:Y:S03]  /*45790*/  LDL.LU.64 R12, [R1+0xe0] ;  /* 0x0000e000010c7983 */ /* 0x000ee60000300a00 */
[----:B---3--:R-:W-:Y:S01]  /*457a0*/  STL.64 [R1+0x6a40], R12 ;  /* 0x006a400c01007387 */ /* 0x008fe20000100a00 */
[----:B------:R-:W3:Y:S02]  /*457b0*/  LDL.LU.64 R24, [R1+0x16a0] ;  /* 0x0016a00001187983 */ /* 0x000ee40000300a00 */
[----:B------:R-:W4:Y:S02]  /*457c0*/  LDL.LU.64 R26, [R1+0x16a8] ;  /* 0x0016a800011a7983 */ /* 0x000f240000300a00 */
[----:B----4-:R-:W-:Y:S01]  /*457d0*/  STL.64 [R1+0x69e0], R26 ;  /* 0x0069e01a01007387 */ /* 0x010fe20000100a00 */
[----:B---3--:R0:W-:Y:S03]  /*457e0*/  STL.64 [R1+0x69d8], R24 ;  /* 0x0069d81801007387 */ /* 0x0081e60000100a00 */
[----:B0-----:R-:W3:Y:S01]  /*457f0*/  LDL.LU R24, [R1+0x10] ;  /* 0x0000100001187983 */ /* 0x001ee20000300800 */
[----:B------:R-:W3:Y:S03]  /*45800*/  LDL.LU R25, [R1+0x14] ;  /* 0x0000140001197983 */ /* 0x000ee60000300800 */
[----:B---3--:R0:W-:Y:S01]  /*45810*/  STL.64 [R1+0x69f8], R24 ;  /* 0x0069f81801007387 */ /* 0x0081e20000100a00 */
[----:B------:R-:W3:Y:S02]  /*45820*/  LDL.LU.64 R12, [R1+0x1120] ;  /* 0x00112000010c7983 */ /* 0x000ee40000300a00 */
[----:B0-----:R-:W-:-:S02]  /*45830*/  IMAD.MOV.U32 R24, RZ, RZ, R15 ;  /* 0x000000ffff187224 */ /* 0x001fc400078e000f */
[----:B------:R-:W-:Y:S02]  /*45840*/  IMAD.MOV.U32 R25, RZ, RZ, R14 ;  /* 0x000000ffff197224 */ /* 0x000fe400078e000e */
[----:B------:R-:W4:Y:S04]  /*45850*/  LDL.LU.64 R14, [R1+0x1128] ;  /* 0x00112800010e7983 */ /* 0x000f280000300a00 */
[----:B----4-:R-:W-:Y:S01]  /*45860*/  STL.64 [R1+0x6a60], R14 ;  /* 0x006a600e01007387 */ /* 0x010fe20000100a00 */
[----:B---3--:R0:W-:Y:S03]  /*45870*/  STL.64 [R1+0x6a58], R12 ;  /* 0x006a580c01007387 */ /* 0x0081e60000100a00 */
[----:B0-----:R-:W3:Y:S01]  /*45880*/  LDL.LU.64 R12, [R1+0x1130] ;  /* 0x00113000010c7983 */ /* 0x001ee20000300a00 */
[----:B------:R-:W3:Y:S02]  /*45890*/  LDL.LU.64 R14, [R1+0x1138] ;  /* 0x00113800010e7983 */ /* 0x000ee40000300a00 */
[----:B------:R0:W-:Y:S02]  /*458a0*/  STL.64 [R1+0x6a20], R24 ;  /* 0x006a201801007387 */ /* 0x0001e40000100a00 */
[----:B0-----:R-:W4:Y:S01]  /*458b0*/  LDL.LU.64 R24, [R1+0x10f0] ;  /* 0x0010f00001187983 */ /* 0x001f220000300a00 */
[----:B------:R-:W2:Y:S03]  /*458c0*/  LDL.LU.64 R26, [R1+0x10f8] ;  /* 0x0010f800011a7983 */ /* 0x000ea60000300a00 */
[----:B--2---:R-:W-:Y:S01]  /*458d0*/  STL.64 [R1+0x6a38], R26 ;  /* 0x006a381a01007387 */ /* 0x004fe20000100a00 */
[----:B----4-:R0:W-:Y:S03]  /*458e0*/  STL.64 [R1+0x6a30], R24 ;  /* 0x006a301801007387 */ /* 0x0101e60000100a00 */
[----:B0-----:R-:W2:Y:S01]  /*458f0*/  LDL.LU.64 R24, [R1+0x1110] ;  /* 0x0011100001187983 */ /* 0x001ea20000300a00 */
[----:B------:R-:W2:Y:S02]  /*45900*/  LDL.LU.64 R26, [R1+0x1118] ;  /* 0x00111800011a7983 */ /* 0x000ea40000300a00 */
[----:B------:R-:W4:Y:S02]  /*45910*/  LDL.LU.64 R4, [R1+0x1680] ;  /* 0x0016800001047983 */ /* 0x000f240000300a00 */
[----:B------:R-:W2:Y:S01]  /*45920*/  LDL.LU.64 R6, [R1+0x1688] ;  /* 0x0016880001067983 */ /* 0x000ea20000300a00 */
[----:B------:R-:W-:Y:S01]  /*45930*/  HMMA.16816.F32.BF16 R8, R20, R16, R8 ;  /* 0x000000101408723c */ /* 0x000fe20000041808 */
[----:B--2---:R-:W-:Y:S01]  /*45940*/  STL.64 [R1+0x69f0], R6 ;  /* 0x0069f00601007387 */ /* 0x004fe20000100a00 */
[----:B----4-:R0:W-:Y:S03]  /*45950*/  STL.64 [R1+0x69e8], R4 ;  /* 0x0069e80401007387 */ /* 0x0101e60000100a00 */
[----:B0-----:R-:W2:Y:S01]  /*45960*/  LDL.LU.64 R4, [R1+0x16e0] ;  /* 0x0016e00001047983 */ /* 0x001ea20000300a00 */
[----:B------:R-:W4:Y:S03]  /*45970*/  LDL.LU.64 R6, [R1+0x16e8] ;  /* 0x0016e80001067983 */ /* 0x000f260000300a00 */
[----:B----4-:R-:W-:Y:S01]  /*45980*/  STL.64 [R1+0x6a08], R6 ;  /* 0x006a080601007387 */ /* 0x010fe20000100a00 */
[----:B--2---:R0:W-:Y:S03]  /*45990*/  STL.64 [R1+0x6a00], R4 ;  /* 0x006a000401007387 */ /* 0x0041e60000100a00 */
[----:B0-----:R-:W2:Y:S01]  /*459a0*/  LDL.LU.64 R4, [R1+0x1730] ;  /* 0x0017300001047983 */ /* 0x001ea20000300a00 */
[----:B------:R-:W2:Y:S09]  /*459b0*/  LDL.LU.64 R6, [R1+0x1738] ;  /* 0x0017380001067983 */ /* 0x000eb20000300a00 */
[----:B------:R0:W-:Y:S02]  /*459c0*/  STL.64 [R1+0x1f0], R8 ;  /* 0x0001f00801007387 */ /* 0x0001e40000100a00 */
[----:B------:R1:W-:Y:S02]  /*459d0*/  STL.64 [R1+0x1f8], R10 ;  /* 0x0001f80a01007387 */ /* 0x0003e40000100a00 */
[----:B0-----:R-:W-:Y:S01]  /*459e0*/  IMAD.MOV.U32 R8, RZ, RZ, R16 ;  /* 0x000000ffff087224 */ /* 0x001fe200078e0010 */
[----:B-1----:R-:W4:Y:S01]  /*459f0*/  LDL.LU.64 R10, [R1+0x6a70] ;  /* 0x006a7000010a7983 */ /* 0x002f220000300a00 */
[----:B------:R-:W-:-:S02]  /*45a00*/  IMAD.MOV.U32 R9, RZ, RZ, R17 ;  /* 0x000000ffff097224 */ /* 0x000fc400078e0011 */
[----:B------:R-:W3:Y:S02]  /*45a10*/  LDL.LU.64 R16, [R1+0x6a68] ;  /* 0x006a680001107983 */ /* 0x000ee40000300a00 */
[C---:B---3--:R-:W-:Y:S01]  /*45a20*/  HMMA.16816.F32.BF16 R12, R20.reuse, R16, R12 ;  /* 0x00000010140c723c */ /* 0x048fe2000004180c */
[----:B------:R-:W-:Y:S02]  /*45a30*/  IMAD.MOV.U32 R29, RZ, RZ, R16 ;  /* 0x000000ffff1d7224 */ /* 0x000fe400078e0010 */
[----:B------:R-:W-:Y:S11]  /*45a40*/  IMAD.MOV.U32 R3, RZ, RZ, R17 ;  /* 0x000000ffff037224 */ /* 0x000ff600078e0011 */
[----:B------:R-:W-:Y:S09]  /*45a50*/  @!UPT UIADD3 URZ, URZ, URZ, URZ ;  /* 0x0000003f3f3ff290 */ /* 0x000ff2000fffe03f */
[----:B------:R-:W-:Y:S01]  /*45a60*/  STL.64 [R1+0x1e0], R12 ;  /* 0x0001e00c01007387 */ /* 0x000fe20000100a00 */
[----:B------:R0:W-:Y:S03]  /*45a70*/  STL.64 [R1+0x1e8], R14 ;  /* 0x0001e80e01007387 */ /* 0x0001e60000100a00 */
[----:B0-----:R-:W3:Y:S01]  /*45a80*/  LDL.LU.64 R14, [R1+0x6a60] ;  /* 0x006a6000010e7983 */ /* 0x001ee20000300a00 */
[----:B------:R-:W3:Y:S02]  /*45a90*/  LDL.LU.64 R12, [R1+0x6a58] ;  /* 0x006a5800010c7983 */ /* 0x000ee40000300a00 */
[----:B------:R-:W2:Y:S02]  /*45aa0*/  LDL.LU R19, [R1+0x6a50] ;  /* 0x006a500001137983 */ /* 0x000ea40000300800 */
[----:B------:R-:W3:Y:S02]  /*45ab0*/  LDL.LU.64 R16, [R1+0x6a48] ;  /* 0x006a480001107983 */ /* 0x000ee40000300a00 */
[C---:B---3--:R-:W-:Y:S11]  /*45ac0*/  HMMA.16816.F32.BF16 R12, R20.reuse, R16, R12 ;  /* 0x00000010140c723c */ /* 0x048ff6000004180c */
[----:B------:R-:W-:Y:S11]  /*45ad0*/  @!UPT UIADD3 URZ, URZ, URZ, URZ ;  /* 0x0000003f3f3ff290 */ /* 0x000ff6000fffe03f */
[----:B------:R-:W-:Y:S01]  /*45ae0*/  @!UPT UIADD3 URZ, URZ, URZ, URZ ;  /* 0x0000003f3f3ff290 */ /* 0x000fe2000fffe03f */
[----:B------:R0:W-:Y:S01]  /*45af0*/  STL.64 [R1+0x1d0], R12 ;  /* 0x0001d00c01007387 */ /* 0x0001e20000100a00 */
[----:B------:R-:W-:Y:S03]  /*45b00*/  STL.64 [R1+0x1d8], R14 ;  /* 0x0001d80e01007387 */ /* 0x000fe60000100a00 */
[----:B0-----:R-:W3:Y:S01]  /*45b10*/  LDL.LU.64 R12, [R1+0x6a40] ;  /* 0x006a4000010c7983 */ /* 0x001ee20000300a00 */
[----:B------:R-:W-:Y:S01]  /*45b20*/  STL.64 [R1+0x6918], R16 ;  /* 0x0069181001007387 */ /* 0x000fe20000100a00 */
        /* <DEDUP_REMOVED lines=8> */
[----:B------:R-:W3:Y:S02]  /*45bb0*/  LDL.LU.64 R12, [R1+0x6a28] ;  /* 0x006a2800010c7983 */ /* 0x000ee40000300a00 */
[----:B---3--:R-:W-:Y:S01]  /*45bc0*/  HMMA.16816.F32.BF16 R20, R20, R12, R24 ;  /* 0x0000000c1414723c */ /* 0x008fe20000041818 */
[----:B------:R-:W2:Y:S01]  /*45bd0*/  LDL.LU.64 R24, [R1+0x6a20] ;  /* 0x006a200001187983 */ /* 0x000ea20000300a00 */
[----:B------:R-:W2:Y:S02]  /*45be0*/  LDL.LU.64 R14, [R1+0x6a18] ;  /* 0x006a1800010e7983 */ /* 0x000ea40000300a00 */
[----:B------:R-:W2:Y:S11]  /*45bf0*/  LDL.LU.64 R12, [R1+0x6a10] ;  /* 0x006a1000010c7983 */ /* 0x000eb60000300a00 */
[----:B------:R-:W-:Y:S08]  /*45c00*/  @!UPT UIADD3 URZ, URZ, URZ, URZ ;  /* 0x0000003f3f3ff290 */ /* 0x000ff0000fffe03f */
[----:B------:R0:W-:Y:S01]  /*45c10*/  STL.64 [R1+0xb0], R20 ;  /* 0x0000b01401007387 */ /* 0x0001e20000100a00 */
[----:B------:R-:W-:Y:S03]  /*45c20*/  STL.64 [R1+0xb8], R22 ;  /* 0x0000b81601007387 */ /* 0x000fe60000100a00 */
[----:B0-----:R-:W3:Y:S01]  /*45c30*/  LDL.LU R20, [R1] ;  /* 0x0000000001147983 */ /* 0x001ee20000300800 */
[----:B------:R-:W3:Y:S01]  /*45c40*/  LDL.LU R21, [R1+0x4] ;  /* 0x0000040001157983 */ /* 0x000ee20000300800 */
        /* <DEDUP_REMOVED lines=14> */
[----:B------:R-:W3:Y:S02]  /*45d30*/  LDL.LU.64 R24, [R1+0x69d8] ;  /* 0x0069d80001187983 */ /* 0x000ee40000300a00 */
[C---:B---3--:R-:W-:Y:S01]  /*45d40*/  HMMA.16816.F32.BF16 R20, R12.reuse, R20, R24 ;  /* 0x000000140c14723c */ /* 0x048fe20000041818 */
[----:B------:R-:W3:Y:S01]  /*45d50*/  LDL.LU.64 R26, [R1+0x69d0] ;  /* 0x0069d000011a7983 */ /* 0x000ee20000300a00 */
[----:B------:R-:W2:Y:S11]  /*45d60*/  LDL.LU.64 R24, [R1+0x69c8] ;  /* 0x0069c80001187983 */ /* 0x000eb60000300a00 */
[----:B------:R-:W-:Y:S10]  /*45d70*/  @!UPT UIADD3 URZ, URZ, URZ, URZ ;  /* 0x0000003f3f3ff290 */ /* 0x000ff4000fffe03f */
[----:B------:R-:W-:Y:S01]  /*45d80*/  STL.64 [R1+0x80], R20 ;  /* 0x0000801401007387 */ /* 0x000fe20000100a00 */
[----:B------:R2:W-:Y:S02]  /*45d90*/  STL.64 [R1+0x88], R22 ;  /* 0x0000881601007387 */ /* 0x0005e40000100a00 */
[----:B------:R-:W-:Y:S02]  /*45da0*/  IMAD.MOV.U32 R16, RZ, RZ, R29 ;  /* 0x000000ffff107224 */ /* 0x000fe400078e001d */
[----:B------:R-:W-:Y:S01]  /*45db0*/  IMAD.MOV.U32 R17, RZ, RZ, R3 ;  /* 0x000000ffff117224 */ /* 0x000fe200078e0003 */
[----:B--2---:R-:W-:Y:S01]  /*45dc0*/  HMMA.16816.F32.BF16 R20, R12, R24, R4 ;  /* 0x000000180c14723c */ /* 0x004fe20000041804 */
[----:B------:R-:W2:Y:S01]  /*45dd0*/  LDL.LU.64 R4, [R1+0x10e0] ;  /* 0x0010e00001047983 */ /* 0x000ea20000300a00 */
[----:B------:R-:W2:Y:S05]  /*45de0*/  LDL.LU.64 R6, [R1+0x10e8] ;  /* 0x0010e80001067983 */ /* 0x000eaa0000300a00 */
[----:B------:R-:W-:-:S02]  /*45df0*/  IMAD.MOV.U32 R24, RZ, RZ, R18 ;  /* 0x000000ffff187224 */ /* 0x000fc400078e0012 */
[----:B------:R-:W-:Y:S11]  /*45e00*/  IMAD.MOV.U32 R25, RZ, RZ, R28 ;  /* 0x000000ffff197224 */ /* 0x000ff600078e001c */
[----:B------:R-:W-:Y:S03]  /*45e10*/  @!UPT UIADD3 URZ, URZ, URZ, URZ ;  /* 0x0000003f3f3ff290 */ /* 0x000fe6000fffe03f */
[----:B------:R0:W-:Y:S01]  /*45e20*/  STL.64 [R1+0x70], R20 ;  /* 0x0000701401007387 */ /* 0x0001e20000100a00 */
[----:B------:R-:W-:Y:S03]  /*45e30*/  STL.64 [R1+0x78], R22 ;  /* 0x0000781601007387 */ /* 0x000fe60000100a00 */
[----:B0-----:R-:W2:Y:S01]  /*45e40*/  LDL.LU R20, [R1+0x30] ;  /* 0x0000300001147983 */ /* 0x001ea20000300800 */
[----:B------:R-:W2:Y:S02]  /*45e50*/  LDL.LU R21, [R1+0x34] ;  /* 0x0000340001157983 */ /* 0x000ea40000300800 */
[----:B------:R-:W2:Y:S02]  /*45e60*/  LDL.LU R29, [R1+0x69c4] ;  /* 0x0069c400011d7983 */ /* 0x000ea40000300800 */
[----:B------:R-:W2:Y:S01]  /*45e70*/  LDL.LU R3, [R1+0x69c0] ;  /* 0x0069c00001037983 */ /* 0x000ea20000300800 */
[----:B------:R0:W-:Y:S01]  /*45e80*/  STL.64 [R1+0x6928], R16 ;  /* 0x0069281001007387 */ /* 0x0001e20000100a00 */
[----:B---3--:R-:W-:Y:S02]  /*45e90*/  STL.64 [R1+0x68d0], R26 ;  /* 0x0068d01a01007387 */ /* 0x008fe40000100a00 */
[----:B------:R-:W3:Y:S02]  /*45ea0*/  LDL.LU R18, [R1+0x69bc] ;  /* 0x0069bc0001127983 */ /* 0x000ee40000300800 */
[----:B------:R-:W2:Y:S02]  /*45eb0*/  LDL.LU R28, [R1+0x69b8] ;  /* 0x0069b800011c7983 */ /* 0x000ea40000300800 */
[----:B0-----:R-:W-:-:S02]  /*45ec0*/  IMAD.MOV.U32 R16, RZ, RZ, R8 ;  /* 0x000000ffff107224 */ /* 0x001fc400078e0008 */
[----:B------:R-:W-:Y:S01]  /*45ed0*/  IMAD.MOV.U32 R17, RZ, RZ, R9 ;  /* 0x000000ffff117224 */ /* 0x000fe200078e0009 */
[----:B------:R-:W2:Y:S01]  /*45ee0*/  LDL.LU R8, [R1+0x69b4] ;  /* 0x0069b40001087983 */ /* 0x000ea20000300800 */
[----:B------:R-:W2:Y:S03]  /*45ef0*/  LDL.LU R9, [R1+0x69b0] ;  /* 0x0069b00001097983 */ /* 0x000ea60000300800 */
        /* <DEDUP_REMOVED lines=8> */
[----:B------:R0:W-:Y:S01]  /*45f80*/  STL.64 [R1+0x6970], R16 ;  /* 0x0069701001007387 */ /* 0x0001e20000100a00 */
[----:B------:R1:W-:Y:S02]  /*45f90*/  STL.64 [R1+0x6910], R24 ;  /* 0x0069101801007387 */ /* 0x0003e40000100a00 */
[----:B0-----:R-:W-:Y:S01]  /*45fa0*/  IMAD.MOV.U32 R17, RZ, RZ, R19 ;  /* 0x000000ffff117224 */ /* 0x001fe200078e0013 */
[----:B-1----:R-:W3:Y:S01]  /*45fb0*/  LDL.LU.64 R24, [R1+0x1060] ;  /* 0x0010600001187983 */ /* 0x002ee20000300a00 */
[----:B------:R-:W3:Y:S01]  /*45fc0*/  LDL.LU.64 R26, [R1+0x1068] ;  /* 0x00106800011a7983 */ /* 0x000ee20000300a00 */
[C---:B--2---:R-:W-:Y:S01]  /*45fd0*/  HMMA.16816.F32.BF16 R4, R12.reuse, R8, R4 ;  /* 0x000000080c04723c */ /* 0x044fe20000041804 */
[----:B------:R-:W-:Y:S11]  /*45fe0*/  IMAD.MOV.U32 R16, RZ, RZ, R29 ;  /* 0x000000ffff107224 */ /* 0x000ff600078e001d */
[----:B------:R-:W-:Y:S11]  /*45ff0*/  @!UPT UIADD3 URZ, URZ, URZ, URZ ;  /* 0x0000003f3f3ff290 */ /* 0x000ff6000fffe03f */
[----:B------:R0:W-:Y:S01]  /*46000*/  STL [R1+0x60], R4 ;  /* 0x0000600401007387 */ /* 0x0001e20000100800 */
[----:B------:R-:W-:Y:S02]  /*46010*/  IMAD.MOV.U32 R2, RZ, RZ, R7 ;  /* 0x000000ffff027224 */ /* 0x000fe400078e0007 */
[----:B------:R-:W-:Y:S02]  /*46020*/  IMAD.MOV.U32 R0, RZ, RZ, R6 ;  /* 0x000000ffff007224 */ /* 0x000fe400078e0006 */
[----:B------:R-:W-:Y:S01]  /*46030*/  IMAD.MOV.U32 R8, RZ, RZ, R5 ;  /* 0x000000ffff087224 */ /* 0x000fe200078e0005 */
[----:B------:R-:W2:Y:S04]  /*46040*/  LDL.LU.64 R6, [R1+0x69a0] ;  /* 0x0069a00001067983 */ /* 0x000ea80000300a00 */
[----:B0-----:R-:W3:Y:S01]  /*46050*/  LDL.LU.64 R4, [R1+0x6998] ;  /* 0x0069980001047983 */ /* 0x001ee20000300a00 */
[----:B------:R-:W-:Y:S02]  /*46060*/  STL.64 [R1+0x6988], R16 ;  /* 0x0069881001007387 */ /* 0x000fe40000100a00 */
[----:B------:R-:W-:Y:S02]  /*46070*/  STL [R1+0x58c0], R2 ;  /* 0x0058c00201007387 */ /* 0x000fe40000100800 */
[----:B------:R-:W-:Y:S01]  /*46080*/  STL [R1+0x5804], R0 ;  /* 0x0058040001007387 */ /* 0x000fe20000100800 */
[----:B------:R0:W-:Y:S01]  /*46090*/  STL [R1+0x5800], R8 ;  /* 0x0058000801007387 */ /* 0x0001e20000100800 */
[----:B----4-:R1:W-:Y:S03]  /*460a0*/  STL.64 [R1+0x6990], R10 ;  /* 0x0069900a01007387 */ /* 0x0103e60000100a00 */
[----:B0-----:R-:W3:Y:S01]  /*460b0*/  LDL.LU.64 R8, [R1+0x10d0] ;  /* 0x0010d00001087983 */ /* 0x001ee20000300a00 */
[----:B-1----:R-:W3:Y:S03]  /*460c0*/  LDL.LU.64 R10, [R1+0x10d8] ;  /* 0x0010d800010a7983 */ /* 0x002ee60000300a00 */
[----:B--2---:R0:W-:Y:S01]  /*460d0*/  STL.64 [R1+0x6920], R6 ;  /* 0x0069200601007387 */ /* 0x0041e20000100a00 */
[C---:B---3--:R-:W-:Y:S08]  /*460e0*/  HMMA.16816.F32.BF16 R8, R12.reuse, R4, R8 ;  /* 0x000000040c08723c */ /* 0x048ff00000041808 */
[----:B0-----:R-:W-:Y:S01]  /*460f0*/  HMMA.16816.F32.BF16 R4, R12, R20, R24 ;  /* 0x000000140c04723c */ /* 0x001fe20000041818 */
[----:B------:R-:W0:Y:S11]  /*46100*/  LDSM.16.MT88.4 R20, [R28+0x4080] ;  /* 0x004080001c14783b */ /* 0x000e360000004200 */
[----:B------:R-:W-:Y:S03]  /*46110*/  @!UPT UIADD3 URZ, URZ, URZ, URZ ;  /* 0x0000003f3f3ff290 */ /* 0x000fe6000fffe03f */
[----:B------:R1:W-:Y:S01]  /*46120*/  STL.64 [R1+0x50], R8 ;  /* 0x0000500801007387 */ /* 0x0003e20000100a00 */
[----:B------:R2:W-:Y:S03]  /*46130*/  STL.64 [R1+0x58], R10 ;  /* 0x0000580a01007387 */ /* 0x0005e60000100a00 */
[----:B-1----:R-:W3:Y:S01]  /*46140*/  LDL.LU.64 R8, [R1+0x1070] ;  /* 0x0010700001087983 */ /* 0x002ee20000300a00 */
[----:B--2---:R-:W3:Y:S03]  /*46150*/  LDL.LU.64 R10, [R1+0x1078] ;  /* 0x00107800010a7983 */ /* 0x004ee60000300a00 */
[----:B------:R1:W-:Y:S02]  /*46160*/  STL.64 [R1+0x1060], R4 ;  /* 0x0010600401007387 */ /* 0x0003e40000100a00 */
[----:B------:R2:W-:Y:S01]  /*46170*/  STL.64 [R1+0x1068], R6 ;  /* 0x0010680601007387 */ /* 0x0005e20000100a00 */
[----:B-1----:R-:W4:Y:S01]  /*46180*/  LDL.LU.64 R4, [R1+0x10b0] ;  /* 0x0010b00001047983 */ /* 0x002f220000300a00 */
[----:B--2---:R-:W2:Y:S03]  /*46190*/  LDL.LU.64 R6, [R1+0x10b8] ;  /* 0x0010b80001067983 */ /* 0x004ea60000300a00 */
[----:B--2---:R-:W-:Y:S01]  /*461a0*/  STL.64 [R1+0x6938], R6 ;  /* 0x0069380601007387 */ /* 0x004fe20000100a00 */
[----:B----4-:R1:W-:Y:S03]  /*461b0*/  STL.64 [R1+0x6930], R4 ;  /* 0x0069300401007387 */ /* 0x0103e60000100a00 */
[----:B-1----:R-:W2:Y:S01]  /*461c0*/  LDL.LU.64 R4, [R1+0x10c0] ;  /* 0x0010c00001047983 */ /* 0x002ea20000300a00 */
[----:B------:R-:W4:Y:S03]  /*461d0*/  LDL.LU.64 R6, [R1+0x10c8] ;  /* 0x0010c80001067983 */ /* 0x000f260000300a00 */
[----:B----4-:R-:W-:Y:S01]  /*461e0*/  STL.64 [R1+0x6950], R6 ;  /* 0x0069500601007387 */ /* 0x010fe20000100a00 */
[----:B--2---:R1:W-:Y:S03]  /*461f0*/  STL.64 [R1+0x6948], R4 ;  /* 0x0069480401007387 */ /* 0x0043e60000100a00 */
[----:B-1----:R-:W2:Y:S01]  /*46200*/  LDL.LU.64 R4, [R1+0x10a0] ;  /* 0x0010a00001047983 */ /* 0x002ea20000300a00 */
[----:B------:R-:W4:Y:S02]  /*46210*/  LDL.LU.64 R6, [R1+0x10a8] ;  /* 0x0010a80001067983 */ /* 0x000f240000300a00 */
[----:B------:R-:W-:-:S02]  /*46220*/  IMAD.MOV.U32 R16, RZ, RZ, R18 ;  /* 0x000000ffff107224 */ /* 0x000fc400078e0012 */
[----:B------:R-:W-:-:S07]  /*46230*/  IMAD.MOV.U32 R17, RZ, RZ, R3 ;  /* 0x000000ffff117224 */ /* 0x000fce00078e0003 */
[----:B---3--:R-:W-:Y:S01]  /*46240*/  HMMA.16816.F32.BF16 R16, R12, R16, R8 ;  /* 0x000000100c10723c */ /* 0x008fe20000041808 */
[----:B----4-:R-:W-:Y:S01]  /*46250*/  STL.64 [R1+0x6968], R6 ;  /* 0x0069680601007387 */ /* 0x010fe20000100a00 */
[----:B--2---:R1:W-:Y:S03]  /*46260*/  STL.64 [R1+0x6960], R4 ;  /* 0x0069600401007387 */ /* 0x0043e60000100a00 */
[----:B-1----:R-:W2:Y:S01]  /*46270*/  LDL.LU.64 R4, [R1+0x1090] ;  /* 0x0010900001047983 */ /* 0x002ea20000300a00 */
[----:B------:R-:W3:Y:S03]  /*46280*/  LDL.LU.64 R6, [R1+0x1098] ;  /* 0x0010980001067983 */ /* 0x000ee60000300a00 */
[----:B---3--:R-:W-:Y:S01]  /*46290*/  STL.64 [R1+0x6980], R6 ;  /* 0x0069800601007387 */ /* 0x008fe20000100a00 */
[----:B--2---:R1:W-:Y:S03]  /*462a0*/  STL.64 [R1+0x6978], R4 ;  /* 0x0069780401007387 */ /* 0x0043e60000100a00 */
[----:B-1----:R-:W2:Y:S01]  /*462b0*/  LDL.LU.64 R4, [R1+0x1080] ;  /* 0x0010800001047983 */ /* 0x002ea20000300a00 */
[----:B------:R-:W2:Y:S02]  /*462c0*/  LDL.LU.64 R6, [R1+0x1088] ;  /* 0x0010880001067983 */ /* 0x000ea40000300a00 */
[----:B------:R-:W3:Y:S02]  /*462d0*/  LDL.LU.64 R24, [R1+0x420] ;  /* 0x0004200001187983 */ /* 0x000ee40000300a00 */
[----:B------:R-:W3:Y:S01]  /*462e0*/  LDL.LU.64 R26, [R1+0x428] ;  /* 0x00042800011a7983 */ /* 0x000ee20000300a00 */
[----:B0-----:R-:W-:Y:S01]  /*462f0*/  STL.64 [R1+0x6810], R22 ;  /* 0x0068101601007387 */ /* 0x001fe20000100a00 */
[----:B------:R0:W-:Y:S03]  /*46300*/  STL.64 [R1+0x6808], R20 ;  /* 0x0068081401007387 */ /* 0x0001e60000100a00 */
[----:B0-----:R-:W4:Y:S01]  /*46310*/  LDL.LU.64 R20, [R1+0xd0] ;  /* 0x0000d00001147983 */ /* 0x001f220000300a00 */
[----:B------:R-:W2:Y:S02]  /*46320*/  LDL.64 R22, [R1+0xd8] ;  /* 0x0000d80001167983 */ /* 0x000ea40000100a00 */
[----:B------:R-:W2:Y:S02]  /*46330*/  LDL.LU.64 R10, [R1+0x6990] ;  /* 0x00699000010a7983 */ /* 0x000ea40000300a00 */
[----:B------:R0:W-:Y:S01]  /*46340*/  STL.64 [R1+0x1070], R16 ;  /* 0x0010701001007387 */ /* 0x0001e20000100a00 */
[----:B------:R2:W-:Y:S04]  /*46350*/  STL [R1+0x1078], R18 ;  /* 0x0010781201007387 */ /* 0x0005e80000100800 */
[----:B0-----:R-:W2:Y:S01]  /*46360*/  LDL.LU.64 R16, [R1+0x6988] ;  /* 0x0069880001107983 */ /* 0x001ea20000300a00 */
[----:B------:R-:W-:-:S05]  /*46370*/  IMAD.MOV.U32 R9, RZ, RZ, R19 ;  /* 0x000000ffff097224 */ /* 0x000fca00078e0013 */
[----:B------:R-:W-:Y:S01]  /*46380*/  STL [R1+0x5784], R9 ;  /* 0x0057840901007387 */ /* 0x000fe20000100800 */
[C---:B--2---:R-:W-:Y:S03]  /*46390*/  HMMA.16816.F32.BF16 R16, R12.reuse, R16, R4 ;  /* 0x000000100c10723c */ /* 0x044fe60000041804 */
[----:B------:R-:W2:Y:S01]  /*463a0*/  LDL.LU.64 R6, [R1+0x6980] ;  /* 0x0069800001067983 */ /* 0x000ea20000300a00 */
[----:B------:R-:W2:Y:S11]  /*463b0*/  LDL.LU.64 R4, [R1+0x6978] ;  /* 0x0069780001047983 */ /* 0x000eb60000300a00 */
[----:B------:R-:W-:Y:S08]  /*463c0*/  @!UPT UIADD3 URZ, URZ, URZ, URZ ;  /* 0x0000003f3f3ff290 */ /* 0x000ff0000fffe03f */
[----:B------:R0:W-:Y:S01]  /*463d0*/  STL.64 [R1+0x1080], R16 ;  /* 0x0010801001007387 */ /* 0x0001e20000100a00 */
[----:B------:R2:W-:Y:S03]  /*463e0*/  STL.64 [R1+0x1088], R18 ;  /* 0x0010881201007387 */ /* 0x0005e60000100a00 */
[----:B0-----:R-:W2:Y:S02]  /*463f0*/  LDL.LU.64 R16, [R1+0x6970] ;  /* 0x0069700001107983 */ /* 0x001ea40000300a00 */
[----:B--2---:R-:W-:Y:S02]  /*46400*/  HMMA.16816.F32.BF16 R16, R12, R16, R4 ;  /* 0x000000100c10723c */ /* 0x004fe40000041804 */
[----:B------:R-:W2:Y:S01]  /*46410*/  LDL.LU.64 R6, [R1+0x6968] ;  /* 0x0069680001067983 */ /* 0x000ea20000300a00 */
[----:B------:R-:W2:Y:S11]  /*46420*/  LDL.LU.64 R4, [R1+0x6960] ;  /* 0x0069600001047983 */ /* 0x000eb60000300a00 */
[----:B------:R-:W-:Y:S09]  /*46430*/  @!UPT UIADD3 URZ, URZ, URZ, URZ ;  /* 0x0000003f3f3ff290 */ /* 0x000ff2000fffe03f */
[----:B------:R0:W-:Y:S01]  /*46440*/  STL.64 [R1+0x1090], R16 ;  /* 0x0010901001007387 */ /* 0x0001e20000100a00 */
[----:B------:R-:W-:Y:S03]  /*46450*/  STL [R1+0x1098], R18 ;  /* 0x0010981201007387 */ /* 0x000fe60000100800 */
[----:B0-----:R-:W2:Y:S01]  /*46460*/  LDL.LU.64 R16, [R1+0x6958] ;  /* 0x0069580001107983 */ /* 0x001ea20000300a00 */
[----:B------:R-:W-:-:S05]  /*46470*/  IMAD.MOV.U32 R9, RZ, RZ, R19 ;  /* 0x000000ffff097224 */ /* 0x000fca00078e0013 */
[----:B------:R0:W-:Y:S01]  /*46480*/  STL [R1+0x5788], R9 ;  /* 0x0057880901007387 */ /* 0x0001e20000100800 */
        /* <DEDUP_REMOVED lines=18> */
[----:B------:R-:W2:Y:S11]  /*465b0*/  LDL.LU.64 R6, [R1+0x6920] ;  /* 0x0069200001067983 */ /* 0x000eb60000300a00 */
[----:B------:R-:W-:Y:S10]  /*465c0*/  @!UPT UIADD3 URZ, URZ, URZ, URZ ;  /* 0x0000003f3f3ff290 */ /* 0x000ff4000fffe03f */
[----:B------:R0:W-:Y:S01]  /*465d0*/  STL.64 [R1+0x1690], R16 ;  /* 0x0016901001007387 */ /* 0x0001e20000100a00 */
[----:B------:R3:W-:Y:S03]  /*465e0*/  STL.64 [R1+0x1698], R18 ;  /* 0x0016981201007387 */ /* 0x0007e60000100a00 */
[----:B0-----:R-:W3:Y:S02]  /*465f0*/  LDL.LU.64 R16, [R1+0x6918] ;  /* 0x0069180001107983 */ /* 0x001ee40000300a00 */
[C---:B---3--:R-:W-:Y:S02]  /*46600*/  HMMA.16816.F32.BF16 R16, R12.reuse, R16, R24 ;  /* 0x000000100c10723c */ /* 0x048fe40000041818 */
[----:B------:R-:W3:Y:S11]  /*46610*/  LDL.LU.64 R24, [R1+0x6910] ;  /* 0x0069100001187983 */ /* 0x000ef60000300a00 */
[----:B------:R-:W-:Y:S10]  /*46620*/  @!UPT UIADD3 URZ, URZ, URZ, URZ ;  /* 0x0000003f3f3ff290 */ /* 0x000ff4000fffe03f */
[----:B------:R-:W-:Y:S01]  /*46630*/  STL.64 [R1+0x1680], R16 ;  /* 0x0016801001007387 */ /* 0x000fe20000100a00 */
[----:B------:R0:W-:Y:S03]  /*46640*/  STL.64 [R1+0x1688], R18 ;  /* 0x0016881201007387 */ /* 0x0001e60000100a00 */
[----:B0-----:R-:W2:Y:S01]  /*46650*/  LDL.LU.64 R18, [R1+0x6908] ;  /* 0x0069080001127983 */ /* 0x001ea20000300a00 */
[----:B------:R-:W2:Y:S01]  /*46660*/  LDL.LU.64 R16, [R1+0x6900] ;  /* 0x0069000001107983 */ /* 0x000ea20000300a00 */
[C---:B---3--:R-:W-:Y:S11]  /*46670*/  HMMA.16816.F32.BF16 R8, R12.reuse, R24, R8 ;  /* 0x000000180c08723c */ /* 0x048ff60000041808 */
[----:B------:R-:W-:Y:S11]  /*46680*/  @!UPT UIADD3 URZ, URZ, URZ, URZ ;  /* 0x0000003f3f3ff290 */ /* 0x000ff6000fffe03f */
[----:B------:R-:W-:Y:S01]  /*46690*/  @!UPT UIADD3 URZ, URZ, URZ, URZ ;  /* 0x0000003f3f3ff290 */ /* 0x000fe2000fffe03f */
[----:B------:R0:W-:Y:S01]  /*466a0*/  STL.64 [R1+0x1670], R8 ;  /* 0x0016700801007387 */ /* 0x0001e20000100a00 */
[----:B------:R-:W3:Y:S02]  /*466b0*/  LDL.LU R24, [R1+0x880] ;  /* 0x0008800001187983 */ /* 0x000ee40000300800 */
[----:B------:R-:W3:Y:S02]  /*466c0*/  LDL.LU R25, [R1+0x884] ;  /* 0x0008840001197983 */ /* 0x000ee40000300800 */
[----:B------:R-:W2:Y:S01]  /*466d0*/  LDL.LU R26, [R1+0x888] ;  /* 0x00088800011a7983 */ /* 0x000ea20000300800 */
[----:B------:R-:W2:Y:S01]  /*466e0*/  LDL.LU R27, [R1+0x88c] ;  /* 0x00088c00011b7983 */ /* 0x000ea20000300800 */
[----:B------:R-:W-:Y:S02]  /*466f0*/  IMAD.MOV.U32 R5, RZ, RZ, R10 ;  /* 0x000000ffff057224 */ /* 0x000fe400078e000a */
[----:B------:R-:W-:Y:S01]  /*46700*/  IMAD.MOV.U32 R4, RZ, RZ, R11 ;  /* 0x000000ffff047224 */ /* 0x000fe200078e000b */
[----:B0-----:R-:W2:Y:S01]  /*46710*/  LDL.LU R8, [R1+0x890] ;  /* 0x0008900001087983 */ /* 0x001ea20000300800 */
[----:B------:R-:W2:Y:S02]  /*46720*/  LDL.LU R9, [R1+0x894] ;  /* 0x0008940001097983 */ /* 0x000ea40000300800 */
[----:B------:R-:W2:Y:S02]  /*46730*/  LDL.LU R10, [R1+0x898] ;  /* 0x00089800010a7983 */ /* 0x000ea40000300800 */
[----:B------:R-:W2:Y:S02]  /*46740*/  LDL.LU R11, [R1+0x89c] ;  /* 0x00089c00010b7983 */ /* 0x000ea40000300800 */
[----:B--2---:R-:W-:Y:S01]  /*46750*/  STL.64 [R1+0x68f8], R10 ;  /* 0x0068f80a01007387 */ /* 0x004fe20000100a00 */
[----:B------:R0:W-:Y:S03]  /*46760*/  STL.64 [R1+0x68f0], R8 ;  /* 0x0068f00801007387 */ /* 0x0001e60000100a00 */
[----:B0-----:R-:W2:Y:S01]  /*46770*/  LDL.LU R8, [R1+0x8a0] ;  /* 0x0008a00001087983 */ /* 0x001ea20000300800 */
[----:B------:R-:W2:Y:S02]  /*46780*/  LDL.LU R9, [R1+0x8a4] ;  /* 0x0008a40001097983 */ /* 0x000ea40000300800 */
[----:B------:R-:W2:Y:S02]  /*46790*/  LDL.LU R10, [R1+0x8a8] ;  /* 0x0008a800010a7983 */ /* 0x000ea40000300800 */
[----:B------:R-:W2:Y:S01]  /*467a0*/  LDL.LU R11, [R1+0x8ac] ;  /* 0x0008ac00010b7983 */ /* 0x000ea20000300800 */
[----:B------:R0:W-:Y:S01]  /*467b0*/  STL.64 [R1+0x68e0], R26 ;  /* 0x0068e01a01007387 */ /* 0x0001e20000100a00 */
[----:B---3--:R-:W-:Y:S03]  /*467c0*/  STL.64 [R1+0x68d8], R24 ;  /* 0x0068d81801007387 */ /* 0x008fe60000100a00 */
[----:B0-----:R-:W3:Y:S01]  /*467d0*/  LDL.64 R26, [R1+0x18] ;  /* 0x00001800011a7983 */ /* 0x001ee20000100a00 */
[----:B------:R-:W-:Y:S02]  /*467e0*/  STL [R1+0x578c], R5 ;  /* 0x00578c0501007387 */ /* 0x000fe40000100800 */
[----:B------:R0:W-:Y:S02]  /*467f0*/  STL [R1+0x5780], R4 ;  /* 0x0057800401007387 */ /* 0x0001e40000100800 */
[----:B------:R1:W-:Y:S01]  /*46800*/  STL.64 [R1+0x68c0], R6 ;  /* 0x0068c00601007387 */ /* 0x0003e20000100a00 */
[----:B0-----:R-:W4:Y:S01]  /*46810*/  LDL.LU.64 R4, [R1+0x40] ;  /* 0x0000400001047983 */ /* 0x001f220000300a00 */
[----:B-1----:R-:W4:Y:S02]  /*46820*/  LDL.LU.64 R6, [R1+0x48] ;  /* 0x0000480001067983 */ /* 0x002f240000300a00 */
[----:B----4-:R-:W-:Y:S01]  /*46830*/  HMMA.16816.F32.BF16 R4, R12, R20, R4 ;  /* 0x000000140c04723c */ /* 0x010fe20000041804 */
[----:B------:R-:W4:Y:S11]  /*46840*/  LDL.LU R12, [R1+0x870] ;  /* 0x00087000010c7983 */ /* 0x000f360000300800 */
[----:B------:R-:W-:Y:S11]  /*46850*/  @!UPT UIADD3 URZ, URZ, URZ, URZ ;  /* 0x0000003f3f3ff290 */ /* 0x000ff6000fffe03f */
[----:B------:R0:W-:Y:S01]  /*46860*/  STL.64 [R1+0x1110], R4 ;  /* 0x0011100401007387 */ /* 0x0001e20000100a00 */
[----:B------:R1:W-:Y:S02]  /*46870*/  STL.64 [R1+0x1118], R6 ;  /* 0x0011180601007387 */ /* 0x0003e40000100a00 */
[----:B------:R-:W4:Y:S02]  /*46880*/  LDL.LU R13, [R1+0x874] ;  /* 0x00087400010d7983 */ /* 0x000f240000300800 */
[----:B------:R-:W4:Y:S01]  /*46890*/  LDL.LU R14, [R1+0x878] ;  /* 0x00087800010e7983 */ /* 0x000f220000300800 */
[----:B------:R-:W4:Y:S04]  /*468a0*/  LDL.LU R15, [R1+0x87c] ;  /* 0x00087c00010f7983 */ /* 0x000f280000300800 */
[----:B0-----:R-:W2:Y:S01]  /*468b0*/  LDL.LU R4, [R1+0x860] ;  /* 0x0008600001047983 */ /* 0x001ea20000300800 */
[----:B------:R-:W2:Y:S02]  /*468c0*/  LDL.LU R5, [R1+0x864] ;  /* 0x0008640001057983 */ /* 0x000ea40000300800 */
[----:B-1----:R-:W2:Y:S02]  /*468d0*/  LDL.LU R6, [R1+0x868] ;  /* 0x0008680001067983 */ /* 0x002ea40000300800 */
[----:B------:R-:W2:Y:S01]  /*468e0*/  LDL.LU R7, [R1+0x86c] ;  /* 0x00086c0001077983 */ /* 0x000ea20000300800 */
[----:B------:R0:W-:Y:S04]  /*468f0*/  STL.64 [R1+0x6820], R22 ;  /* 0x0068201601007387 */ /* 0x0001e80000100a00 */
[----:B0-----:R-:W2:Y:S04]  /*46900*/  LDL.64 R22, [R1+0x108] ;  /* 0x0001080001167983 */ /* 0x001ea80000100a00 */
[----:B--2---:R0:W-:Y:S04]  /*46910*/  STL.64 [R1+0x6848], R22 ;  /* 0x0068481601007387 */ /* 0x0041e80000100a00 */
[----:B0-----:R-:W2:Y:S04]  /*46920*/  LDL.64 R22, [R1+0x118] ;  /* 0x0001180001167983 */ /* 0x001ea80000100a00 */
[----:B--2---:R0:W-:Y:S04]  /*46930*/  STL.64 [R1+0x6858], R22 ;  /* 0x0068581601007387 */ /* 0x0041e80000100a00 */
[----:B0-----:R-:W2:Y:S04]  /*46940*/  LDL.64 R22, [R1+0x128] ;  /* 0x0001280001167983 */ /* 0x001ea80000100a00 */
[----:B--2---:R0:W-:Y:S04]  /*46950*/  STL.64 [R1+0x6870], R22 ;  /* 0x0068701601007387 */ /* 0x0041e80000100a00 */
[----:B0-----:R-:W2:Y:S04]  /*46960*/  LDL.64 R22, [R1+0x138] ;  /* 0x0001380001167983 */ /* 0x001ea80000100a00 */
[----:B--2---:R0:W-:Y:S04]  /*46970*/  STL.64 [R1+0x6878], R22 ;  /* 0x0068781601007387 */ /* 0x0041e80000100a00 */
[----:B0-----:R-:W2:Y:S04]  /*46980*/  LDL R22, [R1+0x28] ;  /* 0x0000280001167983 */ /* 0x001ea80000100800 */
[----:B------:R-:W2:Y:S02]  /*46990*/  LDL R23, [R1+0x2c] ;  /* 0x00002c0001177983 */ /* 0x000ea40000100800 */
[C---:B--2---:R-:W-:Y:S02]  /*469a0*/  HMMA.16816.F32.BF16 R20, R16.reuse, R22, R8 ;  /* 0x000000161014723c */ /* 0x044fe40000041808 */
[----:B------:R-:W3:Y:S01]  /*469b0*/  LDL.LU.64 R10, [R1+0x68f8] ;  /* 0x0068f800010a7983 */ /* 0x000ee20000300a00 */
[----:B------:R-:W3:Y:S11]  /*469c0*/  LDL.LU.64 R8, [R1+0x68f0] ;  /* 0x0068f00001087983 */ /* 0x000ef60000300a00 */
[----:B------:R-:W-:Y:S09]  /*469d0*/  @!UPT UIADD3 URZ, URZ, URZ, URZ ;  /* 0x0000003f3f3ff290 */ /* 0x000ff2000fffe03f */
[----:B------:R-:W-:Y:S01]  /*469e0*/  STL.64 [R1+0x1100], R20 ;  /* 0x0011001401007387 */ /* 0x000fe20000100a00 */
[----:B------:R0:W-:Y:S03]  /*469f0*/  STL.64 [R1+0x1108], R22 ;  /* 0x0011081601007387 */ /* 0x0001e60000100a00 */
[----:B0-----:R-:W2:Y:S04]  /*46a00*/  LDL R22, [R1+0x148] ;  /* 0x0001480001167983 */ /* 0x001ea80000100800 */
[----:B------:R-:W2:Y:S01]  /*46a10*/  LDL R23, [R1+0x14c] ;  /* 0x00014c0001177983 */ /* 0x000ea20000100800 */
[C---:B---3--:R-:W-:Y:S03]  /*46a20*/  HMMA.16816.F32.BF16 R8, R16.reuse, R26, R8 ;  /* 0x0000001a1008723c */ /* 0x048fe60000041808 */
[----:B--2---:R0:W-:Y:S04]  /*46a30*/  STL.64 [R1+0x6890], R22 ;  /* 0x0068901601007387 */ /* 0x0041e80000100a00 */
[----:B0-----:R-:W2:Y:S04]  /*46a40*/  LDL R22, [R1+0x8] ;  /* 0x0000080001167983 */ /* 0x001ea80000100800 */
[----:B------:R-:W2:Y:S11]  /*46a50*/  LDL R23, [R1+0xc] ;  /* 0x00000c0001177983 */ /* 0x000eb60000100800 */
[----:B------:R-:W-:Y:S01]  /*46a60*/  @!UPT UIADD3 URZ, URZ, URZ, URZ ;  /* 0x0000003f3f3ff290 */ /* 0x000fe2000fffe03f */
[----:B------:R0:W-:Y:S02]  /*46a70*/  STL.64 [R1+0x10f0], R8 ;  /* 0x0010f00801007387 */ /* 0x0001e40000100a00 */
[----:B------:R1:W-:Y:S02]  /*46a80*/  STL.64 [R1+0x10f8], R10 ;  /* 0x0010f80a01007387 */ /* 0x0003e40000100a00 */
[----:B0-----:R-:W-:Y:S01]  /*46a90*/  IMAD.MOV.U32 R9, RZ, RZ, R26 ;  /* 0x000000ffff097224 */ /* 0x001fe200078e001a */
[----:B-1----:R-:W3:Y:S01]  /*46aa0*/  LDL.LU.64 R10, [R1+0x68e8] ;  /* 0x0068e800010a7983 */ /* 0x002ee20000300a00 */
[----:B------:R-:W-:Y:S02]  /*46ab0*/  IMAD.MOV.U32 R8, RZ, RZ, R27 ;  /* 0x000000ffff087224 */ /* 0x000fe400078e001b */
[----:B------:R-:W2:Y:S02]  /*46ac0*/  LDL.LU.64 R26, [R1+0x68e0] ;  /* 0x0068e000011a7983 */ /* 0x000ea40000300a00 */
[----:B------:R-:W2:Y:S02]  /*46ad0*/  LDL.LU.64 R24, [R1+0x68d8] ;  /* 0x0068d80001187983 */ /* 0x000ea40000300a00 */
[C---:B--2---:R-:W-:Y:S01]  /*46ae0*/  HMMA.16816.F32.BF16 R20, R16.reuse, R22, R24 ;  /* 0x000000161014723c */ /* 0x044fe20000041818 */
[----:B------:R-:W4:Y:S11]  /*46af0*/  LDL.LU.64 R26, [R1+0x68d0] ;  /* 0x0068d000011a7983 */ /* 0x000f360000300a00 */
[----:B------:R-:W-:Y:S11]  /*46b00*/  @!UPT UIADD3 URZ, URZ, URZ, URZ ;  /* 0x0000003f3f3ff290 */ /* 0x000ff6000fffe03f */
[----:B------:R-:W-:Y:S01]  /*46b10*/  STL.64 [R1+0x10e0], R20 ;  /* 0x0010e01401007387 */ /* 0x000fe20000100a00 */
[----:B------:R4:W-:Y:S02]  /*46b20*/  STL.64 [R1+0x10e8], R22 ;  /* 0x0010e81601007387 */ /* 0x0009e40000100a00 */
[----:B----4-:R-:W-:Y:S01]  /*46b30*/  HMMA.16816.F32.BF16 R20, R16, R26, R12 ;  /* 0x0000001a1014723c */ /* 0x010fe2000004180c */
[----:B------:R-:W2:Y:S11]  /*46b40*/  LDL.LU R12, [R1+0x850] ;  /* 0x00085000010c7983 */ /* 0x000eb60000300800 */
[----:B------:R-:W-:Y:S11]  /*46b50*/  @!UPT UIADD3 URZ, URZ, URZ, URZ ;  /* 0x0000003f3f3ff290 */ /* 0x000ff6000fffe03f */
[----:B------:R-:W-:Y:S01]  /*46b60*/  STL.64 [R1+0x10d0], R20 ;  /* 0x0010d01401007387 */ /* 0x000fe20000100a00 */
[----:B------:R-:W-:Y:S02]  /*46b70*/  STL.64 [R1+0x10d8], R22 ;  /* 0x0010d81601007387 */ /* 0x000fe40000100a00 */
[----:B------:R-:W2:Y:S02]  /*46b80*/  LDL.LU R13, [R1+0x854] ;  /* 0x00085400010d7983 */ /* 0x000ea40000300800 */
[----:B------:R-:W2:Y:S01]  /*46b90*/  LDL.LU R14, [R1+0x858] ;  /* 0x00085800010e7983 */ /* 0x000ea20000300800 */
[----:B------:R-:W2:Y:S01]  /*46ba0*/  LDL.LU R15, [R1+0x85c] ;  /* 0x00085c00010f7983 */ /* 0x000ea20000300800 */
[----:B------:R3:W-:Y:S02]  /*46bb0*/  STL.64 [R1+0x6898], R26 ;  /* 0x0068981a01007387 */ /* 0x0007e40000100a00 */
[----:B------:R-:W4:Y:S02]  /*46bc0*/  LDL.LU R24, [R1+0x1040] ;  /* 0x0010400001187983 */ /* 0x000f240000300800 */
[----:B------:R-:W4:Y:S02]  /*46bd0*/  LDL.LU R25, [R1+0x1044] ;  /* 0x0010440001197983 */ /* 0x000f240000300800 */
[----:B---3--:R-:W-:-:S02]  /*46be0*/  IMAD.MOV.U32 R26, RZ, RZ, R10 ;  /* 0x000000ffff1a7224 */ /* 0x008fc400078e000a */
[----:B------:R-:W-:Y:S01]  /*46bf0*/  IMAD.MOV.U32 R27, RZ, RZ, R11 ;  /* 0x000000ffff1b7224 */ /* 0x000fe200078e000b */
[----:B------:R-:W3:Y:S01]  /*46c00*/  LDL.LU R10, [R1+0x68cc] ;  /* 0x0068cc00010a7983 */ /* 0x000ee20000300800 */
[----:B------:R-:W3:Y:S03]  /*46c10*/  LDL.LU R11, [R1+0x68c8] ;  /* 0x0068c800010b7983 */ /* 0x000ee60000300800 */
[----:B------:R0:W-:Y:S04]  /*46c20*/  STL.64 [R1+0x68a8], R26 ;  /* 0x0068a81a01007387 */ /* 0x0001e80000100a00 */
[----:B----4-:R-:W-:Y:S01]  /*46c30*/  STL.64 [R1+0x68a0], R24 ;  /* 0x0068a01801007387 */ /* 0x010fe20000100a00 */
[----:B------:R-:W4:Y:S02]  /*46c40*/  LDL.64 R22, [R1+0x158] ;  /* 0x0001580001167983 */ /* 0x000f240000100a00 */
[----:B0-----:R-:W2:Y:S01]  /*46c50*/  LDL.64 R26, [R1+0x38] ;  /* 0x00003800011a7983 */ /* 0x001ea20000100a00 */
[----:B---3--:R-:W-:Y:S01]  /*46c60*/  HMMA.16816.F32.BF16 R4, R16, R10, R4 ;  /* 0x0000000a1004723c */ /* 0x008fe20000041804 */
[----:B----4-:R0:W-:Y:S01]  /*46c70*/  STL.64 [R1+0x68b0], R22 ;  /* 0x0068b01601007387 */ /* 0x0101e20000100a00 */
[----:B------:R-:W2:Y:S02]  /*46c80*/  LDL.LU R20, [R1+0x1050] ;  /* 0x0010500001147983 */ /* 0x000ea40000300800 */
[----:B------:R-:W2:Y:S01]  /*46c90*/  LDL.LU R21, [R1+0x1054] ;  /* 0x0010540001157983 */ /* 0x000ea20000300800 */
[----:B0-----:R-:W2:Y:S01]  /*46ca0*/  LDL.LU R22, [R1+0x1058] ;  /* 0x0010580001167983 */ /* 0x001ea20000300800 */
[----:B------:R-:W2:Y:S11]  /*46cb0*/  LDL.LU R23, [R1+0x105c] ;  /* 0x00105c0001177983 */ /* 0x000eb60000300800 */
[----:B------:R-:W-:Y:S06]  /*46cc0*/  @!UPT UIADD3 URZ, URZ, URZ, URZ ;  /* 0x0000003f3f3ff290 */ /* 0x000fec000fffe03f */
[----:B------:R-:W-:Y:S02]  /*46cd0*/  STL.64 [R1+0x10c0], R4 ;  /* 0x0010c00401007387 */ /* 0x000fe40000100a00 */
[----:B------:R0:W-:Y:S02]  /*46ce0*/  STL.64 [R1+0x10c8], R6 ;  /* 0x0010c80601007387 */ /* 0x0001e40000100a00 */
[----:B0-----:R-:W3:Y:S01]  /*46cf0*/  LDL.LU.64 R6, [R1+0x68c0] ;  /* 0x0068c00001067983 */ /* 0x001ee20000300a00 */
[----:B------:R-:W-:Y:S02]  /*46d00*/  STL.64 [R1+0x6840], R10 ;  /* 0x0068400a01007387 */ /* 0x000fe40000100a00 */
[----:B------:R0:W-:Y:S02]  /*46d10*/  STL.64 [R1+0x6850], R8 ;  /* 0x0068500801007387 */ /* 0x0001e40000100a00 */
[----:B0-----:R-:W4:Y:S01]  /*46d20*/  LDL.LU R8, [R1+0x1000] ;  /* 0x0010000001087983 */ /* 0x001f220000300800 */
[----:B------:R-:W4:Y:S02]  /*46d30*/  LDL.LU R9, [R1+0x1004] ;  /* 0x0010040001097983 */ /* 0x000f240000300800 */
[----:B------:R-:W2:Y:S02]  /*46d40*/  LDL.LU R10, [R1+0x1008] ;  /* 0x00100800010a7983 */ /* 0x000ea40000300800 */
[----:B------:R-:W2:Y:S02]  /*46d50*/  LDL.LU R11, [R1+0x100c] ;  /* 0x00100c00010b7983 */ /* 0x000ea40000300800 */
[----:B--2---:R3:W-:Y:S01]  /*46d60*/  STL.64 [R1+0x6868], R10 ;  /* 0x0068680a01007387 */ /* 0x0047e20000100a00 */
[----:B----4-:R0:W-:Y:S02]  /*46d70*/  STL.64 [R1+0x6860], R8 ;  /* 0x0068600801007387 */ /* 0x0101e40000100a00 */
[----:B---3--:R-:W-:Y:S01]  /*46d80*/  IMAD.MOV.U32 R10, RZ, RZ, R6 ;  /* 0x000000ffff0a7224 */ /* 0x008fe200078e0006 */
[----:B0-----:R-:W2:Y:S01]  /*46d90*/  LDL.LU R8, [R1+0x1010] ;  /* 0x0010100001087983 */ /* 0x001ea20000300800 */
[----:B------:R-:W2:Y:S02]  /*46da0*/  LDL.LU R9, [R1+0x1014] ;  /* 0x0010140001097983 */ /* 0x000ea40000300800 */
[----:B------:R-:W3:Y:S02]  /*46db0*/  LDL.LU R6, [R1+0x68bc] ;  /* 0x0068bc0001067983 */ /* 0x000ee40000300800 */
[----:B------:R-:W-:-:S02]  /*46dc0*/  IMAD.MOV.U32 R11, RZ, RZ, R7 ;  /* 0x000000ffff0b7224 */ /* 0x000fc400078e0007 */
[----:B------:R-:W3:Y:S03]  /*46dd0*/  LDL.LU R7, [R1+0x68b8] ;  /* 0x0068b80001077983 */ /* 0x000ee60000300800 */
[----:B------:R-:W-:Y:S01]  /*46de0*/  STL.64 [R1+0x6888], R10 ;  /* 0x0068880a01007387 */ /* 0x000fe20000100a00 */
[----:B------:R-:W-:Y:S01]  /*46df0*/  HMMA.16816.F32.BF16 R20, R16, R26, R20 ;  /* 0x0000001a1014723c */ /* 0x000fe20000041814 */
[----:B------:R-:W-:Y:S02]  /*46e00*/  IMAD.MOV.U32 R2, RZ, RZ, R26 ;  /* 0x000000ffff027224 */ /* 0x000fe400078e001a */
[----:B------:R-:W-:-:S05]  /*46e10*/  IMAD.MOV.U32 R0, RZ, RZ, R27 ;  /* 0x000000ffff007224 */ /* 0x000fca00078e001b */
[C---:B---3--:R-:W-:Y:S01]  /*46e20*/  HMMA.16816.F32.BF16 R12, R16.reuse, R6, R12 ;  /* 0x00000006100c723c */ /* 0x048fe2000004180c */
[----:B--2---:R0:W-:Y:S04]  /*46e30*/  STL.64 [R1+0x6880], R8 ;  /* 0x0068800801007387 */ /* 0x0041e80000100a00 */
[----:B0-----:R-:W2:Y:S01]  /*46e40*/  LDL.LU R8, [R1+0x1030] ;  /* 0x0010300001087983 */ /* 0x001ea20000300800 */
[----:B------:R-:W2:Y:S02]  /*46e50*/  LDL.LU R9, [R1+0x1034] ;  /* 0x0010340001097983 */ /* 0x000ea40000300800 */
[----:B------:R-:W2:Y:S02]  /*46e60*/  LDL.LU R10, [R1+0x1038] ;  /* 0x00103800010a7983 */ /* 0x000ea40000300800 */
[----:B------:R-:W2:Y:S11]  /*46e70*/  LDL.LU R11, [R1+0x103c] ;  /* 0x00103c00010b7983 */ /* 0x000eb60000300800 */
[----:B------:R-:W-:Y:S02]  /*46e80*/  @!UPT UIADD3 URZ, URZ, URZ, URZ ;  /* 0x0000003f3f3ff290 */ /* 0x000fe4000fffe03f */
[----:B------:R-:W-:Y:S01]  /*46e90*/  STL.64 [R1+0x10b0], R12 ;  /* 0x0010b00c01007387 */ /* 0x000fe20000100a00 */
[----:B------:R-:W-:Y:S02]  /*46ea0*/  STL.64 [R1+0x10b8], R14 ;  /* 0x0010b80e01007387 */ /* 0x000fe40000100a00 */
[----:B------:R-:W0:Y:S02]  /*46eb0*/  LDSM.16.MT88.4 R12, [R28+0x4100] ;  /* 0x004100001c0c783b */ /* 0x000e240000004200 */
[----:B0-----:R-:W-:Y:S02]  /*46ec0*/  STL.64 [R1+0x66d8], R14 ;  /* 0x0066d80e01007387 */ /* 0x001fe40000100a00 */
[----:B------:R0:W-:Y:S02]  /*46ed0*/  STL.64 [R1+0x66d0], R12 ;  /* 0x0066d00c01007387 */ /* 0x0001e40000100a00 */
[----:B0-----:R-:W3:Y:S01]  /*46ee0*/  LDL.LU R12, [R1+0x1020] ;  /* 0x00102000010c7983 */ /* 0x001ee20000300800 */
[----:B------:R-:W3:Y:S02]  /*46ef0*/  LDL.LU R13, [R1+0x1024] ;  /* 0x00102400010d7983 */ /* 0x000ee40000300800 */
[----:B------:R-:W3:Y:S02]  /*46f00*/  LDL.LU R14, [R1+0x1028] ;  /* 0x00102800010e7983 */ /* 0x000ee40000300800 */
[----:B------:R-:W3:Y:S01]  /*46f10*/  LDL.LU R15, [R1+0x102c] ;  /* 0x00102c00010f7983 */ /* 0x000ee20000300800 */
[----:B------:R-:W-:Y:S01]  /*46f20*/  STL.64 [R1+0x1660], R20 ;  /* 0x0016601401007387 */ /* 0x000fe20000100a00 */
[----:B------:R0:W-:Y:S03]  /*46f30*/  STL.64 [R1+0x1668], R22 ;  /* 0x0016681601007387 */ /* 0x0001e60000100a00 */
[----:B0-----:R-:W4:Y:S01]  /*46f40*/  LDL.LU.64 R22, [R1+0x68b0] ;  /* 0x0068b00001167983 */ /* 0x001f220000300a00 */
[----:B------:R-:W4:Y:S02]  /*46f50*/  LDL.LU.64 R26, [R1+0x68a8] ;  /* 0x0068a800011a7983 */ /* 0x000f240000300a00 */
[----:B------:R-:W4:Y:S02]  /*46f60*/  LDL.LU.64 R24, [R1+0x68a0] ;  /* 0x0068a00001187983 */ /* 0x000f240000300a00 */
[C---:B----4-:R-:W-:Y:S01]  /*46f70*/  HMMA.16816.F32.BF16 R24, R16.reuse, R22, R24 ;  /* 0x000000161018723c */ /* 0x050fe20000041818 */
[----:B------:R-:W-:Y:S11]  /*46f80*/  IMAD.MOV.U32 R29, RZ, RZ, R22 ;  /* 0x000000ffff1d7224 */ /* 0x000ff600078e0016 */
[----:B------:R-:W-:Y:S11]  /*46f90*/  @!UPT UIADD3 URZ, URZ, URZ, URZ ;  /* 0x0000003f3f3ff290 */ /* 0x000ff6000fffe03f */
[----:B------:R0:W-:Y:S01]  /*46fa0*/  STL.64 [R1+0x1650], R24 ;  /* 0x0016501801007387 */ /* 0x0001e20000100a00 */
[----:B------:R1:W-:Y:S02]  /*46fb0*/  STL.64 [R1+0x1658], R26 ;  /* 0x0016581a01007387 */ /* 0x0003e40000100a00 */
[----:B0-----:R-:W-:Y:S01]  /*46fc0*/  IMAD.MOV.U32 R25, RZ, RZ, R23 ;  /* 0x000000ffff197224 */ /* 0x001fe200078e0017 */
[----:B-1----:R-:W4:Y:S01]  /*46fd0*/  LDL.LU.64 R26, [R1+0x6898] ;  /* 0x00689800011a7983 */ /* 0x002f220000300a00 */
[----:B------:R-:W2:Y:S02]  /*46fe0*/  LDL.LU.64 R22, [R1+0x6890] ;  /* 0x0068900001167983 */ /* 0x000ea40000300a00 */
[C---:B--2---:R-:W-:Y:S01]  /*46ff0*/  HMMA.16816.F32.BF16 R20, R16.reuse, R22, R8 ;  /* 0x000000161014723c */ /* 0x044fe20000041808 */
[----:B------:R-:W2:Y:S01]  /*47000*/  LDL.LU.64 R10, [R1+0x6888] ;  /* 0x00688800010a7983 */ /* 0x000ea20000300a00 */
[----:B------:R-:W2:Y:S11]  /*47010*/  LDL.LU.64 R8, [R1+0x6880] ;  /* 0x0068800001087983 */ /* 0x000eb60000300a00 */
[----:B------:R-:W-:Y:S10]  /*47020*/  @!UPT UIADD3 URZ, URZ, URZ, URZ ;  /* 0x0000003f3f3ff290 */ /* 0x000ff4000fffe03f */
[----:B------:R-:W-:Y:S01]  /*47030*/  STL.64 [R1+0x1640], R20 ;  /* 0x0016401401007387 */ /* 0x000fe20000100a00 */
[----:B------:R0:W-:Y:S03]  /*47040*/  STL.64 [R1+0x1648], R22 ;  /* 0x0016481601007387 */ /* 0x0001e60000100a00 */
[----:B0-----:R-:W3:Y:S02]  /*47050*/  LDL.LU.64 R22, [R1+0x6878] ;  /* 0x0068780001167983 */ /* 0x001ee40000300a00 */
[C---:B---3--:R-:W-:Y:S01]  /*47060*/  HMMA.16816.F32.BF16 R12, R16.reuse, R22, R12 ;  /* 0x00000016100c723c */ /* 0x048fe2000004180c */
[----:B------:R-:W-:Y:S11]  /*47070*/  IMAD.MOV.U32 R3, RZ, RZ, R23 ;  /* 0x000000ffff037224 */ /* 0x000ff600078e0017 */
[----:B------:R-:W-:Y:S11]  /*47080*/  @!UPT UIADD3 URZ, URZ, URZ, URZ ;  /* 0x0000003f3f3ff290 */ /* 0x000ff6000fffe03f */
[----:B------:R0:W-:Y:S01]  /*47090*/  STL.64 [R1+0x1630], R12 ;  /* 0x0016300c01007387 */ /* 0x0001e20000100a00 */
[----:B------:R1:W-:Y:S02]  /*470a0*/  STL.64 [R1+0x1638], R14 ;  /* 0x0016380e01007387 */ /* 0x0003e40000100a00 */
[----:B0-----:R-:W-:Y:S02]  /*470b0*/  IMAD.MOV.U32 R12, RZ, RZ, R22 ;  /* 0x000000ffff0c7224 */ /* 0x001fe400078e0016 */
[----:B------:R-:W2:Y:S02]  /*470c0*/  LDL.LU.64 R22, [R1+0x6870] ;  /* 0x0068700001167983 */ /* 0x000ea40000300a00 */
[C---:B--2---:R-:W-:Y:S01]  /*470d0*/  HMMA.16816.F32.BF16 R8, R16.reuse, R22, R8 ;  /* 0x000000161008723c */ /* 0x044fe20000041808 */
[----:B-1----:R-:W-:Y:S02]  /*470e0*/  IMAD.MOV.U32 R14, RZ, RZ, R22 ;  /* 0x000000ffff0e7224 */ /* 0x002fe400078e0016 */
[----:B------:R-:W-:Y:S11]  /*470f0*/  IMAD.MOV.U32 R13, RZ, RZ, R23 ;  /* 0x000000ffff0d7224 */ /* 0x000ff600078e0017 */
[----:B------:R-:W-:Y:S09]  /*47100*/  @!UPT UIADD3 URZ, URZ, URZ, URZ ;  /* 0x0000003f3f3ff290 */ /* 0x000ff2000fffe03f */
        /* <DEDUP_REMOVED lines=12> */
[----:B------:R-:W3:Y:S02]  /*471d0*/  LDL.LU.64 R22, [R1+0x6848] ;  /* 0x0068480001167983 */ /* 0x000ee40000300a00 */
[----:B------:R-:W-:Y:S02]  /*471e0*/  STL.64 [R1+0x67b0], R6 ;  /* 0x0067b00601007387 */ /* 0x000fe40000100a00 */
[----:B------:R0:W-:Y:S02]  /*471f0*/  STL.64 [R1+0x67a8], R4 ;  /* 0x0067a80401007387 */ /* 0x0001e40000100a00 */
[----:B0-----:R-:W3:Y:S01]  /*47200*/  LDL.LU R4, [R1+0xff0] ;  /* 0x000ff00001047983 */ /* 0x001ee20000300800 */
[----:B------:R-:W3:Y:S02]  /*47210*/  LDL.LU R5, [R1+0xff4] ;  /* 0x000ff40001057983 */ /* 0x000ee40000300800 */
[----:B------:R-:W3:Y:S02]  /*47220*/  LDL.LU R6, [R1+0xff8] ;  /* 0x000ff80001067983 */ /* 0x000ee40000300800 */
[----:B------:R-:W3:Y:S02]  /*47230*/  LDL.LU R7, [R1+0xffc] ;  /* 0x000ffc0001077983 */ /* 0x000ee40000300800 */
[----:B---3--:R-:W-:Y:S01]  /*47240*/  HMMA.16816.F32.BF16 R4, R16, R22, R4 ;  /* 0x000000161004723c */ /* 0x008fe20000041804 */
[----:B------:R-:W-:Y:S11]  /*47250*/  IMAD.MOV.U32 R24, RZ, RZ, R22 ;  /* 0x000000ffff187224 */ /* 0x000ff600078e0016 */
[----:B------:R-:W-:Y:S11]  /*47260*/  @!UPT UIADD3 URZ, URZ, URZ, URZ ;  /* 0x0000003f3f3ff290 */ /* 0x000ff6000fffe03f */
[----:B------:R0:W-:Y:S01]  /*47270*/  STL.64 [R1+0x1600], R4 ;  /* 0x0016000401007387 */ /* 0x0001e20000100a00 */
[----:B------:R1:W-:Y:S02]  /*47280*/  STL.64 [R1+0x1608], R6 ;  /* 0x0016080601007387 */ /* 0x0003e40000100a00 */
[----:B----4-:R3:W-:Y:S02]  /*47290*/  STL.64 [R1+0x67d0], R26 ;  /* 0x0067d01a01007387 */ /* 0x0107e40000100a00 */
[----:B------:R-:W-:Y:S01]  /*472a0*/  STL.64 [R1+0x67c8], R24 ;  /* 0x0067c81801007387 */ /* 0x000fe20000100a00 */
[----:B0-----:R-:W4:Y:S01]  /*472b0*/  LDL.LU R4, [R1+0x780] ;  /* 0x0007800001047983 */ /* 0x001f220000300800 */
[----:B------:R-:W4:Y:S02]  /*472c0*/  LDL.LU R5, [R1+0x784] ;  /* 0x0007840001057983 */ /* 0x000f240000300800 */
[----:B-1----:R-:W2:Y:S02]  /*472d0*/  LDL.LU R6, [R1+0x788] ;  /* 0x0007880001067983 */ /* 0x002ea40000300800 */
[----:B------:R-:W2:Y:S01]  /*472e0*/  LDL.LU R7, [R1+0x78c] ;  /* 0x00078c0001077983 */ /* 0x000ea20000300800 */
[----:B---3--:R-:W3:Y:S04]  /*472f0*/  LDL.64 R26, [R1+0x8] ;  /* 0x00000800011a7983 */ /* 0x008ee80000100a00 */
[----:B---3--:R-:W-:Y:S01]  /*47300*/  STL.64 [R1+0x67d8], R26 ;  /* 0x0067d81a01007387 */ /* 0x008fe20000100a00 */
[----:B--2---:R-:W-:Y:S02]  /*47310*/  STL.64 [R1+0x67c0], R6 ;  /* 0x0067c00601007387 */ /* 0x004fe40000100a00 */
[----:B----4-:R0:W-:Y:S02]  /*47320*/  STL.64 [R1+0x67b8], R4 ;  /* 0x0067b80401007387 */ /* 0x0101e40000100a00 */
[----:B0-----:R-:W2:Y:S01]  /*47330*/  LDL.LU R4, [R1+0x790] ;  /* 0x0007900001047983 */ /* 0x001ea20000300800 */
[----:B------:R-:W2:Y:S02]  /*47340*/  LDL.LU R5, [R1+0x794] ;  /* 0x0007940001057983 */ /* 0x000ea40000300800 */
[----:B------:R-:W3:Y:S02]  /*47350*/  LDL.LU R6, [R1+0x798] ;  /* 0x0007980001067983 */ /* 0x000ee40000300800 */
[----:B------:R-:W3:Y:S02]  /*47360*/  LDL.LU R7, [R1+0x79c] ;  /* 0x00079c0001077983 */ /* 0x000ee40000300800 */
[----:B------:R-:W-:-:S02]  /*47370*/  IMAD.MOV.U32 R15, RZ, RZ, R23 ;  /* 0x000000ffff0f7224 */ /* 0x000fc400078e0017 */
[----:B------:R-:W-:Y:S01]  /*47380*/  IMAD.MOV.U32 R27, RZ, RZ, R8 ;  /* 0x000000ffff1b7224 */ /* 0x000fe200078e0008 */
[----:B---3--:R-:W-:Y:S01]  /*47390*/  STL.64 [R1+0x67e8], R6 ;  /* 0x0067e80601007387 */ /* 0x008fe20000100a00 */
[----:B--2---:R-:W-:Y:S02]  /*473a0*/  STL.64 [R1+0x67e0], R4 ;  /* 0x0067e00401007387 */ /* 0x004fe40000100a00 */
[----:B------:R-:W2:Y:S02]  /*473b0*/  LDL R22, [R1+0xe8] ;  /* 0x0000e80001167983 */ /* 0x000ea40000100800 */
[----:B------:R-:W2:Y:S02]  /*473c0*/  LDL R23, [R1+0xec] ;  /* 0x0000ec0001177983 */ /* 0x000ea40000100800 */
[----:B------:R-:W-:Y:S01]  /*473d0*/  IMAD.MOV.U32 R26, RZ, RZ, R9 ;  /* 0x000000ffff1a7224 */ /* 0x000fe200078e0009 */
[----:B------:R-:W3:Y:S01]  /*473e0*/  LDL.LU R8, [R1+0xfe0] ;  /* 0x000fe00001087983 */ /* 0x000ee20000300800 */
[----:B------:R-:W3:Y:S02]  /*473f0*/  LDL.LU R9, [R1+0xfe4] ;  /* 0x000fe40001097983 */ /* 0x000ee40000300800 */
[----:B------:R-:W3:Y:S02]  /*47400*/  LDL.LU R10, [R1+0xfe8] ;  /* 0x000fe800010a7983 */ /* 0x000ee40000300800 */
[----:B------:R-:W3:Y:S01]  /*47410*/  LDL.LU R11, [R1+0xfec] ;  /* 0x000fec00010b7983 */ /* 0x000ee20000300800 */
[----:B--2---:R0:W-:Y:S04]  /*47420*/  STL.64 [R1+0x6838], R22 ;  /* 0x0068381601007387 */ /* 0x0041e80000100a00 */
[----:B0-----:R-:W3:Y:S01]  /*47430*/  LDL.64 R22, [R1+0xf8] ;  /* 0x0000f80001167983 */ /* 0x001ee20000100a00 */
[----:B------:R0:W-:Y:S03]  /*47440*/  STL.64 [R1+0x67f0], R26 ;  /* 0x0067f01a01007387 */ /* 0x0001e60000100a00 */
[----:B0-----:R-:W2:Y:S04]  /*47450*/  LDL.64 R26, [R1+0x28] ;  /* 0x00002800011a7983 */ /* 0x001ea80000100a00 */
[----:B--2---:R0:W-:Y:S01]  /*47460*/  STL.64 [R1+0x6818], R26 ;  /* 0x0068181a01007387 */ /* 0x0041e20000100a00 */
[----:B------:R-:W2:Y:S02]  /*47470*/  LDL.LU R24, [R1+0x840] ;  /* 0x0008400001187983 */ /* 0x000ea40000300800 */
[----:B------:R-:W2:Y:S01]  /*47480*/  LDL.LU R25, [R1+0x844] ;  /* 0x0008440001197983 */ /* 0x000ea20000300800 */
[----:B0-----:R-:W4:Y:S01]  /*47490*/  LDL.LU R26, [R1+0x848] ;  /* 0x00084800011a7983 */ /* 0x001f220000300800 */
[----:B------:R-:W4:Y:S03]  /*474a0*/  LDL.LU R27, [R1+0x84c] ;  /* 0x00084c00011b7983 */ /* 0x000f260000300800 */
[----:B----4-:R-:W-:Y:S01]  /*474b0*/  STL.64 [R1+0x6830], R26 ;  /* 0x0068301a01007387 */ /* 0x010fe20000100a00 */
[----:B--2---:R0:W-:Y:S03]  /*474c0*/  STL.64 [R1+0x6828], R24 ;  /* 0x0068281801007387 */ /* 0x0041e60000100a00 */
[----:B0-----:R-:W2:Y:S01]  /*474d0*/  LDL.LU R24, [R1+0xfd0] ;  /* 0x000fd00001187983 */ /* 0x001ea20000300800 */
[----:B------:R-:W2:Y:S02]  /*474e0*/  LDL.LU R25, [R1+0xfd4] ;  /* 0x000fd40001197983 */ /* 0x000ea40000300800 */
[----:B------:R-:W2:Y:S02]  /*474f0*/  LDL.LU R26, [R1+0xfd8] ;  /* 0x000fd800011a7983 */ /* 0x000ea40000300800 */
[----:B------:R-:W2:Y:S01]  /*47500*/  LDL.LU R27, [R1+0xfdc] ;  /* 0x000fdc00011b7983 */ /* 0x000ea20000300800 */
[----:B------:R-:W4:Y:S01]  /*47510*/  LDL.LU R4, [R1+0x7b0] ;  /* 0x0007b00001047983 */ /* 0x000f220000300800 */
[----:B------:R-:W4:Y:S02]  /*47520*/  LDL.LU R5, [R1+0x7b4] ;  /* 0x0007b40001057983 */ /* 0x000f240000300800 */
[----:B------:R-:W2:Y:S02]  /*47530*/  LDL.LU R6, [R1+0x7b8] ;  /* 0x0007b80001067983 */ /* 0x000ea40000300800 */
[----:B------:R-:W2:Y:S01]  /*47540*/  LDL.LU R7, [R1+0x7bc] ;  /* 0x0007bc0001077983 */ /* 0x000ea20000300800 */
[----:B---3--:R-:W-:Y:S01]  /*47550*/  HMMA.16816.F32.BF16 R8, R16, R22, R8 ;  /* 0x000000161008723c */ /* 0x008fe20000041808 */
[----:B--2---:R-:W-:Y:S01]  /*47560*/  STL.64 [R1+0x6800], R6 ;  /* 0x0068000601007387 */ /* 0x004fe20000100a00 */
[----:B----4-:R0:W-:Y:S03]  /*47570*/  STL.64 [R1+0x67f8], R4 ;  /* 0x0067f80401007387 */ /* 0x0101e60000100a00 */
[----:B0-----:R-:W2:Y:S01]  /*47580*/  LDL.LU R4, [R1+0x7c0] ;  /* 0x0007c00001047983 */ /* 0x001ea20000300800 */
[----:B------:R-:W2:Y:S02]  /*47590*/  LDL.LU R5, [R1+0x7c4] ;  /* 0x0007c40001057983 */ /* 0x000ea40000300800 */
[----:B------:R-:W2:Y:S02]  /*475a0*/  LDL.LU R6, [R1+0x7c8] ;  /* 0x0007c80001067983 */ /* 0x000ea40000300800 */
[----:B------:R-:W2:Y:S01]  /*475b0*/  LDL.LU R7, [R1+0x7cc] ;  /* 0x0007cc0001077983 */ /* 0x000ea20000300800 */
[----:B------:R-:W-:Y:S01]  /*475c0*/  STL.64 [R1+0x6778], R14 ;  /* 0x0067780e01007387 */ /* 0x000fe20000100a00 */
[----:B------:R0:W-:Y:S03]  /*475d0*/  STL.64 [R1+0x6770], R12 ;  /* 0x0067700c01007387 */ /* 0x0001e60000100a00 */
[----:B0-----:R-:W3:Y:S01]  /*475e0*/  LDL.LU R12, [R1+0xf20] ;  /* 0x000f2000010c7983 */ /* 0x001ee20000300800 */
[----:B------:R-:W3:Y:S02]  /*475f0*/  LDL.LU R13, [R1+0xf24] ;  /* 0x000f2400010d7983 */ /* 0x000ee40000300800 */
[----:B------:R-:W4:Y:S02]  /*47600*/  LDL.LU R14, [R1+0xf28] ;  /* 0x000f2800010e7983 */ /* 0x000f240000300800 */
[----:B------:R-:W4:Y:S02]  /*47610*/  LDL.LU R15, [R1+0xf2c] ;  /* 0x000f2c00010f7983 */ /* 0x000f240000300800 */
[----:B----4-:R-:W-:Y:S01]  /*47620*/  STL.64 [R1+0x6788], R14 ;  /* 0x0067880e01007387 */ /* 0x010fe20000100a00 */
[----:B---3--:R-:W-:Y:S02]  /*47630*/  STL.64 [R1+0x6780], R12 ;  /* 0x0067800c01007387 */ /* 0x008fe40000100a00 */
[----:B------:R0:W-:Y:S02]  /*47640*/  STL.64 [R1+0x1050], R8 ;  /* 0x0010500801007387 */ /* 0x0001e40000100a00 */
[----:B------:R1:W-:Y:S02]  /*47650*/  STL.64 [R1+0x1058], R10 ;  /* 0x0010580a01007387 */ /* 0x0003e40000100a00 */
[----:B0-----:R-:W-:Y:S01]  /*47660*/  IMAD.MOV.U32 R9, RZ, RZ, R22 ;  /* 0x000000ffff097224 */ /* 0x001fe200078e0016 */
[----:B-1----:R-:W3:Y:S01]  /*47670*/  LDL.LU.64 R10, [R1+0x6840] ;  /* 0x00684000010a7983 */ /* 0x002ee20000300a00 */
[----:B------:R-:W-:-:S02]  /*47680*/  IMAD.MOV.U32 R8, RZ, RZ, R23 ;  /* 0x000000ffff087224 */ /* 0x000fc400078e0017 */
[----:B------:R-:W4:Y:S02]  /*47690*/  LDL.LU.64 R22, [R1+0x6838] ;  /* 0x0068380001167983 */ /* 0x000f240000300a00 */
[C---:B----4-:R-:W-:Y:S01]  /*476a0*/  HMMA.16816.F32.BF16 R20, R16.reuse, R22, R24 ;  /* 0x000000161014723c */ /* 0x050fe20000041818 */
[----:B------:R-:W4:Y:S01]  /*476b0*/  LDL.LU.64 R26, [R1+0x6830] ;  /* 0x00683000011a7983 */ /* 0x000f220000300a00 */
[----:B------:R-:W4:Y:S11]  /*476c0*/  LDL.LU.64 R24, [R1+0x6828] ;  /* 0x0068280001187983 */ /* 0x000f360000300a00 */
[----:B------:R-:W-:Y:S10]  /*476d0*/  @!UPT UIADD3 URZ, URZ, URZ, URZ ;  /* 0x0000003f3f3ff290 */ /* 0x000ff4000fffe03f */
[----:B------:R-:W-:Y:S01]  /*476e0*/  STL.64 [R1+0x1040], R20 ;  /* 0x0010401401007387 */ /* 0x000fe20000100a00 */
[----:B------:R0:W-:Y:S03]  /*476f0*/  STL.64 [R1+0x1048], R22 ;  /* 0x0010481601007387 */ /* 0x0001e60000100a00 */
[----:B0-----:R-:W4:Y:S02]  /*47700*/  LDL.LU.64 R22, [R1+0x6820] ;  /* 0x0068200001167983 */ /* 0x001f240000300a00 */
[----:B----4-:R-:W-:Y:S02]  /*47710*/  HMMA.16816.F32.BF16 R16, R16, R22, R24 ;  /* 0x000000161010723c */ /* 0x010fe40000041818 */
[----:B------:R-:W2:Y:S01]  /*47720*/  LDL.LU.64 R26, [R1+0x6818] ;  /* 0x00681800011a7983 */ /* 0x000ea20000300a00 */
[----:B------:R-:W-:Y:S02]  /*47730*/  IMAD.MOV.U32 R13, RZ, RZ, R22 ;  /* 0x000000ffff0d7224 */ /* 0x000fe400078e0016 */
[----:B------:R-:W-:Y:S11]  /*47740*/  IMAD.MOV.U32 R12, RZ, RZ, R23 ;  /* 0x000000ffff0c7224 */ /* 0x000ff600078e0017 */
[----:B------:R-:W-:Y:S07]  /*47750*/  @!UPT UIADD3 URZ, URZ, URZ, URZ ;  /* 0x0000003f3f3ff290 */ /* 0x000fee000fffe03f */
[----:B------:R0:W-:Y:S01]  /*47760*/  STL.64 [R1+0xfd0], R16 ;  /* 0x000fd01001007387 */ /* 0x0001e20000100a00 */
[----:B------:R1:W-:Y:S02]  /*47770*/  STL.64 [R1+0xfd8], R18 ;  /* 0x000fd81201007387 */ /* 0x0003e40000100a00 */
[----:B------:R-:W2:Y:S02]  /*47780*/  LDL.LU.64 R22, [R1+0x6810] ;  /* 0x0068100001167983 */ /* 0x000ea40000300a00 */
[----:B------:R-:W2:Y:S02]  /*47790*/  LDL.LU.64 R20, [R1+0x6808] ;  /* 0x0068080001147983 */ /* 0x000ea40000300a00 */
[----:B------:R-:W-:Y:S02]  /*477a0*/  IMAD.MOV.U32 R14, RZ, RZ, R2 ;  /* 0x000000ffff0e7224 */ /* 0x000fe400078e0002 */
[----:B------:R-:W-:Y:S01]  /*477b0*/  IMAD.MOV.U32 R15, RZ, RZ, R0 ;  /* 0x000000ffff0f7224 */ /* 0x000fe200078e0000 */
[----:B0-----:R-:W4:Y:S01]  /*477c0*/  LDL.LU R16, [R1+0x7a0] ;  /* 0x0007a00001107983 */ /* 0x001f220000300800 */
[----:B------:R-:W4:Y:S02]  /*477d0*/  LDL.LU R17, [R1+0x7a4] ;  /* 0x0007a40001117983 */ /* 0x000f240000300800 */
[----:B-1----:R-:W4:Y:S02]  /*477e0*/  LDL.LU R18, [R1+0x7a8] ;  /* 0x0007a80001127983 */ /* 0x002f240000300800 */
[----:B------:R-:W4:Y:S01]  /*477f0*/  LDL.LU R19, [R1+0x7ac] ;  /* 0x0007ac0001137983 */ /* 0x000f220000300800 */
[----:B------:R-:W-:Y:S01]  /*47800*/  STL.64 [R1+0x67a0], R14 ;  /* 0x0067a00e01007387 */ /* 0x000fe20000100a00 */
[----:B------:R0:W-:Y:S03]  /*47810*/  STL.64 [R1+0x6798], R12 ;  /* 0x0067980c01007387 */ /* 0x0001e60000100a00 */
[----:B0-----:R-:W3:Y:S01]  /*47820*/  LDL.LU R12, [R1+0x770] ;  /* 0x00077000010c7983 */ /* 0x001ee20000300800 */
[----:B------:R-:W3:Y:S02]  /*47830*/  LDL.LU R13, [R1+0x774] ;  /* 0x00077400010d7983 */ /* 0x000ee40000300800 */
[----:B------:R-:W3:Y:S02]  /*47840*/  LDL.LU R14, [R1+0x778] ;  /* 0x00077800010e7983 */ /* 0x000ee40000300800 */
[----:B------:R-:W3:Y:S01]  /*47850*/  LDL.LU R15, [R1+0x77c] ;  /* 0x00077c00010f7983 */ /* 0x000ee20000300800 */
        /* <DEDUP_REMOVED lines=13> */
[----:B------:R-:W-:Y:S01]  /*47930*/  STL.64 [R1+0x890], R24 ;  /* 0x0008901801007387 */ /* 0x000fe20000100a00 */
[----:B------:R0:W-:Y:S03]  /*47940*/  STL.64 [R1+0x898], R26 ;  /* 0x0008981a01007387 */ /* 0x0001e60000100a00 */
[----:B0-----:R-:W4:Y:S02]  /*47950*/  LDL.LU.64 R26, [R1+0x67d8] ;  /* 0x0067d800011a7983 */ /* 0x001f240000300a00 */
[C---:B----4-:R-:W-:Y:S11]  /*47960*/  HMMA.16816.F32.BF16 R16, R20.reuse, R26, R16 ;  /* 0x0000001a1410723c */ /* 0x050ff60000041810 */
[----:B------:R-:W-:Y:S11]  /*47970*/  @!UPT UIADD3 URZ, URZ, URZ, URZ ;  /* 0x0000003f3f3ff290 */ /* 0x000ff6000fffe03f */
[----:B------:R-:W-:Y:S01]  /*47980*/  @!UPT UIADD3 URZ, URZ, URZ, URZ ;  /* 0x0000003f3f3ff290 */ /* 0x000fe2000fffe03f */
[----:B------:R0:W-:Y:S01]  /*47990*/  STL.64 [R1+0x880], R16 ;  /* 0x0008801001007387 */ /* 0x0001e20000100a00 */
[----:B------:R-:W-:Y:S02]  /*479a0*/  STL.64 [R1+0x888], R18 ;  /* 0x0008881201007387 */ /* 0x000fe40000100a00 */
[----:B0-----:R-:W-:Y:S02]  /*479b0*/  IMAD.MOV.U32 R17, RZ, RZ, R26 ;  /* 0x000000ffff117224 */ /* 0x001fe400078e001a */
[----:B------:R-:W-:Y:S02]  /*479c0*/  IMAD.MOV.U32 R16, RZ, RZ, R27 ;  /* 0x000000ffff107224 */ /* 0x000fe400078e001b */
[----:B------:R-:W2:Y:S01]  /*479d0*/  LDL.LU.64 R26, [R1+0x67d0] ;  /* 0x0067d000011a7983 */ /* 0x000ea20000300a00 */
[----:B------:R-:W4:Y:S01]  /*479e0*/  LDL.LU.64 R24, [R1+0x67c8] ;  /* 0x0067c80001187983 */ /* 0x000f220000300a00 */
[C---:B--2---:R-:W-:Y:S11]  /*479f0*/  HMMA.16816.F32.BF16 R4, R20.reuse, R26, R4 ;  /* 0x0000001a1404723c */ /* 0x044ff60000041804 */
[----:B------:R-:W-:Y:S11]  /*47a00*/  @!UPT UIADD3 URZ, URZ, URZ, URZ ;  /* 0x0000003f3f3ff290 */ /* 0x000ff6000fffe03f */
[----:B------:R-:W-:Y:S01]  /*47a10*/  @!UPT UIADD3 URZ, URZ, URZ, URZ ;  /* 0x0000003f3f3ff290 */ /* 0x000fe2000fffe03f */
[----:B------:R-:W-:Y:S01]  /*47a20*/  STL.64 [R1+0x870], R4 ;  /* 0x0008700401007387 */ /* 0x000fe20000100a00 */
[----:B------:R0:W-:Y:S03]  /*47a30*/  STL.64 [R1+0x878], R6 ;  /* 0x0008780601007387 */ /* 0x0001e60000100a00 */
[----:B0-----:R-:W3:Y:S01]  /*47a40*/  LDL.LU.64 R6, [R1+0x67c0] ;  /* 0x0067c00001067983 */ /* 0x001ee20000300a00 */
[----:B------:R-:W3:Y:S02]  /*47a50*/  LDL.LU.64 R4, [R1+0x67b8] ;  /* 0x0067b80001047983 */ /* 0x000ee40000300a00 */
[----:B------:R-:W-:Y:S01]  /*47a60*/  STL.64 [R1+0x6688], R26 ;  /* 0x0066881a01007387 */ /* 0x000fe20000100a00 */
[C---:B---3--:R-:W-:Y:S11]  /*47a70*/  HMMA.16816.F32.BF16 R4, R20.reuse, R10, R4 ;  /* 0x0000000a1404723c */ /* 0x048ff60000041804 */
        /* <DEDUP_REMOVED lines=8> */
[----:B0-----:R-:W3:Y:S01]  /*47b00*/  LDL.LU R8, [R1+0xf30] ;  /* 0x000f300001087983 */ /* 0x001ee20000300800 */
[----:B------:R-:W3:Y:S02]  /*47b10*/  LDL.LU R9, [R1+0xf34] ;  /* 0x000f340001097983 */ /* 0x000ee40000300800 */
[----:B------:R-:W3:Y:S02]  /*47b20*/  LDL.LU R10, [R1+0xf38] ;  /* 0x000f3800010a7983 */ /* 0x000ee40000300800 */
[----:B------:R-:W3:Y:S01]  /*47b30*/  LDL.LU R11, [R1+0xf3c] ;  /* 0x000f3c00010b7983 */ /* 0x000ee20000300800 */
[----:B--2---:R-:W-:Y:S11]  /*47b40*/  HMMA.16816.F32.BF16 R12, R20, R6, R12 ;  /* 0x00000006140c723c */ /* 0x004ff6000004180c */
[----:B------:R-:W-:Y:S11]  /*47b50*/  @!UPT UIADD3 URZ, URZ, URZ, URZ ;  /* 0x0000003f3f3ff290 */ /* 0x000ff6000fffe03f */
[----:B------:R-:W-:Y:S01]  /*47b60*/  @!UPT UIADD3 URZ, URZ, URZ, URZ ;  /* 0x0000003f3f3ff290 */ /* 0x000fe2000fffe03f */
[----:B------:R-:W-:Y:S01]  /*47b70*/  STL.64 [R1+0x850], R12 ;  /* 0x0008500c01007387 */ /* 0x000fe20000100a00 */
[----:B------:R0:W-:Y:S03]  /*47b80*/  STL.64 [R1+0x858], R14 ;  /* 0x0008580e01007387 */ /* 0x0001e60000100a00 */
[----:B0-----:R-:W3:Y:S01]  /*47b90*/  LDL.LU.64 R14, [R1+0x67a0] ;  /* 0x0067a000010e7983 */ /* 0x001ee20000300a00 */
[----:B------:R-:W2:Y:S02]  /*47ba0*/  LDL.LU.64 R12, [R1+0x6798] ;  /* 0x00679800010c7983 */ /* 0x000ea40000300a00 */
[----:B------:R-:W-:Y:S02]  /*47bb0*/  IMAD.MOV.U32 R26, RZ, RZ, R17 ;  /* 0x000000ffff1a7224 */ /* 0x000fe400078e0011 */
[----:B------:R-:W-:Y:S02]  /*47bc0*/  IMAD.MOV.U32 R27, RZ, RZ, R16 ;  /* 0x000000ffff1b7224 */ /* 0x000fe400078e0010 */
[----:B------:R-:W0:Y:S04]  /*47bd0*/  LDSM.16.MT88.4 R16, [R28+0x4180] ;  /* 0x004180001c10783b */ /* 0x000e280000004200 */
[----:B------:R-:W-:Y:S01]  /*47be0*/  STL.64 [R1+0x6768], R6 ;  /* 0x0067680601007387 */ /* 0x000fe20000100a00 */
[----:B------:R-:W-:Y:S03]  /*47bf0*/  STL.64 [R1+0x66a0], R26 ;  /* 0x0066a01a01007387 */ /* 0x000fe60000100a00 */
[----:B0-----:R2:W-:Y:S01]  /*47c00*/  STL.64 [R1+0x65c0], R18 ;  /* 0x0065c01201007387 */ /* 0x0015e20000100a00 */
[----:B------:R-:W-:Y:S02]  /*47c10*/  STL.64 [R1+0x65b8], R16 ;  /* 0x0065b81001007387 */ /* 0x000fe40000100a00 */
[----:B--2---:R-:W-:-:S02]  /*47c20*/  IMAD.MOV.U32 R18, RZ, RZ, R13 ;  /* 0x000000ffff127224 */ /* 0x004fc400078e000d */
[----:B------:R-:W-:Y:S02]  /*47c30*/  IMAD.MOV.U32 R19, RZ, RZ, R12 ;  /* 0x000000ffff137224 */ /* 0x000fe400078e000c */
[----:B---3--:R-:W-:Y:S03]  /*47c40*/  HMMA.16816.F32.BF16 R12, R20, R14, R8 ;  /* 0x0000000e140c723c */ /* 0x008fe60000041808 */
[----:B------:R-:W-:Y:S01]  /*47c50*/  STL.64 [R1+0x66e8], R18 ;  /* 0x0066e81201007387 */ /* 0x000fe20000100a00 */
[----:B------:R-:W2:Y:S11]  /*47c60*/  LDL.LU.64 R8, [R1+0x6790] ;  /* 0x0067900001087983 */ /* 0x000eb60000300a00 */
[----:B------:R-:W-:Y:S08]  /*47c70*/  @!UPT UIADD3 URZ, URZ, URZ, URZ ;  /* 0x0000003f3f3ff290 */ /* 0x000ff0000fffe03f */
[----:B------:R-:W-:Y:S01]  /*47c80*/  STL.64 [R1+0x1580], R12 ;  /* 0x0015800c01007387 */ /* 0x000fe20000100a00 */
[----:B------:R0:W-:Y:S03]  /*47c90*/  STL.64 [R1+0x1588], R14 ;  /* 0x0015880e01007387 */ /* 0x0001e60000100a00 */
[----:B0-----:R-:W3:Y:S01]  /*47ca0*/  LDL.LU.64 R14, [R1+0x6788] ;  /* 0x00678800010e7983 */ /* 0x001ee20000300a00 */
[----:B------:R-:W3:Y:S02]  /*47cb0*/  LDL.LU.64 R12, [R1+0x6780] ;  /* 0x00678000010c7983 */ /* 0x000ee40000300a00 */
[----:B------:R-:W2:Y:S02]  /*47cc0*/  LDL.64 R26, [R1+0x18] ;  /* 0x00001800011a7983 */ /* 0x000ea40000100a00 */
[----:B------:R-:W-:Y:S02]  /*47cd0*/  IMAD.MOV.U32 R18, RZ, RZ, R29 ;  /* 0x000000ffff127224 */ /* 0x000fe400078e001d */
[----:B----4-:R-:W-:-:S07]  /*47ce0*/  IMAD.MOV.U32 R19, RZ, RZ, R25 ;  /* 0x000000ffff137224 */ /* 0x010fce00078e0019 */
[----:B---3--:R-:W-:Y:S01]  /*47cf0*/  HMMA.16816.F32.BF16 R16, R20, R18, R12 ;  /* 0x000000121410723c */ /* 0x008fe2000004180c */
[----:B--2---:R-:W-:Y:S01]  /*47d00*/  STL.64 [R1+0x66b8], R26 ;  /* 0x0066b81a01007387 */ /* 0x004fe20000100a00 */
[----:B------:R-:W2:Y:S02]  /*47d10*/  LDL.LU.64 R14, [R1+0x6778] ;  /* 0x00677800010e7983 */ /* 0x000ea40000300a00 */
[----:B------:R-:W3:Y:S11]  /*47d20*/  LDL.LU.64 R12, [R1+0x6770] ;  /* 0x00677000010c7983 */ /* 0x000ef60000300a00 */
[----:B------:R-:W-:Y:S08]  /*47d30*/  @!UPT UIADD3 URZ, URZ, URZ, URZ ;  /* 0x0000003f3f3ff290 */ /* 0x000ff0000fffe03f */
[----:B------:R0:W-:Y:S01]  /*47d40*/  STL.64 [R1+0x1570], R16 ;  /* 0x0015701001007387 */ /* 0x0001e20000100a00 */
[----:B------:R1:W-:Y:S03]  /*47d50*/  STL.64 [R1+0x1578], R18 ;  /* 0x0015781201007387 */ /* 0x0003e60000100a00 */
[----:B0-----:R-:W4:Y:S01]  /*47d60*/  LDL.LU R16, [R1+0xeb0] ;  /* 0x000eb00001107983 */ /* 0x001f220000300800 */
[----:B------:R-:W4:Y:S02]  /*47d70*/  LDL.LU R17, [R1+0xeb4] ;  /* 0x000eb40001117983 */ /* 0x000f240000300800 */
[----:B-1----:R-:W2:Y:S02]  /*47d80*/  LDL.LU R18, [R1+0xeb8] ;  /* 0x000eb80001127983 */ /* 0x002ea40000300800 */
[----:B------:R-:W2:Y:S02]  /*47d90*/  LDL.LU R19, [R1+0xebc] ;  /* 0x000ebc0001137983 */ /* 0x000ea40000300800 */
[----:B--2---:R0:W-:Y:S01]  /*47da0*/  STL.64 [R1+0x66f8], R18 ;  /* 0x0066f81201007387 */ /* 0x0041e20000100a00 */
[----:B----4-:R-:W-:Y:S02]  /*47db0*/  STL.64 [R1+0x66f0], R16 ;  /* 0x0066f01001007387 */ /* 0x010fe40000100a00 */
[----:B0-----:R-:W-:-:S02]  /*47dc0*/  IMAD.MOV.U32 R18, RZ, RZ, R9 ;  /* 0x000000ffff127224 */ /* 0x001fc400078e0009 */
[----:B------:R-:W-:-:S05]  /*47dd0*/  IMAD.MOV.U32 R19, RZ, RZ, R8 ;  /* 0x000000ffff137224 */ /* 0x000fca00078e0008 */
[----:B------:R-:W-:Y:S01]  /*47de0*/  STL.64 [R1+0x6708], R18 ;  /* 0x0067081201007387 */ /* 0x000fe20000100a00 */
[----:B------:R-:W2:Y:S03]  /*47df0*/  LDL.64 R10, [R1+0xe8] ;  /* 0x0000e800010a7983 */ /* 0x000ea60000100a00 */
[----:B--2---:R0:W-:Y:S01]  /*47e00*/  STL.64 [R1+0x6700], R10 ;  /* 0x0067000a01007387 */ /* 0x0041e20000100a00 */
[----:B------:R-:W2:Y:S02]  /*47e10*/  LDL.LU R8, [R1+0xec0] ;  /* 0x000ec00001087983 */ /* 0x000ea40000300800 */
[----:B------:R-:W2:Y:S01]  /*47e20*/  LDL.LU R9, [R1+0xec4] ;  /* 0x000ec40001097983 */ /* 0x000ea20000300800 */
[----:B0-----:R-:W4:Y:S01]  /*47e30*/  LDL.LU R10, [R1+0xec8] ;  /* 0x000ec800010a7983 */ /* 0x001f220000300800 */
[----:B------:R-:W4:Y:S02]  /*47e40*/  LDL.LU R11, [R1+0xecc] ;  /* 0x000ecc00010b7983 */ /* 0x000f240000300800 */
[----:B------:R-:W-:-:S02]  /*47e50*/  IMAD.MOV.U32 R18, RZ, RZ, R24 ;  /* 0x000000ffff127224 */ /* 0x000fc400078e0018 */
[----:B------:R-:W-:Y:S01]  /*47e60*/  IMAD.MOV.U32 R19, RZ, RZ, R15 ;  /* 0x000000ffff137224 */ /* 0x000fe200078e000f */
[----:B----4-:R-:W-:Y:S01]  /*47e70*/  STL.64 [R1+0x6718], R10 ;  /* 0x0067180a01007387 */ /* 0x010fe20000100a00 */
[----:B--2---:R-:W-:Y:S03]  /*47e80*/  STL.64 [R1+0x6710], R8 ;  /* 0x0067100801007387 */ /* 0x004fe60000100a00 */
[----:B------:R0:W-:Y:S02]  /*47e90*/  STL.64 [R1+0x6720], R18 ;  /* 0x0067201201007387 */ /* 0x0001e40000100a00 */
[----:B0-----:R-:W-:Y:S02]  /*47ea0*/  IMAD.MOV.U32 R19, RZ, RZ, R4 ;  /* 0x000000ffff137224 */ /* 0x001fe400078e0004 */
[----:B------:R-:W-:Y:S01]  /*47eb0*/  IMAD.MOV.U32 R18, RZ, RZ, R5 ;  /* 0x000000ffff127224 */ /* 0x000fe200078e0005 */
[----:B------:R-:W2:Y:S01]  /*47ec0*/  LDL.LU R4, [R1+0xf10] ;  /* 0x000f100001047983 */ /* 0x000ea20000300800 */
[----:B------:R-:W2:Y:S02]  /*47ed0*/  LDL.LU R5, [R1+0xf14] ;  /* 0x000f140001057983 */ /* 0x000ea40000300800 */
[----:B------:R-:W2:Y:S02]  /*47ee0*/  LDL.LU R6, [R1+0xf18] ;  /* 0x000f180001067983 */ /* 0x000ea40000300800 */
[----:B------:R-:W2:Y:S01]  /*47ef0*/  LDL.LU R7, [R1+0xf1c] ;  /* 0x000f1c0001077983 */ /* 0x000ea20000300800 */
[----:B------:R-:W2:Y:S01]  /*47f00*/  LDL.64 R26, [R1+0x148] ;  /* 0x00014800011a7983 */ /* 0x000ea20000100a00 */
[----:B------:R0:W-:Y:S02]  /*47f10*/  STL.64 [R1+0x6738], R18 ;  /* 0x0067381201007387 */ /* 0x0001e40000100a00 */
[----:B------:R-:W4:Y:S02]  /*47f20*/  LDL.LU R8, [R1+0xed0] ;  /* 0x000ed00001087983 */ /* 0x000f240000300800 */
[----:B------:R-:W4:Y:S01]  /*47f30*/  LDL.LU R9, [R1+0xed4] ;  /* 0x000ed40001097983 */ /* 0x000f220000300800 */
[----:B------:R-:W2:Y:S01]  /*47f40*/  LDL.LU R10, [R1+0xed8] ;  /* 0x000ed800010a7983 */ /* 0x000ea20000300800 */
[----:B------:R-:W2:Y:S02]  /*47f50*/  LDL.LU R11, [R1+0xedc] ;  /* 0x000edc00010b7983 */ /* 0x000ea40000300800 */
[----:B0-----:R-:W-:-:S02]  /*47f60*/  IMAD.MOV.U32 R18, RZ, RZ, R14 ;  /* 0x000000ffff127224 */ /* 0x001fc400078e000e */
[----:B---3--:R-:W-:-:S05]  /*47f70*/  IMAD.MOV.U32 R19, RZ, RZ, R13 ;  /* 0x000000ffff137224 */ /* 0x008fca00078e000d */
[----:B------:R-:W-:Y:S04]  /*47f80*/  STL.64 [R1+0x6750], R18 ;  /* 0x0067501201007387 */ /* 0x000fe80000100a00 */
[----:B--2---:R-:W-:Y:S01]  /*47f90*/  STL.64 [R1+0x6730], R10 ;  /* 0x0067300a01007387 */ /* 0x004fe20000100a00 */
[----:B----4-:R0:W-:Y:S03]  /*47fa0*/  STL.64 [R1+0x6728], R8 ;  /* 0x0067280801007387 */ /* 0x0101e60000100a00 */
[----:B0-----:R-:W2:Y:S01]  /*47fb0*/  LDL.LU R8, [R1+0xee0] ;  /* 0x000ee00001087983 */ /* 0x001ea20000300800 */
[----:B------:R-:W2:Y:S02]  /*47fc0*/  LDL.LU R9, [R1+0xee4] ;  /* 0x000ee40001097983 */ /* 0x000ea40000300800 */
[----:B------:R-:W3:Y:S02]  /*47fd0*/  LDL.LU R10, [R1+0xee8] ;  /* 0x000ee800010a7983 */ /* 0x000ee40000300800 */
[----:B------:R-:W3:Y:S01]  /*47fe0*/  LDL.LU R11, [R1+0xeec] ;  /* 0x000eec00010b7983 */ /* 0x000ee20000300800 */
[----:B------:R-:W-:Y:S01]  /*47ff0*/  HMMA.16816.F32.BF16 R4, R20, R26, R4 ;  /* 0x0000001a1404723c */ /* 0x000fe20000041804 */
[----:B---3--:R-:W-:Y:S01]  /*48000*/  STL.64 [R1+0x6748], R10 ;  /* 0x0067480a01007387 */ /* 0x008fe20000100a00 */
[----:B--2---:R0:W-:Y:S03]  /*48010*/  STL.64 [R1+0x6740], R8 ;  /* 0x0067400801007387 */ /* 0x0041e60000100a00 */
[----:B0-----:R-:W2:Y:S01]  /*48020*/  LDL.LU R8, [R1+0xef0] ;  /* 0x000ef00001087983 */ /* 0x001ea20000300800 */
[----:B------:R-:W2:Y:S02]  /*48030*/  LDL.LU R9, [R1+0xef4] ;  /* 0x000ef40001097983 */ /* 0x000ea40000300800 */
[----:B------:R-:W3:Y:S02]  /*48040*/  LDL.LU R10, [R1+0xef8] ;  /* 0x000ef800010a7983 */ /* 0x000ee40000300800 */
[----:B------:R-:W3:Y:S02]  /*48050*/  LDL.LU R11, [R1+0xefc] ;  /* 0x000efc00010b7983 */ /* 0x000ee40000300800 */
[----:B------:R-:W-:Y:S01]  /*48060*/  IMAD.MOV.U32 R18, RZ, RZ, R12 ;  /* 0x000000ffff127224 */ /* 0x000fe200078e000c */
[----:B---3--:R-:W-:Y:S01]  /*48070*/  STL.64 [R1+0x6760], R10 ;  /* 0x0067600a01007387 */ /* 0x008fe20000100a00 */
[----:B--2---:R0:W-:Y:S03]  /*48080*/  STL.64 [R1+0x6758], R8 ;  /* 0x0067580801007387 */ /* 0x0041e60000100a00 */
[----:B0-----:R-:W2:Y:S01]  /*48090*/  LDL.LU R8, [R1+0xf00] ;  /* 0x000f000001087983 */ /* 0x001ea20000300800 */
[----:B------:R-:W2:Y:S02]  /*480a0*/  LDL.LU R9, [R1+0xf04] ;  /* 0x000f040001097983 */ /* 0x000ea40000300800 */
[----:B------:R-:W2:Y:S02]  /*480b0*/  LDL.LU R10, [R1+0xf08] ;  /* 0x000f0800010a7983 */ /* 0x000ea40000300800 */
[----:B------:R-:W2:Y:S01]  /*480c0*/  LDL.LU R11, [R1+0xf0c] ;  /* 0x000f0c00010b7983 */ /* 0x000ea20000300800 */
[----:B------:R-:W3:Y:S01]  /*480d0*/  LDL.LU R12, [R1+0x760] ;  /* 0x00076000010c7983 */ /* 0x000ee20000300800 */
[----:B------:R-:W3:Y:S02]  /*480e0*/  LDL.LU R13, [R1+0x764] ;  /* 0x00076400010d7983 */ /* 0x000ee40000300800 */
[----:B------:R-:W3:Y:S02]  /*480f0*/  LDL.LU R14, [R1+0x768] ;  /* 0x00076800010e7983 */ /* 0x000ee40000300800 */
[----:B------:R-:W3:Y:S01]  /*48100*/  LDL.LU R15, [R1+0x76c] ;  /* 0x00076c00010f7983 */ /* 0x000ee20000300800 */
[----:B------:R-:W-:Y:S01]  /*48110*/  STL.64 [R1+0x1560], R4 ;  /* 0x0015600401007387 */ /* 0x000fe20000100a00 */
[----:B------:R0:W-:Y:S03]  /*48120*/  STL.64 [R1+0x1568], R6 ;  /* 0x0015680601007387 */ /* 0x0001e60000100a00 */
[----:B0-----:R-:W4:Y:S01]  /*48130*/  LDL.LU.64 R6, [R1+0x6768] ;  /* 0x0067680001067983 */ /* 0x001f220000300a00 */
[----:B------:R-:W-:-:S03]  /*48140*/  IMAD.MOV.U32 R4, RZ, RZ, R26 ;  /* 0x000000ffff047224 */ /* 0x000fc600078e001a */
[----:B----4-:R-:W-:Y:S02]  /*48150*/  STL.64 [R1+0x6698], R6 ;  /* 0x0066980601007387 */ /* 0x010fe40000100a00 */
[----:B------:R0:W-:Y:S02]  /*48160*/  STL [R1+0x6690], R4 ;  /* 0x0066900401007387 */ /* 0x0001e40000100800 */
[----:B0-----:R-:W4:Y:S01]  /*48170*/  LDL.LU R4, [R1+0x6c0] ;  /* 0x0006c00001047983 */ /* 0x001f220000300800 */
[----:B------:R-:W4:Y:S02]  /*48180*/  LDL.LU R5, [R1+0x6c4] ;  /* 0x0006c40001057983 */ /* 0x000f240000300800 */
[----:B------:R-:W3:Y:S02]  /*48190*/  LDL.LU R6, [R1+0x6c8] ;  /* 0x0006c80001067983 */ /* 0x000ee40000300800 */
[----:B------:R-:W3:Y:S02]  /*481a0*/  LDL.LU R7, [R1+0x6cc] ;  /* 0x0006cc0001077983 */ /* 0x000ee40000300800 */
[----:B------:R-:W-:-:S07]  /*481b0*/  IMAD.MOV.U32 R19, RZ, RZ, R3 ;  /* 0x000000ffff137224 */ /* 0x000fce00078e0003 */
[C---:B--2---:R-:W-:Y:S01]  /*481c0*/  HMMA.16816.F32.BF16 R16, R20.reuse, R18, R8 ;  /* 0x000000121410723c */ /* 0x044fe20000041808 */
[----:B---3--:R-:W-:Y:S01]  /*481d0*/  STL.64 [R1+0x66b0], R6 ;  /* 0x0066b00601007387 */ /* 0x008fe20000100a00 */
[----:B----4-:R0:W-:Y:S03]  /*481e0*/  STL.64 [R1+0x66a8], R4 ;  /* 0x0066a80401007387 */ /* 0x0101e60000100a00 */
[----:B0-----:R-:W2:Y:S01]  /*481f0*/  LDL.LU R4, [R1+0x6d0] ;  /* 0x0006d00001047983 */ /* 0x001ea20000300800 */
[----:B------:R-:W2:Y:S02]  /*48200*/  LDL.LU R5, [R1+0x6d4] ;  /* 0x0006d40001057983 */ /* 0x000ea40000300800 */
[----:B------:R-:W3:Y:S02]  /*48210*/  LDL.LU R6, [R1+0x6d8] ;  /* 0x0006d80001067983 */ /* 0x000ee40000300800 */
[----:B------:R-:W3:Y:S02]  /*48220*/  LDL.LU R7, [R1+0x6dc] ;  /* 0x0006dc0001077983 */ /* 0x000ee40000300800 */
[----:B---3--:R-:W-:Y:S01]  /*48230*/  STL.64 [R1+0x66c8], R6 ;  /* 0x0066c80601007387 */ /* 0x008fe20000100a00 */
[----:B--2---:R0:W-:Y:S03]  /*48240*/  STL.64 [R1+0x66c0], R4 ;  /* 0x0066c00401007387 */ /* 0x0041e60000100a00 */
[----:B0-----:R-:W2:Y:S01]  /*48250*/  LDL.LU R4, [R1+0x6e0] ;  /* 0x0006e00001047983 */ /* 0x001ea20000300800 */
[----:B------:R-:W2:Y:S02]  /*48260*/  LDL.LU R5, [R1+0x6e4] ;  /* 0x0006e40001057983 */ /* 0x000ea40000300800 */
[----:B------:R-:W2:Y:S02]  /*48270*/  LDL.LU R6, [R1+0x6e8] ;  /* 0x0006e80001067983 */ /* 0x000ea40000300800 */
[----:B------:R-:W2:Y:S01]  /*48280*/  LDL.LU R7, [R1+0x6ec] ;  /* 0x0006ec0001077983 */ /* 0x000ea20000300800 */
[----:B------:R-:W3:Y:S01]  /*48290*/  LDL.LU.64 R10, [R1+0x6760] ;  /* 0x00676000010a7983 */ /* 0x000ee20000300a00 */
[----:B------:R-:W3:Y:S02]  /*482a0*/  LDL.LU.64 R8, [R1+0x6758] ;  /* 0x0067580001087983 */ /* 0x000ee40000300a00 */
[----:B------:R-:W-:Y:S02]  /*482b0*/  STL.64 [R1+0x1550], R16 ;  /* 0x0015501001007387 */ /* 0x000fe40000100a00 */
[----:B------:R0:W-:Y:S02]  /*482c0*/  STL.64 [R1+0x1558], R18 ;  /* 0x0015581201007387 */ /* 0x0001e40000100a00 */
[----:B0-----:R-:W3:Y:S02]  /*482d0*/  LDL.LU.64 R18, [R1+0x6750] ;  /* 0x0067500001127983 */ /* 0x001ee40000300a00 */
[C---:B---3--:R-:W-:Y:S02]  /*482e0*/  HMMA.16816.F32.BF16 R16, R20.reuse, R18, R8 ;  /* 0x000000121410723c */ /* 0x048fe40000041808 */
[----:B------:R-:W3:Y:S01]  /*482f0*/  LDL.LU.64 R10, [R1+0x6748] ;  /* 0x00674800010a7983 */ /* 0x000ee20000300a00 */
[----:B------:R-:W3:Y:S11]  /*48300*/  LDL.LU.64 R8, [R1+0x6740] ;  /* 0x0067400001087983 */ /* 0x000ef60000300a00 */
[----:B------:R-:W-:Y:S09]  /*48310*/  @!UPT UIADD3 URZ, URZ, URZ, URZ ;  /* 0x0000003f3f3ff290 */ /* 0x000ff2000fffe03f */
[----:B------:R-:W-:Y:S01]  /*48320*/  STL.64 [R1+0x1540], R16 ;  /* 0x0015401001007387 */ /* 0x000fe20000100a00 */
[----:B------:R0:W-:Y:S03]  /*48330*/  STL.64 [R1+0x1548], R18 ;  /* 0x0015481201007387 */ /* 0x0001e60000100a00 */
        /* <DEDUP_REMOVED lines=16> */
[----:B------:R-:W3:Y:S11]  /*48440*/  LDL.LU.64 R10, [R1+0x6700] ;  /* 0x00670000010a7983 */ /* 0x000ef60000300a00 */
[----:B------:R-:W-:Y:S10]  /*48450*/  @!UPT UIADD3 URZ, URZ, URZ, URZ ;  /* 0x0000003f3f3ff290 */ /* 0x000ff4000fffe03f */
[----:B------:R-:W-:Y:S01]  /*48460*/  STL.64 [R1+0xf30], R16 ;  /* 0x000f301001007387 */ /* 0x000fe20000100a00 */
[----:B------:R0:W-:Y:S03]  /*48470*/  STL.64 [R1+0xf38], R18 ;  /* 0x000f381201007387 */ /* 0x0001e60000100a00 */
[----:B0-----:R-:W3:Y:S01]  /*48480*/  LDL.LU.64 R18, [R1+0x66f8] ;  /* 0x0066f80001127983 */ /* 0x001ee20000300a00 */
[----:B------:R-:W3:Y:S02]  /*48490*/  LDL.LU.64 R16, [R1+0x66f0] ;  /* 0x0066f00001107983 */ /* 0x000ee40000300a00 */
[C---:B---3--:R-:W-:Y:S11]  /*484a0*/  HMMA.16816.F32.BF16 R16, R20.reuse, R10, R16 ;  /* 0x0000000a1410723c */ /* 0x048ff60000041810 */
[----:B------:R-:W-:Y:S11]  /*484b0*/  @!UPT UIADD3 URZ, URZ, URZ, URZ ;  /* 0x0000003f3f3ff290 */ /* 0x000ff6000fffe03f */
[----:B------:R-:W-:Y:S01]  /*484c0*/  @!UPT UIADD3 URZ, URZ, URZ, URZ ;  /* 0x0000003f3f3ff290 */ /* 0x000fe2000fffe03f */
[----:B------:R-:W-:Y:S01]  /*484d0*/  STL.64 [R1+0xf20], R16 ;  /* 0x000f201001007387 */ /* 0x000fe20000100a00 */
[----:B------:R0:W-:Y:S03]  /*484e0*/  STL.64 [R1+0xf28], R18 ;  /* 0x000f281201007387 */ /* 0x0001e60000100a00 */
[----:B0-----:R-:W3:Y:S01]  /*484f0*/  LDL.LU.64 R18, [R1+0x66e8] ;  /* 0x0066e80001127983 */ /* 0x001ee20000300a00 */
[----:B------:R-:W-:Y:S02]  /*48500*/  IMAD.MOV.U32 R16, RZ, RZ, R10 ;  /* 0x000000ffff107224 */ /* 0x000fe400078e000a */
[----:B------:R-:W-:Y:S02]  /*48510*/  IMAD.MOV.U32 R9, RZ, RZ, R11 ;  /* 0x000000ffff097224 */ /* 0x000fe400078e000b */
[----:B------:R-:W4:Y:S01]  /*48520*/  LDL.LU.64 R10, [R1+0x66e0] ;  /* 0x0066e000010a7983 */ /* 0x000f220000300a00 */
[----:B------:R-:W-:Y:S01]  /*48530*/  IMAD.MOV.U32 R3, RZ, RZ, R27 ;  /* 0x000000ffff037224 */ /* 0x000fe200078e001b */
[----:B---3--:R-:W-:Y:S02]  /*48540*/  HMMA.16816.F32.BF16 R20, R20, R18, R12 ;  /* 0x000000121414723c */ /* 0x008fe4000004180c */
[----:B------:R-:W2:Y:S01]  /*48550*/  LDL.LU.64 R14, [R1+0x66d8] ;  /* 0x0066d800010e7983 */ /* 0x000ea20000300a00 */
[----:B------:R-:W2:Y:S02]  /*48560*/  LDL.LU.64 R12, [R1+0x66d0] ;  /* 0x0066d000010c7983 */ /* 0x000ea40000300a00 */
[----:B------:R-:W-:-:S02]  /*48570*/  IMAD.MOV.U32 R26, RZ, RZ, R2 ;  /* 0x000000ffff1a7224 */ /* 0x000fc400078e0002 */
[----:B------:R-:W-:Y:S11]  /*48580*/  IMAD.MOV.U32 R27, RZ, RZ, R0 ;  /* 0x000000ffff1b7224 */ /* 0x000ff600078e0000 */
[----:B------:R-:W-:Y:S05]  /*48590*/  @!UPT UIADD3 URZ, URZ, URZ, URZ ;  /* 0x0000003f3f3ff290 */ /* 0x000fea000fffe03f */
[----:B------:R0:W-:Y:S01]  /*485a0*/  STL.64 [R1+0x840], R20 ;  /* 0x0008401401007387 */ /* 0x0001e20000100a00 */
[----:B------:R1:W-:Y:S03]  /*485b0*/  STL.64 [R1+0x848], R22 ;  /* 0x0008481601007387 */ /* 0x0003e60000100a00 */
[----:B0-----:R-:W4:Y:S01]  /*485c0*/  LDL.LU R20, [R1+0x6a0] ;  /* 0x0006a00001147983 */ /* 0x001f220000300800 */
[----:B------:R-:W4:Y:S02]  /*485d0*/  LDL.LU R21, [R1+0x6a4] ;  /* 0x0006a40001157983 */ /* 0x000f240000300800 */
[----:B-1----:R-:W4:Y:S02]  /*485e0*/  LDL.LU R22, [R1+0x6a8] ;  /* 0x0006a80001167983 */ /* 0x002f240000300800 */
[----:B------:R-:W4:Y:S01]  /*485f0*/  LDL.LU R23, [R1+0x6ac] ;  /* 0x0006ac0001177983 */ /* 0x000f220000300800 */
[----:B------:R-:W-:Y:S01]  /*48600*/  STL.64 [R1+0x65d0], R18 ;  /* 0x0065d01201007387 */ /* 0x000fe20000100a00 */
[----:B------:R0:W-:Y:S03]  /*48610*/  STL [R1+0x65f8], R16 ;  /* 0x0065f81001007387 */ /* 0x0001e60000100800 */
[----:B0-----:R-:W3:Y:S01]  /*48620*/  LDL.LU R16, [R1+0x6b0] ;  /* 0x0006b00001107983 */ /* 0x001ee20000300800 */
[----:B------:R-:W3:Y:S02]  /*48630*/  LDL.LU R17, [R1+0x6b4] ;  /* 0x0006b40001117983 */ /* 0x000ee40000300800 */
[----:B------:R-:W3:Y:S02]  /*48640*/  LDL.LU R18, [R1+0x6b8] ;  /* 0x0006b80001127983 */ /* 0x000ee40000300800 */
[----:B------:R-:W3:Y:S01]  /*48650*/  LDL.LU R19, [R1+0x6bc] ;  /* 0x0006bc0001137983 */ /* 0x000ee20000300800 */
[C---:B--2---:R-:W-:Y:S01]  /*48660*/  HMMA.16816.F32.BF16 R24, R12.reuse, R26, R4 ;  /* 0x0000001a0c18723c */ /* 0x044fe20000041804 */
[----:B------:R-:W2:Y:S01]  /*48670*/  LDL.LU.64 R6, [R1+0x66c8] ;  /* 0x0066c80001067983 */ /* 0x000ea20000300a00 */
[----:B------:R-:W2:Y:S11]  /*48680*/  LDL.LU.64 R4, [R1+0x66c0] ;  /* 0x0066c00001047983 */ /* 0x000eb60000300a00 */
[----:B------:R-:W-:Y:S10]  /*48690*/  @!UPT UIADD3 URZ, URZ, URZ, URZ ;  /* 0x0000003f3f3ff290 */ /* 0x000ff4000fffe03f */
[----:B------:R-:W-:Y:S01]  /*486a0*/  STL.64 [R1+0x7c0], R24 ;  /* 0x0007c01801007387 */ /* 0x000fe20000100a00 */
[----:B------:R0:W-:Y:S03]  /*486b0*/  STL.64 [R1+0x7c8], R26 ;  /* 0x0007c81a01007387 */ /* 0x0001e60000100a00 */
        /* <DEDUP_REMOVED lines=12> */
[----:B------:R-:W2:Y:S11]  /*48780*/  LDL.LU R4, [R1+0x6690] ;  /* 0x0066900001047983 */ /* 0x000eb60000300800 */
[----:B------:R-:W-:Y:S10]  /*48790*/  @!UPT UIADD3 URZ, URZ, URZ, URZ ;  /* 0x0000003f3f3ff290 */ /* 0x000ff4000fffe03f */
[----:B------:R-:W-:Y:S01]  /*487a0*/  STL.64 [R1+0x7a0], R24 ;  /* 0x0007a01801007387 */ /* 0x000fe20000100a00 */
[----:B------:R0:W-:Y:S03]  /*487b0*/  STL.64 [R1+0x7a8], R26 ;  /* 0x0007a81a01007387 */ /* 0x0001e60000100a00 */
[----:B0-----:R-:W3:Y:S02]  /*487c0*/  LDL.LU.64 R26, [R1+0x6688] ;  /* 0x00668800011a7983 */ /* 0x001ee40000300a00 */
[C---:B---3--:R-:W-:Y:S02]  /*487d0*/  HMMA.16816.F32.BF16 R16, R12.reuse, R26, R16 ;  /* 0x0000001a0c10723c */ /* 0x048fe40000041810 */
[----:B------:R-:W-:Y:S11]  /*487e0*/  STL.64 [R1+0x6578], R26 ;  /* 0x0065781a01007387 */ /* 0x000ff60000100a00 */
[----:B------:R-:W-:Y:S10]  /*487f0*/  @!UPT UIADD3 URZ, URZ, URZ, URZ ;  /* 0x0000003f3f3ff290 */ /* 0x000ff4000fffe03f */
[----:B------:R-:W-:Y:S01]  /*48800*/  STL.64 [R1+0x790], R16 ;  /* 0x0007901001007387 */ /* 0x000fe20000100a00 */
[----:B------:R4:W-:Y:S02]  /*48810*/  STL.64 [R1+0x798], R18 ;  /* 0x0007981201007387 */ /* 0x0009e40000100a00 */
[----:B----4-:R-:W-:Y:S01]  /*48820*/  HMMA.16816.F32.BF16 R16, R12, R10, R20 ;  /* 0x0000000a0c10723c */ /* 0x010fe20000041814 */
[----:B------:R-:W-:Y:S01]  /*48830*/  STL.64 [R1+0x6618], R10 ;  /* 0x0066180a01007387 */ /* 0x000fe20000100a00 */
[----:B------:R-:W-:Y:S11]  /*48840*/  STL [R1+0x6610], R9 ;  /* 0x0066100901007387 */ /* 0x000ff60000100800 */
[----:B------:R-:W-:Y:S10]  /*48850*/  @!UPT UIADD3 URZ, URZ, URZ, URZ ;  /* 0x0000003f3f3ff290 */ /* 0x000ff4000fffe03f */
[----:B------:R0:W-:Y:S01]  /*48860*/  STL.64 [R1+0x780], R16 ;  /* 0x0007801001007387 */ /* 0x0001e20000100a00 */
[----:B------:R1:W-:Y:S03]  /*48870*/  STL.64 [R1+0x788], R18 ;  /* 0x0007881201007387 */ /* 0x0003e60000100a00 */
[----:B0-----:R-:W3:Y:S01]  /*48880*/  LDL.LU R16, [R1+0xdb0] ;  /* 0x000db00001107983 */ /* 0x001ee20000300800 */
[----:B------:R-:W3:Y:S02]  /*48890*/  LDL.LU R17, [R1+0xdb4] ;  /* 0x000db40001117983 */ /* 0x000ee40000300800 */
[----:B-1----:R-:W4:Y:S02]  /*488a0*/  LDL.LU R18, [R1+0xdb8] ;  /* 0x000db80001127983 */ /* 0x002f240000300800 */
[----:B------:R-:W4:Y:S01]  /*488b0*/  LDL.LU R19, [R1+0xdbc] ;  /* 0x000dbc0001137983 */ /* 0x000f220000300800 */
[----:B------:R-:W2:Y:S01]  /*488c0*/  LDL.LU R8, [R1+0xdc0] ;  /* 0x000dc00001087983 */ /* 0x000ea20000300800 */
[----:B------:R-:W2:Y:S02]  /*488d0*/  LDL.LU R9, [R1+0xdc4] ;  /* 0x000dc40001097983 */ /* 0x000ea40000300800 */
[----:B------:R-:W2:Y:S02]  /*488e0*/  LDL.LU R10, [R1+0xdc8] ;  /* 0x000dc800010a7983 */ /* 0x000ea40000300800 */
[----:B------:R-:W2:Y:S02]  /*488f0*/  LDL.LU R11, [R1+0xdcc] ;  /* 0x000dcc00010b7983 */ /* 0x000ea40000300800 */
[----:B--2---:R0:W-:Y:S01]  /*48900*/  STL.64 [R1+0x6628], R10 ;  /* 0x0066280a01007387 */ /* 0x0041e20000100a00 */
[----:B------:R-:W-:Y:S03]  /*48910*/  STL.64 [R1+0x6620], R8 ;  /* 0x0066200801007387 */ /* 0x000fe60000100a00 */
[----:B0-----:R-:W2:Y:S04]  /*48920*/  LDL.64 R10, [R1+0x128] ;  /* 0x00012800010a7983 */ /* 0x001ea80000100a00 */
[----:B--2---:R0:W-:Y:S04]  /*48930*/  STL.64 [R1+0x6638], R10 ;  /* 0x0066380a01007387 */ /* 0x0041e80000100a00 */
[----:B0-----:R-:W2:Y:S04]  /*48940*/  LDL.64 R10, [R1+0x138] ;  /* 0x00013800010a7983 */ /* 0x001ea80000100a00 */
[----:B--2---:R0:W-:Y:S01]  /*48950*/  STL.64 [R1+0x6650], R10 ;  /* 0x0066500a01007387 */ /* 0x0041e20000100a00 */
[----:B------:R-:W2:Y:S02]  /*48960*/  LDL.LU R20, [R1+0x690] ;  /* 0x0006900001147983 */ /* 0x000ea40000300800 */
[----:B------:R-:W2:Y:S02]  /*48970*/  LDL.LU R21, [R1+0x694] ;  /* 0x0006940001157983 */ /* 0x000ea40000300800 */
[----:B------:R-:W2:Y:S01]  /*48980*/  LDL.LU R22, [R1+0x698] ;  /* 0x0006980001167983 */ /* 0x000ea20000300800 */
[----:B------:R-:W2:Y:S01]  /*48990*/  LDL.LU R23, [R1+0x69c] ;  /* 0x00069c0001177983 */ /* 0x000ea20000300800 */
[----:B------:R-:W2:Y:S02]  /*489a0*/  LDL.64 R26, [R1+0x38] ;  /* 0x00003800011a7983 */ /* 0x000ea40000100a00 */
[----:B0-----:R-:W-:-:S02]  /*489b0*/  IMAD.MOV.U32 R10, RZ, RZ, R4 ;  /* 0x000000ffff0a7224 */ /* 0x001fc400078e0004 */
[----:B------:R-:W-:-:S05]  /*489c0*/  IMAD.MOV.U32 R11, RZ, RZ, R3 ;  /* 0x000000ffff0b7224 */ /* 0x000fca00078e0003 */
[----:B------:R0:W-:Y:S04]  /*489d0*/  STL.64 [R1+0x6668], R10 ;  /* 0x0066680a01007387 */ /* 0x0001e80000100a00 */
[----:B0-----:R-:W2:Y:S04]  /*489e0*/  LDL.64 R10, [R1+0x158] ;  /* 0x00015800010a7983 */ /* 0x001ea80000100a00 */
[----:B--2---:R0:W-:Y:S01]  /*489f0*/  STL.64 [R1+0x6680], R10 ;  /* 0x0066800a01007387 */ /* 0x0041e20000100a00 */
[----:B------:R-:W2:Y:S02]  /*48a00*/  LDL.LU R8, [R1+0xe10] ;  /* 0x000e100001087983 */ /* 0x000ea40000300800 */
[----:B------:R-:W2:Y:S01]  /*48a10*/  LDL.LU R9, [R1+0xe14] ;  /* 0x000e140001097983 */ /* 0x000ea20000300800 */
[----:B0-----:R-:W2:Y:S01]  /*48a20*/  LDL.LU R10, [R1+0xe18] ;  /* 0x000e1800010a7983 */ /* 0x001ea20000300800 */
[----:B------:R-:W2:Y:S02]  /*48a30*/  LDL.LU R11, [R1+0xe1c] ;  /* 0x000e1c00010b7983 */ /* 0x000ea40000300800 */
[----:B----4-:R0:W-:Y:S02]  /*48a40*/  STL.64 [R1+0x6608], R18 ;  /* 0x0066081201007387 */ /* 0x0101e40000100a00 */
[----:B---3--:R1:W-:Y:S01]  /*48a50*/  STL.64 [R1+0x6600], R16 ;  /* 0x0066001001007387 */ /* 0x0083e20000100a00 */
[----:B0-----:R-:W3:Y:S04]  /*48a60*/  LDL.64 R18, [R1+0x118] ;  /* 0x0001180001127983 */ /* 0x001ee80000100a00 */
[----:B---3--:R0:W-:Y:S01]  /*48a70*/  STL.64 [R1+0x6630], R18 ;  /* 0x0066301201007387 */ /* 0x0081e20000100a00 */
[----:B-1----:R-:W3:Y:S02]  /*48a80*/  LDL.LU R16, [R1+0xdd0] ;  /* 0x000dd00001107983 */ /* 0x002ee40000300800 */
[----:B------:R-:W3:Y:S01]  /*48a90*/  LDL.LU R17, [R1+0xdd4] ;  /* 0x000dd40001117983 */ /* 0x000ee20000300800 */
[----:B0-----:R-:W4:Y:S01]  /*48aa0*/  LDL.LU R18, [R1+0xdd8] ;  /* 0x000dd80001127983 */ /* 0x001f220000300800 */
[----:B------:R-:W4:Y:S03]  /*48ab0*/  LDL.LU R19, [R1+0xddc] ;  /* 0x000ddc0001137983 */ /* 0x000f260000300800 */
[----:B----4-:R-:W-:Y:S01]  /*48ac0*/  STL.64 [R1+0x6648], R18 ;  /* 0x0066481201007387 */ /* 0x010fe20000100a00 */
[----:B---3--:R0:W-:Y:S03]  /*48ad0*/  STL.64 [R1+0x6640], R16 ;  /* 0x0066401001007387 */ /* 0x0081e60000100a00 */
[----:B0-----:R-:W3:Y:S01]  /*48ae0*/  LDL.LU R16, [R1+0xde0] ;  /* 0x000de00001107983 */ /* 0x001ee20000300800 */
[----:B------:R-:W3:Y:S02]  /*48af0*/  LDL.LU R17, [R1+0xde4] ;  /* 0x000de40001117983 */ /* 0x000ee40000300800 */
[----:B------:R-:W4:Y:S02]  /*48b00*/  LDL.LU R18, [R1+0xde8] ;  /* 0x000de80001127983 */ /* 0x000f240000300800 */
[----:B------:R-:W4:Y:S01]  /*48b10*/  LDL.LU R19, [R1+0xdec] ;  /* 0x000dec0001137983 */ /* 0x000f220000300800 */
[C---:B------:R-:W-:Y:S01]  /*48b20*/  HMMA.16816.F32.BF16 R20, R12.reuse, R6, R20 ;  /* 0x000000060c14723c */ /* 0x040fe20000041814 */
[----:B----4-:R-:W-:Y:S01]  /*48b30*/  STL.64 [R1+0x6660], R18 ;  /* 0x0066601201007387 */ /* 0x010fe20000100a00 */
[----:B---3--:R0:W-:Y:S03]  /*48b40*/  STL.64 [R1+0x6658], R16 ;  /* 0x0066581001007387 */ /* 0x0081e60000100a00 */
[----:B0-----:R-:W3:Y:S01]  /*48b50*/  LDL.LU R16, [R1+0xdf0] ;  /* 0x000df00001107983 */ /* 0x001ee20000300800 */
[----:B------:R-:W3:Y:S02]  /*48b60*/  LDL.LU R17, [R1+0xdf4] ;  /* 0x000df40001117983 */ /* 0x000ee40000300800 */
[----:B------:R-:W4:Y:S02]  /*48b70*/  LDL.LU R18, [R1+0xdf8] ;  /* 0x000df80001127983 */ /* 0x000f240000300800 */
[----:B------:R-:W4:Y:S01]  /*48b80*/  LDL.LU R19, [R1+0xdfc] ;  /* 0x000dfc0001137983 */ /* 0x000f220000300800 */
[----:B--2---:R-:W-:Y:S01]  /*48b90*/  HMMA.16816.F32.BF16 R8, R12, R26, R8 ;  /* 0x0000001a0c08723c */ /* 0x004fe20000041808 */
[----:B----4-:R-:W-:Y:S01]  /*48ba0*/  STL.64 [R1+0x6678], R18 ;  /* 0x0066781201007387 */ /* 0x010fe20000100a00 */
[----:B---3--:R0:W-:Y:S03]  /*48bb0*/  STL.64 [R1+0x6670], R16 ;  /* 0x0066701001007387 */ /* 0x0081e60000100a00 */
[----:B0-----:R-:W2:Y:S01]  /*48bc0*/  LDL.LU R16, [R1+0xe00] ;  /* 0x000e000001107983 */ /* 0x001ea20000300800 */
[----:B------:R-:W2:Y:S02]  /*48bd0*/  LDL.LU R17, [R1+0xe04] ;  /* 0x000e040001117983 */ /* 0x000ea40000300800 */
[----:B------:R-:W2:Y:S02]  /*48be0*/  LDL.LU R18, [R1+0xe08] ;  /* 0x000e080001127983 */ /* 0x000ea40000300800 */
[----:B------:R-:W2:Y:S02]  /*48bf0*/  LDL.LU R19, [R1+0xe0c] ;  /* 0x000e0c0001137983 */ /* 0x000ea40000300800 */
[----:B------:R-:W-:Y:S01]  /*48c00*/  STL.64 [R1+0x770], R20 ;  /* 0x0007701401007387 */ /* 0x000fe20000100a00 */
[----:B------:R-:W-:Y:S02]  /*48c10*/  STL.64 [R1+0x778], R22 ;  /* 0x0007781601007387 */ /* 0x000fe40000100a00 */
[----:B------:R-:W0:Y:S04]  /*48c20*/  LDSM.16.MT88.4 R20, [R28+0x4200] ;  /* 0x004200001c14783b */ /* 0x000e280000004200 */
[----:B------:R-:W-:Y:S01]  /*48c30*/  STL [R1+0x65a0], R28 ;  /* 0x0065a01c01007387 */ /* 0x000fe20000100800 */
[----:B0-----:R0:W-:Y:S01]  /*48c40*/  STL.64 [R1+0x64a8], R22 ;  /* 0x0064a81601007387 */ /* 0x0011e20000100a00 */
[----:B------:R-:W-:Y:S03]  /*48c50*/  STL.64 [R1+0x64a0], R20 ;  /* 0x0064a01401007387 */ /* 0x000fe60000100a00 */
[----:B0-----:R-:W3:Y:S01]  /*48c60*/  LDL.64 R22, [R1+0x108] ;  /* 0x0001080001167983 */ /* 0x001ee20000100a00 */
[----:B------:R-:W-:Y:S02]  /*48c70*/  STL.64 [R1+0x14a0], R8 ;  /* 0x0014a00801007387 */ /* 0x000fe40000100a00 */
[----:B------:R0:W-:Y:S02]  /*48c80*/  STL.64 [R1+0x14a8], R10 ;  /* 0x0014a80a01007387 */ /* 0x0001e40000100a00 */
[----:B0-----:R-:W2:Y:S01]  /*48c90*/  LDL.LU.64 R10, [R1+0x6680] ;  /* 0x00668000010a7983 */ /* 0x001ea20000300a00 */
[----:B------:R-:W-:-:S02]  /*48ca0*/  IMAD.MOV.U32 R4, RZ, RZ, R27 ;  /* 0x000000ffff047224 */ /* 0x000fc400078e001b */
[----:B------:R-:W-:Y:S02]  /*48cb0*/  IMAD.MOV.U32 R29, RZ, RZ, R26 ;  /* 0x000000ffff1d7224 */ /* 0x000fe400078e001a */
[----:B------:R-:W4:Y:S01]  /*48cc0*/  LDL.64 R26, [R1+0xf8] ;  /* 0x0000f800011a7983 */ /* 0x000f220000100a00 */
[----:B------:R-:W-:Y:S02]  /*48cd0*/  STL [R1+0x65a8], R4 ;  /* 0x0065a80401007387 */ /* 0x000fe40000100800 */
[----:B------:R-:W-:Y:S01]  /*48ce0*/  STL [R1+0x65a4], R29 ;  /* 0x0065a41d01007387 */ /* 0x000fe20000100800 */
        /* <DEDUP_REMOVED lines=8> */
[----:B------:R-:W-:Y:S01]  /*48d70*/  STL [R1+0x65ac], R28 ;  /* 0x0065ac1c01007387 */ /* 0x000fe20000100800 */
        /* <DEDUP_REMOVED lines=16> */
[----:B------:R-:W-:Y:S01]  /*48e80*/  STL.64 [R1+0x65f0], R6 ;  /* 0x0065f00601007387 */ /* 0x000fe20000100a00 */
[----:B------:R0:W-:Y:S04]  /*48e90*/  STL [R1+0x65e8], R4 ;  /* 0x0065e80401007387 */ /* 0x0001e80000100800 */
[----:B0-----:R-:W4:Y:S01]  /*48ea0*/  LDL.LU R4, [R1+0xda0] ;  /* 0x000da00001047983 */ /* 0x001f220000300800 */
[----:B------:R-:W4:Y:S02]  /*48eb0*/  LDL.LU R5, [R1+0xda4] ;  /* 0x000da40001057983 */ /* 0x000f240000300800 */
[----:B------:R-:W4:Y:S02]  /*48ec0*/  LDL.LU R6, [R1+0xda8] ;  /* 0x000da80001067983 */ /* 0x000f240000300800 */
[----:B------:R-:W4:Y:S01]  /*48ed0*/  LDL.LU R7, [R1+0xdac] ;  /* 0x000dac0001077983 */ /* 0x000f220000300800 */
        /* <DEDUP_REMOVED lines=8> */
[C---:B--2---:R-:W-:Y:S01]  /*48f60*/  HMMA.16816.F32.BF16 R8, R12.reuse, R18, R8 ;  /* 0x000000120c08723c */ /* 0x044fe20000041808 */
[----:B------:R-:W-:Y:S11]  /*48f70*/  IMAD.MOV.U32 R3, RZ, RZ, R19 ;  /* 0x000000ffff037224 */ /* 0x000ff600078e0013 */
[----:B------:R-:W-:Y:S11]  /*48f80*/  @!UPT UIADD3 URZ, URZ, URZ, URZ ;  /* 0x0000003f3f3ff290 */ /* 0x000ff6000fffe03f */
[----:B------:R0:W-:Y:S01]  /*48f90*/  STL.64 [R1+0x1450], R8 ;  /* 0x0014500801007387 */ /* 0x0001e20000100a00 */
[----:B------:R1:W-:Y:S02]  /*48fa0*/  STL.64 [R1+0x1458], R10 ;  /* 0x0014580a01007387 */ /* 0x0003e40000100a00 */
[----:B0-----:R-:W-:Y:S01]  /*48fb0*/  IMAD.MOV.U32 R8, RZ, RZ, R18 ;  /* 0x000000ffff087224 */ /* 0x001fe200078e0012 */
[----:B-1----:R-:W2:Y:S01]  /*48fc0*/  LDL.LU.64 R10, [R1+0x6618] ;  /* 0x00661800010a7983 */ /* 0x002ea20000300a00 */
[----:B------:R-:W2:Y:S02]  /*48fd0*/  LDL.LU R9, [R1+0x6610] ;  /* 0x0066100001097983 */ /* 0x000ea40000300800 */
[----:B------:R-:W3:Y:S02]  /*48fe0*/  LDL.LU.64 R18, [R1+0x6608] ;  /* 0x0066080001127983 */ /* 0x000ee40000300a00 */
[----:B------:R-:W3:Y:S02]  /*48ff0*/  LDL.LU.64 R16, [R1+0x6600] ;  /* 0x0066000001107983 */ /* 0x000ee40000300a00 */
[C---:B---3--:R-:W-:Y:S11]  /*49000*/  HMMA.16816.F32.BF16 R16, R12.reuse, R22, R16 ;  /* 0x000000160c10723c */ /* 0x048ff60000041810 */
[----:B------:R-:W-:Y:S11]  /*49010*/  @!UPT UIADD3 URZ, URZ, URZ, URZ ;  /* 0x0000003f3f3ff290 */ /* 0x000ff6000fffe03f */
[----:B------:R-:W-:Y:S01]  /*49020*/  @!UPT UIADD3 URZ, URZ, URZ, URZ ;  /* 0x0000003f3f3ff290 */ /* 0x000fe2000fffe03f */
[----:B------:R0:W-:Y:S01]  /*49030*/  STL.64 [R1+0x1440], R16 ;  /* 0x0014401001007387 */ /* 0x0001e20000100a00 */
[----:B------:R-:W-:Y:S03]  /*49040*/  STL.64 [R1+0x1448], R18 ;  /* 0x0014481201007387 */ /* 0x000fe60000100a00 */
[----:B0-----:R-:W3:Y:S01]  /*49050*/  LDL.LU R16, [R1+0x65f8] ;  /* 0x0065f80001107983 */ /* 0x001ee20000300800 */
[----:B------:R0:W-:Y:S03]  /*49060*/  STL.64 [R1+0x64e8], R22 ;  /* 0x0064e81601007387 */ /* 0x0001e60000100a00 */
[----:B0-----:R-:W2:Y:S01]  /*49070*/  LDL.64 R22, [R1+0x28] ;  /* 0x0000280001167983 */ /* 0x001ea20000100a00 */
[----:B----4-:R-:W-:Y:S03]  /*49080*/  HMMA.16816.F32.BF16 R4, R12, R26, R4 ;  /* 0x0000001a0c04723c */ /* 0x010fe60000041804 */
        /* <DEDUP_REMOVED lines=8> */
[----:B--2---:R0:W-:Y:S03]  /*49110*/  STL.64 [R1+0x65d8], R20 ;  /* 0x0065d81401007387 */ /* 0x0041e60000100a00 */
[----:B0-----:R-:W2:Y:S01]  /*49120*/  LDL.LU R20, [R1+0xd90] ;  /* 0x000d900001147983 */ /* 0x001ea20000300800 */
[----:B------:R-:W2:Y:S02]  /*49130*/  LDL.LU R21, [R1+0xd94] ;  /* 0x000d940001157983 */ /* 0x000ea40000300800 */
[----:B------:R-:W2:Y:S02]  /*49140*/  LDL.LU R22, [R1+0xd98] ;  /* 0x000d980001167983 */ /* 0x000ea40000300800 */
[----:B------:R-:W2:Y:S01]  /*49150*/  LDL.LU R23, [R1+0xd9c] ;  /* 0x000d9c0001177983 */ /* 0x000ea20000300800 */
[----:B------:R-:W-:Y:S01]  /*49160*/  STL.64 [R1+0xe10], R4 ;  /* 0x000e100401007387 */ /* 0x000fe20000100a00 */
[----:B------:R0:W-:Y:S03]  /*49170*/  STL.64 [R1+0xe18], R6 ;  /* 0x000e180601007387 */ /* 0x0001e60000100a00 */
[----:B0-----:R-:W4:Y:S01]  /*49180*/  LDL.LU.64 R6, [R1+0x65f0] ;  /* 0x0065f00001067983 */ /* 0x001f220000300a00 */
[----:B------:R-:W4:Y:S02]  /*49190*/  LDL.LU R4, [R1+0x65e8] ;  /* 0x0065e80001047983 */ /* 0x000f240000300800 */
[----:B------:R0:W-:Y:S02]  /*491a0*/  STL.64 [R1+0x6588], R10 ;  /* 0x0065880a01007387 */ /* 0x0001e40000100a00 */
[----:B------:R1:W-:Y:S02]  /*491b0*/  STL.64 [R1+0x6580], R8 ;  /* 0x0065800801007387 */ /* 0x0003e40000100a00 */
[----:B0-----:R-:W-:-:S02]  /*491c0*/  IMAD.MOV.U32 R10, RZ, RZ, R2 ;  /* 0x000000ffff0a7224 */ /* 0x001fc400078e0002 */
[----:B------:R-:W-:-:S05]  /*491d0*/  IMAD.MOV.U32 R11, RZ, RZ, R0 ;  /* 0x000000ffff0b7224 */ /* 0x000fca00078e0000 */
[----:B------:R0:W-:Y:S01]  /*491e0*/  STL.64 [R1+0x65b0], R10 ;  /* 0x0065b00a01007387 */ /* 0x0001e20000100a00 */
[----:B-1----:R-:W4:Y:S02]  /*491f0*/  LDL.LU R8, [R1+0x600] ;  /* 0x0006000001087983 */ /* 0x002f240000300800 */
[----:B------:R-:W4:Y:S02]  /*49200*/  LDL.LU R9, [R1+0x604] ;  /* 0x0006040001097983 */ /* 0x000f240000300800 */
[----:B------:R-:W-:Y:S01]  /*49210*/  IMAD.MOV.U32 R5, RZ, RZ, R27 ;  /* 0x000000ffff057224 */ /* 0x000fe200078e001b */
[----:B0-----:R-:W4:Y:S01]  /*49220*/  LDL.LU R10, [R1+0x608] ;  /* 0x00060800010a7983 */ /* 0x001f220000300800 */
[----:B------:R-:W4:Y:S02]  /*49230*/  LDL.LU R11, [R1+0x60c] ;  /* 0x00060c00010b7983 */ /* 0x000f240000300800 */
[----:B------:R-:W4:Y:S02]  /*49240*/  LDL.LU R24, [R1+0x5e0] ;  /* 0x0005e00001187983 */ /* 0x000f240000300800 */
[----:B------:R-:W4:Y:S01]  /*49250*/  LDL.LU R25, [R1+0x5e4] ;  /* 0x0005e40001197983 */ /* 0x000f220000300800 */
[----:B------:R-:W4:Y:S01]  /*49260*/  LDL.LU R26, [R1+0x5e8] ;  /* 0x0005e800011a7983 */ /* 0x000f220000300800 */
[----:B------:R-:W4:Y:S02]  /*49270*/  LDL.LU R27, [R1+0x5ec] ;  /* 0x0005ec00011b7983 */ /* 0x000f240000300800 */
[----:B---3--:R-:W-:-:S07]  /*49280*/  IMAD.MOV.U32 R18, RZ, RZ, R16 ;  /* 0x000000ffff127224 */ /* 0x008fce00078e0010 */
[C---:B--2---:R-:W-:Y:S01]  /*49290*/  HMMA.16816.F32.BF16 R16, R12.reuse, R18, R20 ;  /* 0x000000120c10723c */ /* 0x044fe20000041814 */
[----:B----4-:R-:W-:Y:S01]  /*492a0*/  STL.64 [R1+0x6598], R26 ;  /* 0x0065981a01007387 */ /* 0x010fe20000100a00 */
[----:B------:R0:W-:Y:S03]  /*492b0*/  STL.64 [R1+0x6590], R24 ;  /* 0x0065901801007387 */ /* 0x0001e60000100a00 */
[----:B0-----:R-:W2:Y:S01]  /*492c0*/  LDL.LU R24, [R1+0x5f0] ;  /* 0x0005f00001187983 */ /* 0x001ea20000300800 */
[----:B------:R-:W2:Y:S02]  /*492d0*/  LDL.LU R25, [R1+0x5f4] ;  /* 0x0005f40001197983 */ /* 0x000ea40000300800 */
[----:B------:R-:W2:Y:S02]  /*492e0*/  LDL.LU R26, [R1+0x5f8] ;  /* 0x0005f800011a7983 */ /* 0x000ea40000300800 */
[----:B------:R-:W2:Y:S01]  /*492f0*/  LDL.LU R27, [R1+0x5fc] ;  /* 0x0005fc00011b7983 */ /* 0x000ea20000300800 */
[----:B------:R-:W-:Y:S01]  /*49300*/  STL.64 [R1+0x6570], R6 ;  /* 0x0065700601007387 */ /* 0x000fe20000100a00 */
[----:B------:R-:W-:Y:S02]  /*49310*/  STL [R1+0x6568], R5 ;  /* 0x0065680501007387 */ /* 0x000fe40000100800 */
[----:B------:R-:W3:Y:S02]  /*49320*/  LDL.LU.64 R22, [R1+0x65e0] ;  /* 0x0065e00001167983 */ /* 0x000ee40000300a00 */
[----:B------:R-:W3:Y:S07]  /*49330*/  LDL.LU.64 R20, [R1+0x65d8] ;  /* 0x0065d80001147983 */ /* 0x000eee0000300a00 */
[----:B------:R-:W-:Y:S01]  /*49340*/  STL.64 [R1+0xe00], R16 ;  /* 0x000e001001007387 */ /* 0x000fe20000100a00 */
[----:B------:R0:W-:Y:S03]  /*49350*/  STL.64 [R1+0xe08], R18 ;  /* 0x000e081201007387 */ /* 0x0001e60000100a00 */
[----:B0-----:R-:W3:Y:S02]  /*49360*/  LDL.LU.64 R18, [R1+0x65d0] ;  /* 0x0065d00001127983 */ /* 0x001ee40000300a00 */
[----:B---3--:R-:W-:Y:S02]  /*49370*/  HMMA.16816.F32.BF16 R12, R12, R18, R20 ;  /* 0x000000120c0c723c */ /* 0x008fe40000041814 */
[----:B------:R-:W3:Y:S01]  /*49380*/  LDL.LU.64 R22, [R1+0x65c8] ;  /* 0x0065c80001167983 */ /* 0x000ee20000300a00 */
[----:B------:R-:W3:Y:S02]  /*49390*/  LDL.LU.64 R18, [R1+0x65c0] ;  /* 0x0065c00001127983 */ /* 0x000ee40000300a00 */
[----:B------:R-:W3:Y:S11]  /*493a0*/  LDL.LU.64 R16, [R1+0x65b8] ;  /* 0x0065b80001107983 */ /* 0x000ef60000300a00 */
[----:B------:R-:W-:Y:S07]  /*493b0*/  @!UPT UIADD3 URZ, URZ, URZ, URZ ;  /* 0x0000003f3f3ff290 */ /* 0x000fee000fffe03f */
[----:B------:R0:W-:Y:S01]  /*493c0*/  STL.64 [R1+0x760], R12 ;  /* 0x0007600c01007387 */ /* 0x0001e20000100a00 */
[----:B------:R1:W-:Y:S03]  /*493d0*/  STL.64 [R1+0x768], R14 ;  /* 0x0007680e01007387 */ /* 0x0003e60000100a00 */
[----:B0-----:R-:W4:Y:S01]  /*493e0*/  LDL.LU R12, [R1+0x5d0] ;  /* 0x0005d000010c7983 */ /* 0x001f220000300800 */
[----:B------:R-:W4:Y:S02]  /*493f0*/  LDL.LU R13, [R1+0x5d4] ;  /* 0x0005d400010d7983 */ /* 0x000f240000300800 */
[----:B-1----:R-:W4:Y:S02]  /*49400*/  LDL.LU R14, [R1+0x5d8] ;  /* 0x0005d800010e7983 */ /* 0x002f240000300800 */
[----:B------:R-:W4:Y:S01]  /*49410*/  LDL.LU R15, [R1+0x5dc] ;  /* 0x0005dc00010f7983 */ /* 0x000f220000300800 */
[----:B---3--:R-:W-:Y:S01]  /*49420*/  HMMA.16816.F32.BF16 R8, R16, R22, R8 ;  /* 0x000000161008723c */ /* 0x008fe20000041808 */
[----:B------:R-:W-:-:S02]  /*49430*/  IMAD.MOV.U32 R2, RZ, RZ, R22 ;  /* 0x000000ffff027224 */ /* 0x000fc400078e0016 */
[----:B------:R-:W-:Y:S11]  /*49440*/  IMAD.MOV.U32 R0, RZ, RZ, R23 ;  /* 0x000000ffff007224 */ /* 0x000ff600078e0017 */
[----:B------:R-:W-:Y:S09]  /*49450*/  @!UPT UIADD3 URZ, URZ, URZ, URZ ;  /* 0x0000003f3f3ff290 */ /* 0x000ff2000fffe03f */
[----:B------:R-:W-:Y:S01]  /*49460*/  STL.64 [R1+0x6e0], R8 ;  /* 0x0006e00801007387 */ /* 0x000fe20000100a00 */
[----:B------:R0:W-:Y:S03]  /*49470*/  STL.64 [R1+0x6e8], R10 ;  /* 0x0006e80a01007387 */ /* 0x0001e60000100a00 */
[----:B0-----:R-:W2:Y:S01]  /*49480*/  LDL.LU.64 R10, [R1+0x65b0] ;  /* 0x0065b000010a7983 */ /* 0x001ea20000300a00 */
[----:B------:R-:W3:Y:S02]  /*49490*/  LDL.LU R20, [R1+0xca0] ;  /* 0x000ca00001147983 */ /* 0x000ee40000300800 */
[----:B------:R-:W3:Y:S02]  /*494a0*/  LDL.LU R21, [R1+0xca4] ;  /* 0x000ca40001157983 */ /* 0x000ee40000300800 */
[----:B------:R-:W2:Y:S01]  /*494b0*/  LDL.LU R22, [R1+0xca8] ;  /* 0x000ca80001167983 */ /* 0x000ea20000300800 */
[----:B------:R-:W2:Y:S04]  /*494c0*/  LDL.LU R23, [R1+0xcac] ;  /* 0x000cac0001177983 */ /* 0x000ea80000300800 */
[----:B--2---:R0:W-:Y:S01]  /*494d0*/  STL.64 [R1+0x64f8], R22 ;  /* 0x0064f81601007387 */ /* 0x0041e20000100a00 */
[----:B---3--:R-:W-:Y:S03]  /*494e0*/  STL.64 [R1+0x64f0], R20 ;  /* 0x0064f01401007387 */ /* 0x008fe60000100a00 */
[----:B0-----:R-:W2:Y:S01]  /*494f0*/  LDL R22, [R1+0x128] ;  /* 0x0001280001167983 */ /* 0x001ea20000100800 */
[----:B------:R-:W-:-:S02]  /*49500*/  IMAD.MOV.U32 R23, RZ, RZ, R28 ;  /* 0x000000ffff177224 */ /* 0x000fc400078e001c */
[----:B------:R-:W3:Y:S03]  /*49510*/  LDL.LU R28, [R1+0x65ac] ;  /* 0x0065ac00011c7983 */ /* 0x000ee60000300800 */
[----:B--2---:R0:W-:Y:S02]  /*49520*/  STL.64 [R1+0x6508], R22 ;  /* 0x0065081601007387 */ /* 0x0041e40000100a00 */
[----:B0-----:R-:W-:Y:S02]  /*49530*/  IMAD.MOV.U32 R22, RZ, RZ, R4 ;  /* 0x000000ffff167224 */ /* 0x001fe400078e0004 */
[----:B------:R-:W-:Y:S01]  /*49540*/  IMAD.MOV.U32 R23, RZ, RZ, R29 ;  /* 0x000000ffff177224 */ /* 0x000fe200078e001d */
[----:B------:R-:W2:Y:S01]  /*49550*/  LDL.LU R4, [R1+0x65a8] ;  /* 0x0065a80001047983 */ /* 0x000ea20000300800 */
[----:B------:R-:W2:Y:S03]  /*49560*/  LDL.LU R29, [R1+0x65a4] ;  /* 0x0065a400011d7983 */ /* 0x000ea60000300800 */
[----:B------:R0:W-:Y:S04]  /*49570*/  STL.64 [R1+0x6520], R22 ;  /* 0x0065201601007387 */ /* 0x0001e80000100a00 */
[----:B0-----:R-:W2:Y:S04]  /*49580*/  LDL.64 R22, [R1+0x148] ;  /* 0x0001480001167983 */ /* 0x001ea80000100a00 */
[----:B--2---:R0:W-:Y:S04]  /*49590*/  STL.64 [R1+0x6538], R22 ;  /* 0x0065381601007387 */ /* 0x0041e80000100a00 */
[----:B0-----:R-:W2:Y:S01]  /*495a0*/  LDL R22, [R1+0x158] ;  /* 0x0001580001167983 */ /* 0x001ea20000100800 */
[----:B---3--:R-:W-:-:S02]  /*495b0*/  IMAD.MOV.U32 R23, RZ, RZ, R28 ;  /* 0x000000ffff177224 */ /* 0x008fc400078e001c */
[----:B------:R-:W3:Y:S01]  /*495c0*/  LDL.LU R28, [R1+0x65a0] ;  /* 0x0065a000011c7983 */ /* 0x000ee20000300800 */
[C---:B------:R-:W-:Y:S02]  /*495d0*/  HMMA.16816.F32.BF16 R8, R16.reuse, R10, R24 ;  /* 0x0000000a1008723c */ /* 0x040fe40000041818 */
[----:B--2---:R0:W-:Y:S04]  /*495e0*/  STL.64 [R1+0x6550], R22 ;  /* 0x0065501601007387 */ /* 0x0041e80000100a00 */
[----:B0-----:R-:W2:Y:S01]  /*495f0*/  LDL.64 R22, [R1+0x8] ;  /* 0x0000080001167983 */ /* 0x001ea20000100a00 */
[----:B------:R-:W2:Y:S02]  /*49600*/  LDL.LU.64 R26, [R1+0x6598] ;  /* 0x00659800011a7983 */ /* 0x000ea40000300a00 */
[----:B------:R-:W2:Y:S11]  /*49610*/  LDL.LU.64 R24, [R1+0x6590] ;  /* 0x0065900001187983 */ /* 0x000eb60000300a00 */
[----:B------:R-:W-:Y:S03]  /*49620*/  @!UPT UIADD3 URZ, URZ, URZ, URZ ;  /* 0x0000003f3f3ff290 */ /* 0x000fe6000fffe03f */
[----:B------:R-:W-:Y:S01]  /*49630*/  STL.64 [R1+0x6d0], R8 ;  /* 0x0006d00801007387 */ /* 0x000fe20000100a00 */
[----:B------:R0:W-:Y:S04]  /*49640*/  STL.64 [R1+0x6d8], R10 ;  /* 0x0006d80a01007387 */ /* 0x0001e80000100a00 */
[----:B0-----:R-:W3:Y:S01]  /*49650*/  LDL.LU.64 R10, [R1+0x6588] ;  /* 0x00658800010a7983 */ /* 0x001ee20000300a00 */
[----:B------:R-:W3:Y:S01]  /*49660*/  LDL.LU.64 R8, [R1+0x6580] ;  /* 0x0065800001087983 */ /* 0x000ee20000300a00 */
[C---:B--2---:R-:W-:Y:S11]  /*49670*/  HMMA.16816.F32.BF16 R24, R16.reuse, R22, R24 ;  /* 0x000000161018723c */ /* 0x044ff60000041818 */
[----:B------:R-:W-:Y:S11]  /*49680*/  @!UPT UIADD3 URZ, URZ, URZ, URZ ;  /* 0x0000003f3f3ff290 */ /* 0x000ff6000fffe03f */
[----:B------:R-:W-:Y:S01]  /*49690*/  @!UPT UIADD3 URZ, URZ, URZ, URZ ;  /* 0x0000003f3f3ff290 */ /* 0x000fe2000fffe03f */
[----:B------:R-:W-:Y:S01]  /*496a0*/  STL.64 [R1+0x6c0], R24 ;  /* 0x0006c01801007387 */ /* 0x000fe20000100a00 */
[----:B------:R0:W-:Y:S03]  /*496b0*/  STL.64 [R1+0x6c8], R26 ;  /* 0x0006c81a01007387 */ /* 0x0001e60000100a00 */
[----:B0-----:R-:W4:Y:S01]  /*496c0*/  LDL.LU.64 R26, [R1+0x6578] ;  /* 0x00657800011a7983 */ /* 0x001f220000300a00 */
[----:B------:R-:W-:Y:S02]  /*496d0*/  IMAD.MOV.U32 R24, RZ, RZ, R23 ;  /* 0x000000ffff187224 */ /* 0x000fe400078e0017 */
[----:B------:R-:W-:Y:S02]  /*496e0*/  IMAD.MOV.U32 R23, RZ, RZ, R4 ;  /* 0x000000ffff177224 */ /* 0x000fe400078e0004 */
[----:B------:R-:W-:Y:S01]  /*496f0*/  IMAD.MOV.U32 R25, RZ, RZ, R22 ;  /* 0x000000ffff197224 */ /* 0x000fe200078e0016 */
[C---:B----4-:R-:W-:Y:S11]  /*49700*/  HMMA.16816.F32.BF16 R12, R16.reuse, R26, R12 ;  /* 0x0000001a100c723c */ /* 0x050ff6000004180c */
[----:B------:R-:W-:Y:S11]  /*49710*/  @!UPT UIADD3 URZ, URZ, URZ, URZ ;  /* 0x0000003f3f3ff290 */ /* 0x000ff6000fffe03f */
[----:B------:R-:W-:Y:S01]  /*49720*/  @!UPT UIADD3 URZ, URZ, URZ, URZ ;  /* 0x0000003f3f3ff290 */ /* 0x000fe2000fffe03f */
[----:B------:R0:W-:Y:S01]  /*49730*/  STL.64 [R1+0x6b0], R12 ;  /* 0x0006b00c01007387 */ /* 0x0001e20000100a00 */
[----:B------:R1:W-:Y:S03]  /*49740*/  STL.64 [R1+0x6b8], R14 ;  /* 0x0006b80e01007387 */ /* 0x0003e60000100a00 */
[----:B0-----:R-:W2:Y:S01]  /*49750*/  LDL.LU R12, [R1+0x5b0] ;  /* 0x0005b000010c7983 */ /* 0x001ea20000300800 */
[----:B------:R-:W2:Y:S02]  /*49760*/  LDL.LU R13, [R1+0x5b4] ;  /* 0x0005b400010d7983 */ /* 0x000ea40000300800 */
[----:B-1----:R-:W2:Y:S02]  /*49770*/  LDL.LU R14, [R1+0x5b8] ;  /* 0x0005b800010e7983 */ /* 0x002ea40000300800 */
[----:B------:R-:W2:Y:S01]  /*49780*/  LDL.LU R15, [R1+0x5bc] ;  /* 0x0005bc00010f7983 */ /* 0x000ea20000300800 */
[----:B------:R-:W3:Y:S01]  /*49790*/  LDL.LU R4, [R1+0x5c0] ;  /* 0x0005c00001047983 */ /* 0x000ee20000300800 */
[----:B------:R-:W3:Y:S02]  /*497a0*/  LDL.LU R5, [R1+0x5c4] ;  /* 0x0005c40001057983 */ /* 0x000ee40000300800 */
[----:B------:R-:W3:Y:S02]  /*497b0*/  LDL.LU R6, [R1+0x5c8] ;  /* 0x0005c80001067983 */ /* 0x000ee40000300800 */
[----:B------:R-:W3:Y:S01]  /*497c0*/  LDL.LU R7, [R1+0x5cc] ;  /* 0x0005cc0001077983 */ /* 0x000ee20000300800 */
[----:B------:R-:W-:Y:S01]  /*497d0*/  STL.64 [R1+0x6458], R26 ;  /* 0x0064581a01007387 */ /* 0x000fe20000100a00 */
[----:B------:R0:W-:Y:S03]  /*497e0*/  STL.64 [R1+0x6500], R24 ;  /* 0x0065001801007387 */ /* 0x0001e60000100a00 */
[----:B0-----:R-:W4:Y:S01]  /*497f0*/  LDL.LU R24, [R1+0xcb0] ;  /* 0x000cb00001187983 */ /* 0x001f220000300800 */
[----:B------:R-:W4:Y:S02]  /*49800*/  LDL.LU R25, [R1+0xcb4] ;  /* 0x000cb40001197983 */ /* 0x000f240000300800 */
[----:B------:R-:W2:Y:S02]  /*49810*/  LDL.LU R26, [R1+0xcb8] ;  /* 0x000cb800011a7983 */ /* 0x000ea40000300800 */
[----:B------:R-:W2:Y:S02]  /*49820*/  LDL.LU R27, [R1+0xcbc] ;  /* 0x000cbc00011b7983 */ /* 0x000ea40000300800 */
[----:B--2---:R-:W-:Y:S01]  /*49830*/  STL.64 [R1+0x6518], R26 ;  /* 0x0065181a01007387 */ /* 0x004fe20000100a00 */
[----:B----4-:R0:W-:Y:S03]  /*49840*/  STL.64 [R1+0x6510], R24 ;  /* 0x0065101801007387 */ /* 0x0101e60000100a00 */
[----:B0-----:R-:W2:Y:S01]  /*49850*/  LDL.LU R24, [R1+0xcc0] ;  /* 0x000cc00001187983 */ /* 0x001ea20000300800 */
[----:B------:R-:W2:Y:S02]  /*49860*/  LDL.LU R25, [R1+0xcc4] ;  /* 0x000cc40001197983 */ /* 0x000ea40000300800 */
[----:B------:R-:W4:Y:S02]  /*49870*/  LDL.LU R26, [R1+0xcc8] ;  /* 0x000cc800011a7983 */ /* 0x000f240000300800 */
[----:B------:R-:W4:Y:S02]  /*49880*/  LDL.LU R27, [R1+0xccc] ;  /* 0x000ccc00011b7983 */ /* 0x000f240000300800 */
[----:B----4-:R-:W-:Y:S01]  /*49890*/  STL.64 [R1+0x6530], R26 ;  /* 0x0065301a01007387 */ /* 0x010fe20000100a00 */
[----:B--2---:R0:W-:Y:S03]  /*498a0*/  STL.64 [R1+0x6528], R24 ;  /* 0x0065281801007387 */ /* 0x0041e60000100a00 */
[----:B0-----:R-:W2:Y:S01]  /*498b0*/  LDL.LU R24, [R1+0xcd0] ;  /* 0x000cd00001187983 */ /* 0x001ea20000300800 */
[----:B------:R-:W2:Y:S02]  /*498c0*/  LDL.LU R25, [R1+0xcd4] ;  /* 0x000cd40001197983 */ /* 0x000ea40000300800 */
[----:B------:R-:W4:Y:S02]  /*498d0*/  LDL.LU R26, [R1+0xcd8] ;  /* 0x000cd800011a7983 */ /* 0x000f240000300800 */
[----:B------:R-:W4:Y:S01]  /*498e0*/  LDL.LU R27, [R1+0xcdc] ;  /* 0x000cdc00011b7983 */ /* 0x000f220000300800 */
[C---:B---3--:R-:W-:Y:S01]  /*498f0*/  HMMA.16816.F32.BF16 R4, R16.reuse, R10, R4 ;  /* 0x0000000a1004723c */ /* 0x048fe20000041804 */
[----:B----4-:R-:W-:Y:S01]  /*49900*/  STL.64 [R1+0x6548], R26 ;  /* 0x0065481a01007387 */ /* 0x010fe20000100a00 */
[----:B--2---:R0:W-:Y:S03]  /*49910*/  STL.64 [R1+0x6540], R24 ;  /* 0x0065401801007387 */ /* 0x0041e60000100a00 */
        /* <DEDUP_REMOVED lines=9> */
[----:B------:R-:W2:Y:S02]  /*499b0*/  LDL.LU R27, [R1+0xcfc] ;  /* 0x000cfc00011b7983 */ /* 0x000ea40000300800 */
[----:B------:R-:W-:Y:S01]  /*499c0*/  STL.64 [R1+0x6a0], R4 ;  /* 0x0006a00401007387 */ /* 0x000fe20000100a00 */
[----:B------:R0:W-:Y:S03]  /*499d0*/  STL.64 [R1+0x6a8], R6 ;  /* 0x0006a80601007387 */ /* 0x0001e60000100a00 */
[----:B0-----:R-:W3:Y:S01]  /*499e0*/  LDL.LU.64 R6, [R1+0x6570] ;  /* 0x0065700001067983 */ /* 0x001ee20000300a00 */
[----:B------:R-:W4:Y:S02]  /*499f0*/  LDL.LU R5, [R1+0x6568] ;  /* 0x0065680001057983 */ /* 0x000f240000300800 */
[----:B------:R-:W-:Y:S01]  /*49a00*/  IMAD.MOV.U32 R22, RZ, RZ, R29 ;  /* 0x000000ffff167224 */ /* 0x000fe200078e001d */
[C---:B---3--:R-:W-:Y:S11]  /*49a10*/  HMMA.16816.F32.BF16 R12, R16.reuse, R6, R12 ;  /* 0x00000006100c723c */ /* 0x048ff6000004180c */
[----:B------:R-:W-:Y:S11]  /*49a20*/  @!UPT UIADD3 URZ, URZ, URZ, URZ ;  /* 0x0000003f3f3ff290 */ /* 0x000ff6000fffe03f */
[----:B------:R-:W-:Y:S01]  /*49a30*/  @!UPT UIADD3 URZ, URZ, URZ, URZ ;  /* 0x0000003f3f3ff290 */ /* 0x000fe2000fffe03f */
[----:B------:R-:W-:Y:S01]  /*49a40*/  STL.64 [R1+0x690], R12 ;  /* 0x0006900c01007387 */ /* 0x000fe20000100a00 */
[----:B------:R-:W-:Y:S02]  /*49a50*/  STL.64 [R1+0x698], R14 ;  /* 0x0006980e01007387 */ /* 0x000fe40000100a00 */
[----:B------:R-:W0:Y:S01]  /*49a60*/  LDSM.16.MT88.4 R12, [R28+0x4280] ;  /* 0x004280001c0c783b */ /* 0x000e220000004200 */
[C---:B--2---:R-:W-:Y:S01]  /*49a70*/  HMMA.16816.F32.BF16 R20, R16.reuse, R22, R24 ;  /* 0x000000161014723c */ /* 0x044fe20000041818 */
[----:B0-----:R0:W-:Y:S02]  /*49a80*/  STL.64 [R1+0x63a0], R14 ;  /* 0x0063a00e01007387 */ /* 0x0011e40000100a00 */
[----:B------:R-:W-:Y:S02]  /*49a90*/  STL.64 [R1+0x6398], R12 ;  /* 0x0063980c01007387 */ /* 0x000fe40000100a00 */
[----:B0-----:R-:W2:Y:S01]  /*49aa0*/  LDL.64 R14, [R1+0xd8] ;  /* 0x0000d800010e7983 */ /* 0x001ea20000100a00 */
[----:B------:R-:W3:Y:S02]  /*49ab0*/  LDL.LU.64 R26, [R1+0x6560] ;  /* 0x00656000011a7983 */ /* 0x000ee40000300a00 */
[----:B------:R-:W3:Y:S11]  /*49ac0*/  LDL.LU.64 R24, [R1+0x6558] ;  /* 0x0065580001187983 */ /* 0x000ef60000300a00 */
[----:B------:R-:W-:Y:S04]  /*49ad0*/  @!UPT UIADD3 URZ, URZ, URZ, URZ ;  /* 0x0000003f3f3ff290 */ /* 0x000fe8000fffe03f */
[----:B------:R-:W-:Y:S01]  /*49ae0*/  STL.64 [R1+0x13c0], R20 ;  /* 0x0013c01401007387 */ /* 0x000fe20000100a00 */
[----:B------:R0:W-:Y:S04]  /*49af0*/  STL.64 [R1+0x13c8], R22 ;  /* 0x0013c81601007387 */ /* 0x0001e80000100a00 */
        /* <DEDUP_REMOVED lines=17> */
[----:B--2---:R-:W-:Y:S01]  /*49c10*/  STL.64 [R1+0x64c8], R14 ;  /* 0x0064c80e01007387 */ /* 0x004fe20000100a00 */
[----:B------:R0:W-:Y:S04]  /*49c20*/  STL [R1+0x64c0], R12 ;  /* 0x0064c00c01007387 */ /* 0x0001e80000100800 */
[----:B0-----:R-:W2:Y:S01]  /*49c30*/  LDL.LU R12, [R1+0xc90] ;  /* 0x000c9000010c7983 */ /* 0x001ea20000300800 */
[----:B------:R-:W2:Y:S02]  /*49c40*/  LDL.LU R13, [R1+0xc94] ;  /* 0x000c9400010d7983 */ /* 0x000ea40000300800 */
[----:B------:R-:W2:Y:S02]  /*49c50*/  LDL.LU R14, [R1+0xc98] ;  /* 0x000c9800010e7983 */ /* 0x000ea40000300800 */
[----:B------:R-:W2:Y:S01]  /*49c60*/  LDL.LU R15, [R1+0xc9c] ;  /* 0x000c9c00010f7983 */ /* 0x000ea20000300800 */
[----:B------:R-:W-:Y:S01]  /*49c70*/  STL.64 [R1+0x64b8], R6 ;  /* 0x0064b80601007387 */ /* 0x000fe20000100a00 */
[----:B------:R-:W-:Y:S01]  /*49c80*/  STL [R1+0x64b0], R4 ;  /* 0x0064b00401007387 */ /* 0x000fe20000100800 */
[C---:B---3--:R-:W-:Y:S02]  /*49c90*/  HMMA.16816.F32.BF16 R20, R16.reuse, R22, R24 ;  /* 0x000000161014723c */ /* 0x048fe40000041818 */
[----:B------:R-:W3:Y:S01]  /*49ca0*/  LDL.LU.64 R26, [R1+0x6518] ;  /* 0x00651800011a7983 */ /* 0x000ee20000300a00 */
[----:B------:R-:W3:Y:S11]  /*49cb0*/  LDL.LU.64 R24, [R1+0x6510] ;  /* 0x0065100001187983 */ /* 0x000ef60000300a00 */
[----:B------:R-:W-:Y:S09]  /*49cc0*/  @!UPT UIADD3 URZ, URZ, URZ, URZ ;  /* 0x0000003f3f3ff290 */ /* 0x000ff2000fffe03f */
[----:B------:R-:W-:Y:S01]  /*49cd0*/  STL.64 [R1+0x1390], R20 ;  /* 0x0013901401007387 */ /* 0x000fe20000100a00 */
[----:B------:R0:W-:Y:S03]  /*49ce0*/  STL.64 [R1+0x1398], R22 ;  /* 0x0013981601007387 */ /* 0x0001e60000100a00 */
[----:B0-----:R-:W3:Y:S02]  /*49cf0*/  LDL.LU.64 R22, [R1+0x6508] ;  /* 0x0065080001167983 */ /* 0x001ee40000300a00 */
[----:B---3--:R-:W-:Y:S02]  /*49d00*/  HMMA.16816.F32.BF16 R20, R16, R22, R24 ;  /* 0x000000161014723c */ /* 0x008fe40000041818 */
[----:B------:R-:W3:Y:S11]  /*49d10*/  LDL.LU.64 R24, [R1+0x6500] ;  /* 0x0065000001187983 */ /* 0x000ef60000300a00 */
[----:B------:R-:W-:Y:S10]  /*49d20*/  @!UPT UIADD3 URZ, URZ, URZ, URZ ;  /* 0x0000003f3f3ff290 */ /* 0x000ff4000fffe03f */
[----:B------:R-:W-:Y:S01]  /*49d30*/  STL.64 [R1+0x1380], R20 ;  /* 0x0013801401007387 */ /* 0x000fe20000100a00 */
[----:B------:R0:W-:Y:S03]  /*49d40*/  STL.64 [R1+0x1388], R22 ;  /* 0x0013881601007387 */ /* 0x0001e60000100a00 */
[----:B0-----:R-:W2:Y:S01]  /*49d50*/  LDL.LU.64 R22, [R1+0x64f8] ;  /* 0x0064f80001167983 */ /* 0x001ea20000300a00 */
[----:B------:R-:W2:Y:S02]  /*49d60*/  LDL.LU.64 R20, [R1+0x64f0] ;  /* 0x0064f00001147983 */ /* 0x000ea40000300a00 */
[----:B---3--:R-:W-:Y:S02]  /*49d70*/  IMAD.MOV.U32 R26, RZ, RZ, R25 ;  /* 0x000000ffff1a7224 */ /* 0x008fe400078e0019 */
[----:B------:R-:W-:-:S05]  /*49d80*/  IMAD.MOV.U32 R27, RZ, RZ, R24 ;  /* 0x000000ffff1b7224 */ /* 0x000fca00078e0018 */
[----:B------:R0:W-:Y:S02]  /*49d90*/  STL.64 [R1+0x6470], R26 ;  /* 0x0064701a01007387 */ /* 0x0001e40000100a00 */
[----:B0-----:R-:W-:Y:S02]  /*49da0*/  IMAD.MOV.U32 R26, RZ, RZ, R8 ;  /* 0x000000ffff1a7224 */ /* 0x001fe400078e0008 */
[----:B------:R-:W-:-:S07]  /*49db0*/  IMAD.MOV.U32 R27, RZ, RZ, R3 ;  /* 0x000000ffff1b7224 */ /* 0x000fce00078e0003 */
[C---:B--2---:R-:W-:Y:S01]  /*49dc0*/  HMMA.16816.F32.BF16 R24, R16.reuse, R26, R20 ;  /* 0x0000001a1018723c */ /* 0x044fe20000041814 */
[----:B------:R-:W2:Y:S11]  /*49dd0*/  LDL.LU.64 R22, [R1+0x64e8] ;  /* 0x0064e80001167983 */ /* 0x000eb60000300a00 */
[----:B------:R-:W-:Y:S11]  /*49de0*/  @!UPT UIADD3 URZ, URZ, URZ, URZ ;  /* 0x0000003f3f3ff290 */ /* 0x000ff6000fffe03f */
[----:B------:R-:W-:Y:S01]  /*49df0*/  STL.64 [R1+0x1370], R24 ;  /* 0x0013701801007387 */ /* 0x000fe20000100a00 */
[----:B------:R0:W-:Y:S03]  /*49e00*/  STL.64 [R1+0x1378], R26 ;  /* 0x0013781a01007387 */ /* 0x0001e60000100a00 */
[----:B0-----:R-:W3:Y:S01]  /*49e10*/  LDL.64 R26, [R1+0x18] ;  /* 0x00001800011a7983 */ /* 0x001ee20000100a00 */
[----:B--2---:R-:W-:Y:S03]  /*49e20*/  HMMA.16816.F32.BF16 R12, R16, R22, R12 ;  /* 0x00000016100c723c */ /* 0x004fe6000004180c */
[----:B---3--:R-:W-:Y:S11]  /*49e30*/  STL.64 [R1+0x6488], R26 ;  /* 0x0064881a01007387 */ /* 0x008ff60000100a00 */
[----:B------:R-:W-:Y:S09]  /*49e40*/  @!UPT UIADD3 URZ, URZ, URZ, URZ ;  /* 0x0000003f3f3ff290 */ /* 0x000ff2000fffe03f */
[----:B------:R0:W-:Y:S02]  /*49e50*/  STL.64 [R1+0x1360], R12 ;  /* 0x0013600c01007387 */ /* 0x0001e40000100a00 */
[----:B------:R1:W-:Y:S01]  /*49e60*/  STL.64 [R1+0x1368], R14 ;  /* 0x0013680e01007387 */ /* 0x0003e20000100a00 */
[----:B0-----:R-:W2:Y:S01]  /*49e70*/  LDL.LU R12, [R1+0xc70] ;  /* 0x000c7000010c7983 */ /* 0x001ea20000300800 */
[----:B------:R-:W2:Y:S02]  /*49e80*/  LDL.LU R13, [R1+0xc74] ;  /* 0x000c7400010d7983 */ /* 0x000ea40000300800 */
[----:B-1----:R-:W3:Y:S02]  /*49e90*/  LDL.LU R14, [R1+0xc78] ;  /* 0x000c7800010e7983 */ /* 0x002ee40000300800 */
[----:B------:R-:W3:Y:S02]  /*49ea0*/  LDL.LU R15, [R1+0xc7c] ;  /* 0x000c7c00010f7983 */ /* 0x000ee40000300800 */
[----:B---3--:R4:W-:Y:S01]  /*49eb0*/  STL.64 [R1+0x64d8], R14 ;  /* 0x0064d80e01007387 */ /* 0x0089e20000100a00 */
[----:B--2---:R-:W-:Y:S02]  /*49ec0*/  STL.64 [R1+0x64d0], R12 ;  /* 0x0064d00c01007387 */ /* 0x004fe40000100a00 */
[----:B------:R-:W2:Y:S02]  /*49ed0*/  LDL.64 R6, [R1+0xe8] ;  /* 0x0000e80001067983 */ /* 0x000ea40000100a00 */
[----:B------:R-:W-:-:S02]  /*49ee0*/  IMAD.MOV.U32 R8, RZ, RZ, R22 ;  /* 0x000000ffff087224 */ /* 0x000fc400078e0016 */
[----:B------:R-:W-:Y:S02]  /*49ef0*/  IMAD.MOV.U32 R3, RZ, RZ, R23 ;  /* 0x000000ffff037224 */ /* 0x000fe400078e0017 */
[----:B----4-:R-:W-:Y:S02]  /*49f00*/  IMAD.MOV.U32 R15, RZ, RZ, R5 ;  /* 0x000000ffff0f7224 */ /* 0x010fe400078e0005 */
[----:B------:R-:W-:Y:S01]  /*49f10*/  IMAD.MOV.U32 R14, RZ, RZ, R9 ;  /* 0x000000ffff0e7224 */ /* 0x000fe200078e0009 */
[----:B--2---:R0:W-:Y:S01]  /*49f20*/  STL.64 [R1+0x64e0], R6 ;  /* 0x0064e00601007387 */ /* 0x0041e20000100a00 */
[----:B------:R-:W2:Y:S02]  /*49f30*/  LDL.LU R4, [R1+0xc80] ;  /* 0x000c800001047983 */ /* 0x000ea40000300800 */
[----:B------:R-:W2:Y:S01]  /*49f40*/  LDL.LU R5, [R1+0xc84] ;  /* 0x000c840001057983 */ /* 0x000ea20000300800 */
[----:B0-----:R-:W2:Y:S01]  /*49f50*/  LDL.LU R6, [R1+0xc88] ;  /* 0x000c880001067983 */ /* 0x001ea20000300800 */
[----:B------:R-:W2:Y:S02]  /*49f60*/  LDL.LU R7, [R1+0xc8c] ;  /* 0x000c8c0001077983 */ /* 0x000ea40000300800 */
[----:B------:R-:W3:Y:S02]  /*49f70*/  LDL.LU R20, [R1+0x5a0] ;  /* 0x0005a00001147983 */ /* 0x000ee40000300800 */
[----:B------:R-:W3:Y:S01]  /*49f80*/  LDL.LU R21, [R1+0x5a4] ;  /* 0x0005a40001157983 */ /* 0x000ee20000300800 */
[----:B------:R-:W3:Y:S01]  /*49f90*/  LDL.LU R22, [R1+0x5a8] ;  /* 0x0005a80001167983 */ /* 0x000ee20000300800 */
[----:B------:R-:W3:Y:S02]  /*49fa0*/  LDL.LU R23, [R1+0x5ac] ;  /* 0x0005ac0001177983 */ /* 0x000ee40000300800 */
[----:B------:R-:W-:Y:S02]  /*49fb0*/  STL.64 [R1+0x6450], R10 ;  /* 0x0064500a01007387 */ /* 0x000fe40000100a00 */
[----:B------:R0:W-:Y:S02]  /*49fc0*/  STL [R1+0x6448], R8 ;  /* 0x0064480801007387 */ /* 0x0001e40000100800 */
        /* <DEDUP_REMOVED lines=9> */
[----:B------:R-:W4:Y:S01]  /*4a060*/  LDL.LU R11, [R1+0x48c] ;  /* 0x00048c00010b7983 */ /* 0x000f220000300800 */
[C---:B------:R-:W-:Y:S01]  /*4a070*/  HMMA.16816.F32.BF16 R12, R16.reuse, R14, R4 ;  /* 0x0000000e100c723c */ /* 0x040fe20000041804 */
[----:B----4-:R-:W-:Y:S01]  /*4a080*/  STL.64 [R1+0x6480], R10 ;  /* 0x0064800a01007387 */ /* 0x010fe20000100a00 */
[----:B--2---:R0:W-:Y:S03]  /*4a090*/  STL.64 [R1+0x6478], R8 ;  /* 0x0064780801007387 */ /* 0x0041e60000100a00 */
        /* <DEDUP_REMOVED lines=8> */
[----:B------:R-:W2:Y:S02]  /*4a120*/  LDL.LU R10, [R1+0x4a8] ;  /* 0x0004a800010a7983 */ /* 0x000ea40000300800 */
[----:B------:R-:W2:Y:S01]  /*4a130*/  LDL.LU R11, [R1+0x4ac] ;  /* 0x0004ac00010b7983 */ /* 0x000ea20000300800 */
[----:B------:R-:W4:Y:S01]  /*4a140*/  LDL.LU.64 R6, [R1+0x64e0] ;  /* 0x0064e00001067983 */ /* 0x000f220000300a00 */
[----:B------:R-:W-:Y:S02]  /*4a150*/  STL.64 [R1+0xcf0], R12 ;  /* 0x000cf00c01007387 */ /* 0x000fe40000100a00 */
[----:B------:R0:W-:Y:S02]  /*4a160*/  STL.64 [R1+0xcf8], R14 ;  /* 0x000cf80e01007387 */ /* 0x0001e40000100a00 */
[----:B0-----:R-:W4:Y:S01]  /*4a170*/  LDL.LU.64 R14, [R1+0x64d8] ;  /* 0x0064d800010e7983 */ /* 0x001f220000300a00 */
[----:B------:R-:W4:Y:S02]  /*4a180*/  LDL.LU.64 R12, [R1+0x64d0] ;  /* 0x0064d000010c7983 */ /* 0x000f240000300a00 */
[C---:B----4-:R-:W-:Y:S01]  /*4a190*/  HMMA.16816.F32.BF16 R12, R16.reuse, R6, R12 ;  /* 0x00000006100c723c */ /* 0x050fe2000004180c */
[----:B------:R-:W-:Y:S11]  /*4a1a0*/  IMAD.MOV.U32 R5, RZ, RZ, R7 ;  /* 0x000000ffff057224 */ /* 0x000ff600078e0007 */
[----:B------:R-:W-:Y:S11]  /*4a1b0*/  @!UPT UIADD3 URZ, URZ, URZ, URZ ;  /* 0x0000003f3f3ff290 */ /* 0x000ff6000fffe03f */
[----:B------:R0:W-:Y:S01]  /*4a1c0*/  STL.64 [R1+0xce0], R12 ;  /* 0x000ce00c01007387 */ /* 0x0001e20000100a00 */
[----:B------:R1:W-:Y:S02]  /*4a1d0*/  STL.64 [R1+0xce8], R14 ;  /* 0x000ce80e01007387 */ /* 0x0003e40000100a00 */
[----:B0-----:R-:W-:Y:S01]  /*4a1e0*/  IMAD.MOV.U32 R13, RZ, RZ, R6 ;  /* 0x000000ffff0d7224 */ /* 0x001fe200078e0006 */
[----:B-1----:R-:W3:Y:S01]  /*4a1f0*/  LDL.LU.64 R14, [R1+0x64c8] ;  /* 0x0064c800010e7983 */ /* 0x002ee20000300a00 */
[----:B------:R-:W4:Y:S02]  /*4a200*/  LDL.LU R12, [R1+0x64c0] ;  /* 0x0064c000010c7983 */ /* 0x000f240000300800 */
[----:B------:R-:W2:Y:S02]  /*4a210*/  LDL.LU.64 R6, [R1+0x64b8] ;  /* 0x0064b80001067983 */ /* 0x000ea40000300a00 */
[----:B------:R-:W3:Y:S01]  /*4a220*/  LDL.LU R4, [R1+0x64b0] ;  /* 0x0064b00001047983 */ /* 0x000ee20000300800 */
[----:B--2---:R-:W-:Y:S01]  /*4a230*/  STL.64 [R1+0x6440], R6 ;  /* 0x0064400601007387 */ /* 0x004fe20000100a00 */
[----:B---3--:R0:W-:Y:S01]  /*4a240*/  STL.64 [R1+0x6438], R4 ;  /* 0x0064380401007387 */ /* 0x0081e20000100a00 */
[----:B------:R-:W-:Y:S02]  /*4a250*/  HMMA.16816.F32.BF16 R16, R16, R14, R20 ;  /* 0x0000000e1010723c */ /* 0x000fe40000041814 */
[----:B0-----:R-:W2:Y:S01]  /*4a260*/  LDL.LU R4, [R1+0x460] ;  /* 0x0004600001047983 */ /* 0x001ea20000300800 */
[----:B------:R-:W2:Y:S02]  /*4a270*/  LDL.LU R5, [R1+0x464] ;  /* 0x0004640001057983 */ /* 0x000ea40000300800 */
[----:B------:R-:W2:Y:S02]  /*4a280*/  LDL.LU R6, [R1+0x468] ;  /* 0x0004680001067983 */ /* 0x000ea40000300800 */
[----:B------:R-:W2:Y:S01]  /*4a290*/  LDL.LU R7, [R1+0x46c] ;  /* 0x00046c0001077983 */ /* 0x000ea20000300800 */
[----:B------:R-:W3:Y:S01]  /*4a2a0*/  LDL.LU.64 R22, [R1+0x64a8] ;  /* 0x0064a80001167983 */ /* 0x000ee20000300a00 */
[----:B------:R-:W3:Y:S02]  /*4a2b0*/  LDL.LU.64 R20, [R1+0x64a0] ;  /* 0x0064a00001147983 */ /* 0x000ee40000300a00 */
[----:B------:R-:W-:-:S02]  /*4a2c0*/  IMAD.MOV.U32 R26, RZ, RZ, R2 ;  /* 0x000000ffff1a7224 */ /* 0x000fc400078e0002 */
[----:B------:R-:W-:-:S10]  /*4a2d0*/  IMAD.MOV.U32 R27, RZ, RZ, R0 ;  /* 0x000000ffff1b7224 */ /* 0x000fd400078e0000 */
[----:B------:R0:W-:Y:S01]  /*4a2e0*/  STL.64 [R1+0x680], R16 ;  /* 0x0006801001007387 */ /* 0x0001e20000100a00 */
[----:B------:R1:W-:Y:S03]  /*4a2f0*/  STL.64 [R1+0x688], R18 ;  /* 0x0006881201007387 */ /* 0x0003e60000100a00 */
[----:B0-----:R-:W2:Y:S01]  /*4a300*/  LDL.LU R16, [R1+0x450] ;  /* 0x0004500001107983 */ /* 0x001ea20000300800 */
[----:B------:R-:W2:Y:S02]  /*4a310*/  LDL.LU R17, [R1+0x454] ;  /* 0x0004540001117983 */ /* 0x000ea40000300800 */
[----:B-1----:R-:W2:Y:S02]  /*4a320*/  LDL.LU R18, [R1+0x458] ;  /* 0x0004580001127983 */ /* 0x002ea40000300800 */
[----:B------:R-:W2:Y:S01]  /*4a330*/  LDL.LU R19, [R1+0x45c] ;  /* 0x00045c0001137983 */ /* 0x000ea20000300800 */
[----:B------:R-:W-:Y:S01]  /*4a340*/  STL.64 [R1+0x63b8], R14 ;  /* 0x0063b80e01007387 */ /* 0x000fe20000100a00 */
[C---:B---3--:R-:W-:Y:S03]  /*4a350*/  HMMA.16816.F32.BF16 R24, R20.reuse, R26, R8 ;  /* 0x0000001a1418723c */ /* 0x048fe60000041808 */
[----:B------:R-:W3:Y:S01]  /*4a360*/  LDL.LU.64 R10, [R1+0x6498] ;  /* 0x00649800010a7983 */ /* 0x000ee20000300a00 */
[----:B------:R-:W3:Y:S11]  /*4a370*/  LDL.LU.64 R8, [R1+0x6490] ;  /* 0x0064900001087983 */ /* 0x000ef60000300a00 */
[----:B------:R-:W-:Y:S08]  /*4a380*/  @!UPT UIADD3 URZ, URZ, URZ, URZ ;  /* 0x0000003f3f3ff290 */ /* 0x000ff0000fffe03f */
        /* <DEDUP_REMOVED lines=12> */
[C---:B---3--:R-:W-:Y:S01]  /*4a450*/  HMMA.16816.F32.BF16 R24, R20.reuse, R26, R8 ;  /* 0x0000001a1418723c */ /* 0x048fe20000041808 */
[----:B------:R-:W3:Y:S01]  /*4a460*/  LDL.LU.64 R10, [R1+0x6468] ;  /* 0x00646800010a7983 */ /* 0x000ee20000300a00 */
[----:B------:R-:W3:Y:S11]  /*4a470*/  LDL.LU.64 R8, [R1+0x6460] ;  /* 0x0064600001087983 */ /* 0x000ef60000300a00 */
[----:B------:R-:W-:Y:S10]  /*4a480*/  @!UPT UIADD3 URZ, URZ, URZ, URZ ;  /* 0x0000003f3f3ff290 */ /* 0x000ff4000fffe03f */
[----:B------:R-:W-:Y:S01]  /*4a490*/  STL.64 [R1+0x5e0], R24 ;  /* 0x0005e01801007387 */ /* 0x000fe20000100a00 */
[----:B------:R0:W-:Y:S03]  /*4a4a0*/  STL.64 [R1+0x5e8], R26 ;  /* 0x0005e81a01007387 */ /* 0x0001e60000100a00 */
[----:B0-----:R-:W3:Y:S02]  /*4a4b0*/  LDL.LU.64 R26, [R1+0x6458] ;  /* 0x00645800011a7983 */ /* 0x001ee40000300a00 */
[C---:B---3--:R-:W-:Y:S11]  /*4a4c0*/  HMMA.16816.F32.BF16 R8, R20.reuse, R26, R8 ;  /* 0x0000001a1408723c */ /* 0x048ff60000041808 */
[----:B------:R-:W-:Y:S11]  /*4a4d0*/  @!UPT UIADD3 URZ, URZ, URZ, URZ ;  /* 0x0000003f3f3ff290 */ /* 0x000ff6000fffe03f */
[----:B------:R-:W-:Y:S01]  /*4a4e0*/  @!UPT UIADD3 URZ, URZ, URZ, URZ ;  /* 0x0000003f3f3ff290 */ /* 0x000fe2000fffe03f */
[----:B------:R-:W-:Y:S01]  /*4a4f0*/  STL.64 [R1+0x5d0], R8 ;  /* 0x0005d00801007387 */ /* 0x000fe20000100a00 */
[----:B------:R0:W-:Y:S03]  /*4a500*/  STL.64 [R1+0x5d8], R10 ;  /* 0x0005d80a01007387 */ /* 0x0001e60000100a00 */
[----:B0-----:R-:W2:Y:S01]  /*4a510*/  LDL.LU.64 R10, [R1+0x6450] ;  /* 0x00645000010a7983 */ /* 0x001ea20000300a00 */
[----:B------:R-:W3:Y:S02]  /*4a520*/  LDL.LU R8, [R1+0x6448] ;  /* 0x0064480001087983 */ /* 0x000ee40000300800 */
[----:B------:R-:W-:Y:S02]  /*4a530*/  STL [R1+0x6350], R27 ;  /* 0x0063501b01007387 */ /* 0x000fe40000100800 */
[----:B------:R0:W-:Y:S02]  /*4a540*/  STL [R1+0x6410], R26 ;  /* 0x0064101a01007387 */ /* 0x0001e40000100800 */
[----:B0-----:R-:W3:Y:S01]  /*4a550*/  LDL.64 R26, [R1+0x38] ;  /* 0x00003800011a7983 */ /* 0x001ee20000100a00 */
[C---:B--2---:R-:W-:Y:S11]  /*4a560*/  HMMA.16816.F32.BF16 R4, R20.reuse, R10, R4 ;  /* 0x0000000a1404723c */ /* 0x044ff60000041804 */
[----:B------:R-:W-:Y:S11]  /*4a570*/  @!UPT UIADD3 URZ, URZ, URZ, URZ ;  /* 0x0000003f3f3ff290 */ /* 0x000ff6000fffe03f */
[----:B------:R-:W-:Y:S01]  /*4a580*/  @!UPT UIADD3 URZ, URZ, URZ, URZ ;  /* 0x0000003f3f3ff290 */ /* 0x000fe2000fffe03f */
[----:B------:R-:W-:Y:S01]  /*4a590*/  STL.64 [R1+0x5c0], R4 ;  /* 0x0005c00401007387 */ /* 0x000fe20000100a00 */
[----:B------:R0:W-:Y:S03]  /*4a5a0*/  STL.64 [R1+0x5c8], R6 ;  /* 0x0005c80601007387 */ /* 0x0001e60000100a00 */
[----:B0-----:R-:W2:Y:S01]  /*4a5b0*/  LDL.LU.64 R6, [R1+0x6440] ;  /* 0x0064400001067983 */ /* 0x001ea20000300a00 */
[----:B------:R-:W4:Y:S02]  /*4a5c0*/  LDL.LU.64 R4, [R1+0x6438] ;  /* 0x0064380001047983 */ /* 0x000f240000300a00 */
[----:B------:R-:W-:Y:S02]  /*4a5d0*/  STL [R1+0x6340], R10 ;  /* 0x0063400a01007387 */ /* 0x000fe40000100800 */
[----:B------:R-:W-:Y:S01]  /*4a5e0*/  STL [R1+0x633c], R11 ;  /* 0x00633c0b01007387 */ /* 0x000fe20000100800 */
[----:B---3--:R0:W-:Y:S04]  /*4a5f0*/  STL [R1+0x6430], R8 ;  /* 0x0064300801007387 */ /* 0x0081e80000100800 */
[----:B0-----:R-:W3:Y:S01]  /*4a600*/  LDL.LU R8, [R1+0xc50] ;  /* 0x000c500001087983 */ /* 0x001ee20000300800 */
[----:B------:R-:W3:Y:S02]  /*4a610*/  LDL.LU R9, [R1+0xc54] ;  /* 0x000c540001097983 */ /* 0x000ee40000300800 */
[----:B------:R-:W3:Y:S02]  /*4a620*/  LDL.LU R10, [R1+0xc58] ;  /* 0x000c5800010a7983 */ /* 0x000ee40000300800 */
[----:B------:R-:W3:Y:S01]  /*4a630*/  LDL.LU R11, [R1+0xc5c] ;  /* 0x000c5c00010b7983 */ /* 0x000ee20000300800 */
[C---:B--2---:R-:W-:Y:S11]  /*4a640*/  HMMA.16816.F32.BF16 R16, R20.reuse, R6, R16 ;  /* 0x000000061410723c */ /* 0x044ff60000041810 */
[----:B------:R-:W-:Y:S11]  /*4a650*/  @!UPT UIADD3 URZ, URZ, URZ, URZ ;  /* 0x0000003f3f3ff290 */ /* 0x000ff6000fffe03f */
[----:B------:R-:W-:Y:S01]  /*4a660*/  @!UPT UIADD3 URZ, URZ, URZ, URZ ;  /* 0x0000003f3f3ff290 */ /* 0x000fe2000fffe03f */
[----:B------:R-:W-:Y:S01]  /*4a670*/  STL.64 [R1+0x5b0], R16 ;  /* 0x0005b01001007387 */ /* 0x000fe20000100a00 */
[----:B------:R-:W-:Y:S02]  /*4a680*/  STL.64 [R1+0x5b8], R18 ;  /* 0x0005b81201007387 */ /* 0x000fe40000100a00 */
[----:B------:R-:W0:Y:S04]  /*4a690*/  LDSM.16.MT88.4 R16, [R28+0x4300] ;  /* 0x004300001c10783b */ /* 0x000e280000004200 */
[----:B------:R-:W-:Y:S01]  /*4a6a0*/  STL [R1+0x6344], R28 ;  /* 0x0063441c01007387 */ /* 0x000fe20000100800 */
[----:B0-----:R-:W-:Y:S01]  /*4a6b0*/  STL.64 [R1+0x6268], R18 ;  /* 0x0062681201007387 */ /* 0x001fe20000100a00 */
[----:B------:R-:W-:Y:S02]  /*4a6c0*/  STL.64 [R1+0x6260], R16 ;  /* 0x0062601001007387 */ /* 0x000fe40000100a00 */
[----:B------:R-:W2:Y:S01]  /*4a6d0*/  LDL.64 R14, [R1+0x118] ;  /* 0x00011800010e7983 */ /* 0x000ea20000100a00 */
[----:B---3--:R-:W-:Y:S01]  /*4a6e0*/  HMMA.16816.F32.BF16 R8, R20, R26, R8 ;  /* 0x0000001a1408723c */ /* 0x008fe20000041808 */
[----:B--2---:R0:W-:Y:S04]  /*4a6f0*/  STL.64 [R1+0x63f0], R14 ;  /* 0x0063f00e01007387 */ /* 0x0041e80000100a00 */
[----:B0-----:R-:W2:Y:S01]  /*4a700*/  LDL.64 R14, [R1+0x128] ;  /* 0x00012800010e7983 */ /* 0x001ea20000100a00 */
[----:B------:R-:W-:-:S02]  /*4a710*/  IMAD.MOV.U32 R18, RZ, RZ, R13 ;  /* 0x000000ffff127224 */ /* 0x000fc400078e000d */
[----:B----4-:R-:W-:Y:S02]  /*4a720*/  IMAD.MOV.U32 R19, RZ, RZ, R5 ;  /* 0x000000ffff137224 */ /* 0x010fe400078e0005 */
[----:B------:R-:W-:Y:S02]  /*4a730*/  IMAD.MOV.U32 R29, RZ, RZ, R26 ;  /* 0x000000ffff1d7224 */ /* 0x000fe400078e001a */
[----:B------:R-:W-:Y:S01]  /*4a740*/  IMAD.MOV.U32 R5, RZ, RZ, R27 ;  /* 0x000000ffff057224 */ /* 0x000fe200078e001b */
[----:B--2---:R-:W-:Y:S01]  /*4a750*/  STL.64 [R1+0x6408], R14 ;  /* 0x0064080e01007387 */ /* 0x004fe20000100a00 */
[----:B------:R-:W-:Y:S09]  /*4a760*/  STL.64 [R1+0x63c0], R18 ;  /* 0x0063c01201007387 */ /* 0x000ff20000100a00 */
[----:B------:R0:W-:Y:S02]  /*4a770*/  STL.64 [R1+0xcc0], R8 ;  /* 0x000cc00801007387 */ /* 0x0001e40000100a00 */
[----:B------:R1:W-:Y:S01]  /*4a780*/  STL.64 [R1+0xcc8], R10 ;  /* 0x000cc80a01007387 */ /* 0x0003e20000100a00 */
[----:B0-----:R-:W2:Y:S01]  /*4a790*/  LDL.LU R8, [R1+0xc40] ;  /* 0x000c400001087983 */ /* 0x001ea20000300800 */
[----:B------:R-:W2:Y:S02]  /*4a7a0*/  LDL.LU R9, [R1+0xc44] ;  /* 0x000c440001097983 */ /* 0x000ea40000300800 */
[----:B-1----:R-:W2:Y:S02]  /*4a7b0*/  LDL.LU R10, [R1+0xc48] ;  /* 0x000c4800010a7983 */ /* 0x002ea40000300800 */
[----:B------:R-:W2:Y:S01]  /*4a7c0*/  LDL.LU R11, [R1+0xc4c] ;  /* 0x000c4c00010b7983 */ /* 0x000ea20000300800 */
[----:B------:R-:W3:Y:S01]  /*4a7d0*/  LDL.LU R24, [R1+0xc20] ;  /* 0x000c200001187983 */ /* 0x000ee20000300800 */
[----:B------:R-:W3:Y:S02]  /*4a7e0*/  LDL.LU R25, [R1+0xc24] ;  /* 0x000c240001197983 */ /* 0x000ee40000300800 */
[----:B------:R-:W4:Y:S02]  /*4a7f0*/  LDL.LU R26, [R1+0xc28] ;  /* 0x000c2800011a7983 */ /* 0x000f240000300800 */
[----:B------:R-:W4:Y:S02]  /*4a800*/  LDL.LU R27, [R1+0xc2c] ;  /* 0x000c2c00011b7983 */ /* 0x000f240000300800 */
[----:B----4-:R0:W-:Y:S01]  /*4a810*/  STL.64 [R1+0x6420], R26 ;  /* 0x0064201a01007387 */ /* 0x0101e20000100a00 */
[----:B---3--:R-:W-:Y:S02]  /*4a820*/  STL.64 [R1+0x6418], R24 ;  /* 0x0064181801007387 */ /* 0x008fe40000100a00 */
[----:B------:R-:W3:Y:S02]  /*4a830*/  LDL.64 R14, [R1+0x138] ;  /* 0x00013800010e7983 */ /* 0x000ee40000100a00 */
[----:B0-----:R-:W-:Y:S01]  /*4a840*/  IMAD.MOV.U32 R26, RZ, RZ, R12 ;  /* 0x000000ffff1a7224 */ /* 0x001fe200078e000c */
[----:B---3--:R0:W-:Y:S01]  /*4a850*/  STL.64 [R1+0x6428], R14 ;  /* 0x0064280e01007387 */ /* 0x0081e20000100a00 */
[----:B------:R-:W3:Y:S02]  /*4a860*/  LDL.LU R12, [R1+0xc30] ;  /* 0x000c3000010c7983 */ /* 0x000ee40000300800 */
[----:B------:R-:W3:Y:S01]  /*4a870*/  LDL.LU R13, [R1+0xc34] ;  /* 0x000c3400010d7983 */ /* 0x000ee20000300800 */
[----:B0-----:R-:W3:Y:S01]  /*4a880*/  LDL.LU R14, [R1+0xc38] ;  /* 0x000c3800010e7983 */ /* 0x001ee20000300800 */
[----:B------:R-:W3:Y:S02]  /*4a890*/  LDL.LU R15, [R1+0xc3c] ;  /* 0x000c3c00010f7983 */ /* 0x000ee40000300800 */
[----:B------:R-:W4:Y:S02]  /*4a8a0*/  LDL.64 R18, [R1+0xf8] ;  /* 0x0000f80001127983 */ /* 0x000f240000100a00 */
[----:B------:R-:W-:Y:S01]  /*4a8b0*/  IMAD.MOV.U32 R27, RZ, RZ, R4 ;  /* 0x000000ffff1b7224 */ /* 0x000fe200078e0004 */
[----:B----4-:R0:W-:Y:S04]  /*4a8c0*/  STL.64 [R1+0x63d0], R18 ;  /* 0x0063d01201007387 */ /* 0x0101e80000100a00 */
[----:B0-----:R-:W2:Y:S01]  /*4a8d0*/  LDL.64 R18, [R1+0x158] ;  /* 0x0001580001127983 */ /* 0x001ea20000100a00 */
[----:B------:R0:W-:Y:S02]  /*4a8e0*/  STL [R1+0x634c], R5 ;  /* 0x00634c0501007387 */ /* 0x0001e40000100800 */
[----:B------:R1:W-:Y:S02]  /*4a8f0*/  STL.64 [R1+0x63e8], R6 ;  /* 0x0063e80601007387 */ /* 0x0003e40000100a00 */
[----:B------:R-:W4:Y:S01]  /*4a900*/  LDL.LU R4, [R1+0xc00] ;  /* 0x000c000001047983 */ /* 0x000f220000300800 */
[----:B0-----:R-:W4:Y:S01]  /*4a910*/  LDL.LU R5, [R1+0xc04] ;  /* 0x000c040001057983 */ /* 0x001f220000300800 */
[----:B-1----:R-:W3:Y:S02]  /*4a920*/  LDL.LU R6, [R1+0xc08] ;  /* 0x000c080001067983 */ /* 0x002ee40000300800 */
[----:B------:R-:W3:Y:S01]  /*4a930*/  LDL.LU R7, [R1+0xc0c] ;  /* 0x000c0c0001077983 */ /* 0x000ee20000300800 */
[----:B--2---:R-:W-:Y:S01]  /*4a940*/  HMMA.16816.F32.BF16 R8, R20, R18, R8 ;  /* 0x000000121408723c */ /* 0x004fe20000041808 */
[----:B---3--:R-:W-:Y:S01]  /*4a950*/  STL.64 [R1+0x6400], R6 ;  /* 0x0064000601007387 */ /* 0x008fe20000100a00 */
[----:B----4-:R0:W-:Y:S03]  /*4a960*/  STL.64 [R1+0x63f8], R4 ;  /* 0x0063f80401007387 */ /* 0x0101e60000100a00 */
[----:B0-----:R-:W2:Y:S01]  /*4a970*/  LDL.LU R4, [R1+0xc10] ;  /* 0x000c100001047983 */ /* 0x001ea20000300800 */
[----:B------:R-:W2:Y:S02]  /*4a980*/  LDL.LU R5, [R1+0xc14] ;  /* 0x000c140001057983 */ /* 0x000ea40000300800 */
[----:B------:R-:W2:Y:S02]  /*4a990*/  LDL.LU R6, [R1+0xc18] ;  /* 0x000c180001067983 */ /* 0x000ea40000300800 */
[----:B------:R-:W2:Y:S01]  /*4a9a0*/  LDL.LU R7, [R1+0xc1c] ;  /* 0x000c1c0001077983 */ /* 0x000ea20000300800 */
[----:B------:R-:W-:Y:S11]  /*4a9b0*/  STL [R1+0x6348], R29 ;  /* 0x0063481d01007387 */ /* 0x000ff60000100800 */
[----:B------:R-:W-:Y:S01]  /*4a9c0*/  @!UPT UIADD3 URZ, URZ, URZ, URZ ;  /* 0x0000003f3f3ff290 */ /* 0x000fe2000fffe03f */
[----:B------:R0:W-:Y:S02]  /*4a9d0*/  STL.64 [R1+0xcb0], R8 ;  /* 0x000cb00801007387 */ /* 0x0001e40000100a00 */
[----:B------:R1:W-:Y:S01]  /*4a9e0*/  STL.64 [R1+0xcb8], R10 ;  /* 0x000cb80a01007387 */ /* 0x0003e20000100a00 */
[----:B0-----:R-:W3:Y:S01]  /*4a9f0*/  LDL.LU R8, [R1+0x6430] ;  /* 0x0064300001087983 */ /* 0x001ee20000300800 */
[----:B-1----:R-:W-:Y:S02]  /*4aa00*/  IMAD.MOV.U32 R10, RZ, RZ, R18 ;  /* 0x000000ffff0a7224 */ /* 0x002fe400078e0012 */
[----:B------:R-:W-:-:S05]  /*4aa10*/  IMAD.MOV.U32 R11, RZ, RZ, R19 ;  /* 0x000000ffff0b7224 */ /* 0x000fca00078e0013 */
[----:B------:R0:W-:Y:S01]  /*4aa20*/  STL.64 [R1+0x63c8], R10 ;  /* 0x0063c80a01007387 */ /* 0x0001e20000100a00 */
[C---:B------:R-:W-:Y:S01]  /*4aa30*/  HMMA.16816.F32.BF16 R24, R20.reuse, R26, R12 ;  /* 0x0000001a1418723c */ /* 0x040fe2000004180c */
[----:B---3--:R-:W-:Y:S02]  /*4aa40*/  IMAD.MOV.U32 R18, RZ, RZ, R8 ;  /* 0x000000ffff127224 */ /* 0x008fe400078e0008 */
[----:B------:R-:W3:Y:S01]  /*4aa50*/  LDL.LU R8, [R1+0xbe0] ;  /* 0x000be00001087983 */ /* 0x000ee20000300800 */
[----:B------:R-:W3:Y:S02]  /*4aa60*/  LDL.LU R9, [R1+0xbe4] ;  /* 0x000be40001097983 */ /* 0x000ee40000300800 */
[----:B0-----:R-:W4:Y:S02]  /*4aa70*/  LDL.LU R10, [R1+0xbe8] ;  /* 0x000be800010a7983 */ /* 0x001f240000300800 */
[----:B------:R-:W4:Y:S02]  /*4aa80*/  LDL.LU R11, [R1+0xbec] ;  /* 0x000bec00010b7983 */ /* 0x000f240000300800 */
[----:B----4-:R-:W-:Y:S01]  /*4aa90*/  STL.64 [R1+0x63e0], R10 ;  /* 0x0063e00a01007387 */ /* 0x010fe20000100a00 */
[----:B---3--:R0:W-:Y:S03]  /*4aaa0*/  STL.64 [R1+0x63d8], R8 ;  /* 0x0063d80801007387 */ /* 0x0081e60000100a00 */
[----:B0-----:R-:W3:Y:S01]  /*4aab0*/  LDL.LU R8, [R1+0xbf0] ;  /* 0x000bf00001087983 */ /* 0x001ee20000300800 */
[----:B------:R-:W3:Y:S02]  /*4aac0*/  LDL.LU R9, [R1+0xbf4] ;  /* 0x000bf40001097983 */ /* 0x000ee40000300800 */
[----:B------:R-:W3:Y:S02]  /*4aad0*/  LDL.LU R10, [R1+0xbf8] ;  /* 0x000bf800010a7983 */ /* 0x000ee40000300800 */
[----:B------:R-:W3:Y:S01]  /*4aae0*/  LDL.LU R11, [R1+0xbfc] ;  /* 0x000bfc00010b7983 */ /* 0x000ee20000300800 */
[----:B------:R-:W4:Y:S03]  /*4aaf0*/  LDL.LU.64 R14, [R1+0x6428] ;  /* 0x00642800010e7983 */ /* 0x000f260000300a00 */
[----:B------:R-:W-:Y:S02]  /*4ab00*/  STL.64 [R1+0xca0], R24 ;  /* 0x000ca01801007387 */ /* 0x000fe40000100a00 */
[----:B------:R0:W-:Y:S02]  /*4ab10*/  STL.64 [R1+0xca8], R26 ;  /* 0x000ca81a01007387 */ /* 0x0001e40000100a00 */
[----:B0-----:R-:W4:Y:S01]  /*4ab20*/  LDL.LU.64 R26, [R1+0x6420] ;  /* 0x00642000011a7983 */ /* 0x001f220000300a00 */
[----:B------:R-:W4:Y:S02]  /*4ab30*/  LDL.LU.64 R24, [R1+0x6418] ;  /* 0x0064180001187983 */ /* 0x000f240000300a00 */
[C---:B----4-:R-:W-:Y:S11]  /*4ab40*/  HMMA.16816.F32.BF16 R24, R20.reuse, R14, R24 ;  /* 0x0000000e1418723c */ /* 0x050ff60000041818 */
[----:B------:R-:W-:Y:S11]  /*4ab50*/  @!UPT UIADD3 URZ, URZ, URZ, URZ ;  /* 0x0000003f3f3ff290 */ /* 0x000ff6000fffe03f */
[----:B------:R-:W-:Y:S01]  /*4ab60*/  @!UPT UIADD3 URZ, URZ, URZ, URZ ;  /* 0x0000003f3f3ff290 */ /* 0x000fe2000fffe03f */
[----:B------:R0:W-:Y:S01]  /*4ab70*/  STL.64 [R1+0xc90], R24 ;  /* 0x000c901801007387 */ /* 0x0001e20000100a00 */
[----:B------:R1:W-:Y:S02]  /*4ab80*/  STL.64 [R1+0xc98], R26 ;  /* 0x000c981a01007387 */ /* 0x0003e40000100a00 */
[----:B0-----:R-:W-:Y:S01]  /*4ab90*/  IMAD.MOV.U32 R25, RZ, RZ, R14 ;  /* 0x000000ffff197224 */ /* 0x001fe200078e000e */
[----:B-1----:R-:W4:Y:S01]  /*4aba0*/  LDL.LU R26, [R1+0x6410] ;  /* 0x00641000011a7983 */ /* 0x002f220000300800 */
[----:B------:R-:W-:Y:S02]  /*4abb0*/  IMAD.MOV.U32 R24, RZ, RZ, R15 ;  /* 0x000000ffff187224 */ /* 0x000fe400078e000f */
        /* <DEDUP_REMOVED lines=13> */
[----:B------:R-:W-:Y:S01]  /*4ac90*/  STL.64 [R1+0xc70], R4 ;  /* 0x000c700401007387 */ /* 0x000fe20000100a00 */
[----:B------:R0:W-:Y:S03]  /*4aca0*/  STL.64 [R1+0xc78], R6 ;  /* 0x000c780601007387 */ /* 0x0001e60000100a00 */
[----:B0-----:R-:W2:Y:S01]  /*4acb0*/  LDL.LU.64 R6, [R1+0x63e8] ;  /* 0x0063e80001067983 */ /* 0x001ea20000300a00 */
[----:B------:R-:W-:Y:S02]  /*4acc0*/  IMAD.MOV.U32 R5, RZ, RZ, R15 ;  /* 0x000000ffff057224 */ /* 0x000fe400078e000f */
[----:B------:R-:W3:Y:S02]  /*4acd0*/  LDL.LU R12, [R1+0xbd0] ;  /* 0x000bd000010c7983 */ /* 0x000ee40000300800 */
[----:B------:R-:W-:Y:S01]  /*4ace0*/  IMAD.MOV.U32 R27, RZ, RZ, R14 ;  /* 0x000000ffff1b7224 */ /* 0x000fe200078e000e */
[----:B------:R-:W3:Y:S01]  /*4acf0*/  LDL.LU R13, [R1+0xbd4] ;  /* 0x000bd400010d7983 */ /* 0x000ee20000300800 */
[----:B------:R-:W3:Y:S02]  /*4ad00*/  LDL.LU R14, [R1+0xbd8] ;  /* 0x000bd800010e7983 */ /* 0x000ee40000300800 */
[----:B------:R-:W3:Y:S02]  /*4ad10*/  LDL.LU R15, [R1+0xbdc] ;  /* 0x000bdc00010f7983 */ /* 0x000ee40000300800 */
[----:B------:R-:W-:Y:S01]  /*4ad20*/  IMAD.MOV.U32 R19, RZ, RZ, R3 ;  /* 0x000000ffff137224 */ /* 0x000fe200078e0003 */
[----:B--2---:R-:W-:Y:S01]  /*4ad30*/  STL.64 [R1+0x63b0], R6 ;  /* 0x0063b00601007387 */ /* 0x004fe20000100a00 */
[----:B------:R0:W-:Y:S02]  /*4ad40*/  STL [R1+0x63a8], R5 ;  /* 0x0063a80501007387 */ /* 0x0001e40000100800 */
[----:B------:R-:W2:Y:S01]  /*4ad50*/  LDL.LU R4, [R1+0x440] ;  /* 0x0004400001047983 */ /* 0x000ea20000300800 */
[----:B0-----:R-:W2:Y:S01]  /*4ad60*/  LDL.LU R5, [R1+0x444] ;  /* 0x0004440001057983 */ /* 0x001ea20000300800 */
[----:B------:R-:W2:Y:S02]  /*4ad70*/  LDL.LU R6, [R1+0x448] ;  /* 0x0004480001067983 */ /* 0x000ea40000300800 */
[----:B------:R-:W2:Y:S02]  /*4ad80*/  LDL.LU R7, [R1+0x44c] ;  /* 0x00044c0001077983 */ /* 0x000ea40000300800 */
[----:B----4-:R0:W-:Y:S01]  /*4ad90*/  STL.64 [R1+0x6360], R26 ;  /* 0x0063601a01007387 */ /* 0x0101e20000100a00 */
[----:B------:R-:W-:Y:S04]  /*4ada0*/  STL.64 [R1+0x6358], R24 ;  /* 0x0063581801007387 */ /* 0x000fe80000100a00 */
[----:B0-----:R-:W4:Y:S01]  /*4adb0*/  LDL.64 R26, [R1+0x8] ;  /* 0x00000800011a7983 */ /* 0x001f220000100a00 */
[----:B---3--:R-:W-:Y:S03]  /*4adc0*/  HMMA.16816.F32.BF16 R16, R20, R18, R8 ;  /* 0x000000121410723c */ /* 0x008fe60000041808 */
[----:B----4-:R0:W-:Y:S02]  /*4add0*/  STL.64 [R1+0x6368], R26 ;  /* 0x0063681a01007387 */ /* 0x0101e40000100a00 */
[----:B0-----:R-:W-:-:S02]  /*4ade0*/  IMAD.MOV.U32 R26, RZ, RZ, R2 ;  /* 0x000000ffff1a7224 */ /* 0x001fc400078e0002 */
[----:B------:R-:W-:-:S05]  /*4adf0*/  IMAD.MOV.U32 R27, RZ, RZ, R0 ;  /* 0x000000ffff1b7224 */ /* 0x000fca00078e0000 */
[----:B------:R0:W-:Y:S04]  /*4ae00*/  STL.64 [R1+0x6380], R26 ;  /* 0x0063801a01007387 */ /* 0x0001e80000100a00 */
[----:B0-----:R-:W3:Y:S01]  /*4ae10*/  LDL.64 R26, [R1+0x28] ;  /* 0x00002800011a7983 */ /* 0x001ee20000100a00 */
[----:B------:R-:W4:Y:S02]  /*4ae20*/  LDL.LU.64 R10, [R1+0x63e0] ;  /* 0x0063e000010a7983 */ /* 0x000f240000300a00 */
[----:B------:R-:W4:Y:S04]  /*4ae30*/  LDL.LU.64 R8, [R1+0x63d8] ;  /* 0x0063d80001087983 */ /* 0x000f280000300a00 */
[----:B------:R-:W-:Y:S01]  /*4ae40*/  STL.64 [R1+0x12d0], R16 ;  /* 0x0012d01001007387 */ /* 0x000fe20000100a00 */
[----:B------:R0:W-:Y:S04]  /*4ae50*/  STL.64 [R1+0x12d8], R18 ;  /* 0x0012d81201007387 */ /* 0x0001e80000100a00 */
[----:B0-----:R-:W4:Y:S02]  /*4ae60*/  LDL.LU.64 R18, [R1+0x63d0] ;  /* 0x0063d00001127983 */ /* 0x001f240000300a00 */
[C---:B----4-:R-:W-:Y:S11]  /*4ae70*/  HMMA.16816.F32.BF16 R8, R20.reuse, R18, R8 ;  /* 0x000000121408723c */ /* 0x050ff60000041808 */
[----:B------:R-:W-:Y:S11]  /*4ae80*/  @!UPT UIADD3 URZ, URZ, URZ, URZ ;  /* 0x0000003f3f3ff290 */ /* 0x000ff6000fffe03f */
[----:B------:R-:W-:Y:S01]  /*4ae90*/  @!UPT UIADD3 URZ, URZ, URZ, URZ ;  /* 0x0000003f3f3ff290 */ /* 0x000fe2000fffe03f */
[----:B------:R-:W-:Y:S01]  /*4aea0*/  STL.64 [R1+0xc50], R8 ;  /* 0x000c500801007387 */ /* 0x000fe20000100a00 */
[----:B------:R0:W-:Y:S03]  /*4aeb0*/  STL.64 [R1+0xc58], R10 ;  /* 0x000c580a01007387 */ /* 0x0001e60000100a00 */
[----:B0-----:R-:W4:Y:S01]  /*4aec0*/  LDL.LU.64 R10, [R1+0x63c8] ;  /* 0x0063c800010a7983 */ /* 0x001f220000300a00 */
[----:B------:R-:W-:Y:S02]  /*4aed0*/  IMAD.MOV.U32 R9, RZ, RZ, R18 ;  /* 0x000000ffff097224 */ /* 0x000fe400078e0012 */
[----:B------:R-:W-:Y:S02]  /*4aee0*/  IMAD.MOV.U32 R8, RZ, RZ, R19 ;  /* 0x000000ffff087224 */ /* 0x000fe400078e0013 */
[----:B------:R-:W2:Y:S04]  /*4aef0*/  LDL.LU.64 R18, [R1+0x63c0] ;  /* 0x0063c00001127983 */ /* 0x000ea80000300a00 */
[----:B----4-:R-:W-:Y:S01]  /*4af00*/  STL.64 [R1+0x6378], R10 ;  /* 0x0063780a01007387 */ /* 0x010fe20000100a00 */
[----:B------:R0:W-:Y:S03]  /*4af10*/  STL.64 [R1+0x6370], R8 ;  /* 0x0063700801007387 */ /* 0x0001e60000100a00 */
[----:B0-----:R-:W4:Y:S01]  /*4af20*/  LDL.LU R8, [R1+0x390] ;  /* 0x0003900001087983 */ /* 0x001f220000300800 */
[----:B------:R-:W4:Y:S02]  /*4af30*/  LDL.LU R9, [R1+0x394] ;  /* 0x0003940001097983 */ /* 0x000f240000300800 */
[----:B------:R-:W3:Y:S02]  /*4af40*/  LDL.LU R10, [R1+0x398] ;  /* 0x00039800010a7983 */ /* 0x000ee40000300800 */
[----:B------:R-:W3:Y:S01]  /*4af50*/  LDL.LU R11, [R1+0x39c] ;  /* 0x00039c00010b7983 */ /* 0x000ee20000300800 */
[C---:B--2---:R-:W-:Y:S01]  /*4af60*/  HMMA.16816.F32.BF16 R12, R20.reuse, R18, R12 ;  /* 0x00000012140c723c */ /* 0x044fe2000004180c */
[----:B---3--:R-:W-:Y:S01]  /*4af70*/  STL.64 [R1+0x6390], R10 ;  /* 0x0063900a01007387 */ /* 0x008fe20000100a00 */
[----:B----4-:R0:W-:Y:S03]  /*4af80*/  STL.64 [R1+0x6388], R8 ;  /* 0x0063880801007387 */ /* 0x0101e60000100a00 */
[----:B0-----:R-:W2:Y:S01]  /*4af90*/  LDL.LU R8, [R1+0x3a0] ;  /* 0x0003a00001087983 */ /* 0x001ea20000300800 */
[----:B------:R-:W2:Y:S02]  /*4afa0*/  LDL.LU R9, [R1+0x3a4] ;  /* 0x0003a40001097983 */ /* 0x000ea40000300800 */
[----:B------:R-:W2:Y:S02]  /*4afb0*/  LDL.LU R10, [R1+0x3a8] ;  /* 0x0003a800010a7983 */ /* 0x000ea40000300800 */
[----:B------:R-:W2:Y:S11]  /*4afc0*/  LDL.LU R11, [R1+0x3ac] ;  /* 0x0003ac00010b7983 */ /* 0x000eb60000300800 */
[----:B------:R-:W-:Y:S02]  /*4afd0*/  @!UPT UIADD3 URZ, URZ, URZ, URZ ;  /* 0x0000003f3f3ff290 */ /* 0x000fe4000fffe03f */
[----:B------:R-:W-:Y:S01]  /*4afe0*/  STL.64 [R1+0xc40], R12 ;  /* 0x000c400c01007387 */ /* 0x000fe20000100a00 */
[----:B------:R0:W-:Y:S03]  /*4aff0*/  STL.64 [R1+0xc48], R14 ;  /* 0x000c480e01007387 */ /* 0x0001e60000100a00 */
[----:B0-----:R-:W3:Y:S01]  /*4b000*/  LDL.LU.64 R14, [R1+0x63b8] ;  /* 0x0063b800010e7983 */ /* 0x001ee20000300a00 */
[----:B------:R0:W-:Y:S02]  /*4b010*/  STL.64 [R1+0x6278], R18 ;  /* 0x0062781201007387 */ /* 0x0001e40000100a00 */
[----:B------:R-:W4:Y:S02]  /*4b020*/  LDL.LU R16, [R1+0x380] ;  /* 0x0003800001107983 */ /* 0x000f240000300800 */
[----:B------:R-:W4:Y:S01]  /*4b030*/  LDL.LU R17, [R1+0x384] ;  /* 0x0003840001117983 */ /* 0x000f220000300800 */
[----:B0-----:R-:W4:Y:S01]  /*4b040*/  LDL.LU R18, [R1+0x388] ;  /* 0x0003880001127983 */ /* 0x001f220000300800 */
[----:B------:R-:W4:Y:S01]  /*4b050*/  LDL.LU R19, [R1+0x38c] ;  /* 0x00038c0001137983 */ /* 0x000f220000300800 */
[----:B---3--:R-:W-:Y:S02]  /*4b060*/  HMMA.16816.F32.BF16 R20, R20, R14, R4 ;  /* 0x0000000e1414723c */ /* 0x008fe40000041804 */
[----:B------:R-:W3:Y:S01]  /*4b070*/  LDL.LU.64 R6, [R1+0x63b0] ;  /* 0x0063b00001067983 */ /* 0x000ee20000300a00 */
[----:B------:R-:W2:Y:S02]  /*4b080*/  LDL.LU R5, [R1+0x63a8] ;  /* 0x0063a80001057983 */ /* 0x000ea40000300800 */
[----:B------:R-:W-:-:S02]  /*4b090*/  IMAD.MOV.U32 R3, RZ, RZ, R15 ;  /* 0x000000ffff037224 */ /* 0x000fc400078e000f */
[----:B------:R-:W-:Y:S11]  /*4b0a0*/  IMAD.MOV.U32 R4, RZ, RZ, R14 ;  /* 0x000000ffff047224 */ /* 0x000ff600078e000e */
[----:B------:R-:W-:Y:S05]  /*4b0b0*/  @!UPT UIADD3 URZ, URZ, URZ, URZ ;  /* 0x0000003f3f3ff290 */ /* 0x000fea000fffe03f */
[----:B------:R0:W-:Y:S01]  /*4b0c0*/  STL.64 [R1+0x5a0], R20 ;  /* 0x0005a01401007387 */ /* 0x0001e20000100a00 */
[----:B------:R1:W-:Y:S02]  /*4b0d0*/  STL.64 [R1+0x5a8], R22 ;  /* 0x0005a81601007387 */ /* 0x0003e40000100a00 */
[----:B------:R-:W2:Y:S02]  /*4b0e0*/  LDL.LU.64 R14, [R1+0x63a0] ;  /* 0x0063a000010e7983 */ /* 0x000ea40000300a00 */
[----:B------:R-:W2:Y:S01]  /*4b0f0*/  LDL.LU.64 R12, [R1+0x6398] ;  /* 0x00639800010c7983 */ /* 0x000ea20000300a00 */
[----:B0-----:R-:W4:Y:S01]  /*4b100*/  LDL.LU R20, [R1+0x370] ;  /* 0x0003700001147983 */ /* 0x001f220000300800 */
[----:B------:R-:W4:Y:S02]  /*4b110*/  LDL.LU R21, [R1+0x374] ;  /* 0x0003740001157983 */ /* 0x000f240000300800 */
[----:B-1----:R-:W4:Y:S02]  /*4b120*/  LDL.LU R22, [R1+0x378] ;  /* 0x0003780001167983 */ /* 0x002f240000300800 */
[----:B------:R-:W4:Y:S02]  /*4b130*/  LDL.LU R23, [R1+0x37c] ;  /* 0x00037c0001177983 */ /* 0x000f240000300800 */
[----:B------:R-:W-:-:S02]  /*4b140*/  IMAD.MOV.U32 R2, RZ, RZ, R26 ;  /* 0x000000ffff027224 */ /* 0x000fc400078e001a */
[----:B------:R-:W-:Y:S01]  /*4b150*/  IMAD.MOV.U32 R0, RZ, RZ, R27 ;  /* 0x000000ffff007224 */ /* 0x000fe200078e001b */
[----:B---3--:R-:W-:Y:S01]  /*4b160*/  STL.64 [R1+0x6330], R6 ;  /* 0x0063300601007387 */ /* 0x008fe20000100a00 */
[----:B------:R-:W-:Y:S01]  /*4b170*/  STL [R1+0x6328], R4 ;  /* 0x0063280401007387 */ /* 0x000fe20000100800 */
        /* <DEDUP_REMOVED lines=10> */
[----:B------:R-:W3:Y:S11]  /*4b220*/  LDL.LU.64 R8, [R1+0x6370] ;  /* 0x0063700001087983 */ /* 0x000ef60000300a00 */
[----:B------:R-:W-:Y:S10]  /*4b230*/  @!UPT UIADD3 URZ, URZ, URZ, URZ ;  /* 0x0000003f3f3ff290 */ /* 0x000ff4000fffe03f */
[----:B------:R-:W-:Y:S01]  /*4b240*/  STL.64 [R1+0x480], R24 ;  /* 0x0004801801007387 */ /* 0x000fe20000100a00 */
[----:B------:R0:W-:Y:S03]  /*4b250*/  STL.64 [R1+0x488], R26 ;  /* 0x0004881a01007387 */ /* 0x0001e60000100a00 */
[----:B0-----:R-:W4:Y:S02]  /*4b260*/  LDL.LU.64 R26, [R1+0x6368] ;  /* 0x00636800011a7983 */ /* 0x001f240000300a00 */
[----:B----4-:R-:W-:Y:S11]  /*4b270*/  HMMA.16816.F32.BF16 R16, R12, R26, R16 ;  /* 0x0000001a0c10723c */ /* 0x010ff60000041810 */
[----:B------:R-:W-:Y:S11]  /*4b280*/  @!UPT UIADD3 URZ, URZ, URZ, URZ ;  /* 0x0000003f3f3ff290 */ /* 0x000ff6000fffe03f */
[----:B------:R-:W-:Y:S01]  /*4b290*/  @!UPT UIADD3 URZ, URZ, URZ, URZ ;  /* 0x0000003f3f3ff290 */ /* 0x000fe2000fffe03f */
[----:B------:R0:W-:Y:S01]  /*4b2a0*/  STL.64 [R1+0x470], R16 ;  /* 0x0004701001007387 */ /* 0x0001e20000100a00 */
[----:B------:R-:W-:Y:S02]  /*4b2b0*/  STL.64 [R1+0x478], R18 ;  /* 0x0004781201007387 */ /* 0x000fe40000100a00 */
[----:B0-----:R-:W-:Y:S02]  /*4b2c0*/  IMAD.MOV.U32 R17, RZ, RZ, R26 ;  /* 0x000000ffff117224 */ /* 0x001fe400078e001a */
[----:B------:R-:W-:Y:S02]  /*4b2d0*/  IMAD.MOV.U32 R16, RZ, RZ, R27 ;  /* 0x000000ffff107224 */ /* 0x000fe400078e001b */
[----:B------:R-:W4:Y:S01]  /*4b2e0*/  LDL.LU.64 R26, [R1+0x6360] ;  /* 0x00636000011a7983 */ /* 0x000f220000300a00 */
[----:B------:R-:W2:Y:S02]  /*4b2f0*/  LDL.LU.64 R24, [R1+0x6358] ;  /* 0x0063580001187983 */ /* 0x000ea40000300a00 */
[----:B------:R0:W-:Y:S02]  /*4b300*/  STL.64 [R1+0x6290], R16 ;  /* 0x0062901001007387 */ /* 0x0001e40000100a00 */
[----:B0-----:R-:W2:Y:S01]  /*4b310*/  LDL.LU R16, [R1+0xae0] ;  /* 0x000ae00001107983 */ /* 0x001ea20000300800 */
[----:B------:R-:W2:Y:S02]  /*4b320*/  LDL.LU R17, [R1+0xae4] ;  /* 0x000ae40001117983 */ /* 0x000ea40000300800 */
[----:B------:R-:W2:Y:S02]  /*4b330*/  LDL.LU R18, [R1+0xae8] ;  /* 0x000ae80001127983 */ /* 0x000ea40000300800 */
[----:B------:R-:W2:Y:S02]  /*4b340*/  LDL.LU R19, [R1+0xaec] ;  /* 0x000aec0001137983 */ /* 0x000ea40000300800 */
[----:B--2---:R4:W-:Y:S01]  /*4b350*/  STL.64 [R1+0x62a0], R18 ;  /* 0x0062a01201007387 */ /* 0x0049e20000100a00 */
[----:B------:R-:W-:Y:S02]  /*4b360*/  STL.64 [R1+0x6298], R16 ;  /* 0x0062981001007387 */ /* 0x000fe40000100a00 */
[----:B----4-:R-:W-:-:S02]  /*4b370*/  IMAD.MOV.U32 R18, RZ, RZ, R27 ;  /* 0x000000ffff127224 */ /* 0x010fc400078e001b */
[----:B------:R-:W2:Y:S01]  /*4b380*/  LDL.LU R27, [R1+0x6350] ;  /* 0x00635000011b7983 */ /* 0x000ea20000300800 */
[----:B------:R-:W-:Y:S02]  /*4b390*/  IMAD.MOV.U32 R19, RZ, RZ, R5 ;  /* 0x000000ffff137224 */ /* 0x000fe400078e0005 */
[----:B------:R-:W4:Y:S03]  /*4b3a0*/  LDL.LU R5, [R1+0x634c] ;  /* 0x00634c0001057983 */ /* 0x000f260000300800 */
[----:B------:R0:W-:Y:S02]  /*4b3b0*/  STL.64 [R1+0x62b0], R18 ;  /* 0x0062b01201007387 */ /* 0x0001e40000100a00 */
[----:B0-----:R-:W-:Y:S02]  /*4b3c0*/  IMAD.MOV.U32 R18, RZ, RZ, R29 ;  /* 0x000000ffff127224 */ /* 0x001fe400078e001d */
[----:B------:R-:W-:Y:S01]  /*4b3d0*/  IMAD.MOV.U32 R19, RZ, RZ, R28 ;  /* 0x000000ffff137224 */ /* 0x000fe200078e001c */
[----:B------:R-:W3:Y:S01]  /*4b3e0*/  LDL.LU R29, [R1+0x6348] ;  /* 0x00634800011d7983 */ /* 0x000ee20000300800 */
[----:B------:R-:W3:Y:S03]  /*4b3f0*/  LDL.LU R28, [R1+0x6344] ;  /* 0x00634400011c7983 */ /* 0x000ee60000300800 */
[----:B------:R0:W-:Y:S02]  /*4b400*/  STL.64 [R1+0x62c8], R18 ;  /* 0x0062c81201007387 */ /* 0x0001e40000100a00 */
[----:B0-----:R-:W-:-:S02]  /*4b410*/  IMAD.MOV.U32 R18, RZ, RZ, R25 ;  /* 0x000000ffff127224 */ /* 0x001fc400078e0019 */
[----:B------:R-:W-:-:S05]  /*4b420*/  IMAD.MOV.U32 R19, RZ, RZ, R24 ;  /* 0x000000ffff137224 */ /* 0x000fca00078e0018 */
[----:B------:R0:W-:Y:S04]  /*4b430*/  STL.64 [R1+0x62e0], R18 ;  /* 0x0062e01201007387 */ /* 0x0001e80000100a00 */
[----:B0-----:R-:W3:Y:S01]  /*4b440*/  LDL.64 R18, [R1+0x148] ;  /* 0x0001480001127983 */ /* 0x001ee20000100a00 */
[----:B--2---:R-:W-:Y:S03]  /*4b450*/  HMMA.16816.F32.BF16 R20, R12, R26, R20 ;  /* 0x0000001a0c14723c */ /* 0x004fe60000041814 */
[----:B---3--:R-:W-:Y:S11]  /*4b460*/  STL.64 [R1+0x62f8], R18 ;  /* 0x0062f81201007387 */ /* 0x008ff60000100a00 */
[----:B------:R-:W-:Y:S09]  /*4b470*/  @!UPT UIADD3 URZ, URZ, URZ, URZ ;  /* 0x0000003f3f3ff290 */ /* 0x000ff2000fffe03f */
[----:B------:R-:W-:Y:S02]  /*4b480*/  STL.64 [R1+0x460], R20 ;  /* 0x0004601401007387 */ /* 0x000fe40000100a00 */
[----:B------:R-:W-:Y:S02]  /*4b490*/  STL.64 [R1+0x468], R22 ;  /* 0x0004681601007387 */ /* 0x000fe40000100a00 */
[----:B------:R0:W-:Y:S01]  /*4b4a0*/  STL.64 [R1+0x62a8], R26 ;  /* 0x0062a81a01007387 */ /* 0x0001e20000100a00 */
[----:B------:R-:W2:Y:S01]  /*4b4b0*/  LDL.LU R24, [R1+0xaf0] ;  /* 0x000af00001187983 */ /* 0x000ea20000300800 */
[----:B------:R-:W2:Y:S03]  /*4b4c0*/  LDL.LU R25, [R1+0xaf4] ;  /* 0x000af40001197983 */ /* 0x000ea60000300800 */
[----:B0-----:R-:W3:Y:S01]  /*4b4d0*/  LDL.LU R26, [R1+0xaf8] ;  /* 0x000af800011a7983 */ /* 0x001ee20000300800 */
[----:B------:R-:W3:Y:S02]  /*4b4e0*/  LDL.LU R27, [R1+0xafc] ;  /* 0x000afc00011b7983 */ /* 0x000ee40000300800 */
[----:B------:R-:W-:-:S02]  /*4b4f0*/  IMAD.MOV.U32 R18, RZ, RZ, R10 ;  /* 0x000000ffff127224 */ /* 0x000fc400078e000a */
[----:B------:R-:W-:Y:S01]  /*4b500*/  IMAD.MOV.U32 R19, RZ, RZ, R11 ;  /* 0x000000ffff137224 */ /* 0x000fe200078e000b */
[----:B------:R-:W2:Y:S01]  /*4b510*/  LDL.LU R10, [R1+0x6340] ;  /* 0x00634000010a7983 */ /* 0x000ea20000300800 */
[----:B------:R-:W2:Y:S03]  /*4b520*/  LDL.LU R11, [R1+0x633c] ;  /* 0x00633c00010b7983 */ /* 0x000ea60000300800 */
[----:B------:R0:W-:Y:S02]  /*4b530*/  STL.64 [R1+0x6310], R18 ;  /* 0x0063101201007387 */ /* 0x0001e40000100a00 */
[----:B0-----:R-:W-:Y:S02]  /*4b540*/  IMAD.MOV.U32 R18, RZ, RZ, R29 ;  /* 0x000000ffff127224 */ /* 0x001fe400078e001d */
[----:B------:R-:W2:Y:S01]  /*4b550*/  LDL.LU R29, [R1+0x6338] ;  /* 0x00633800011d7983 */ /* 0x000ea20000300800 */
[----:B------:R-:W2:Y:S02]  /*4b560*/  LDL.LU R20, [R1+0x350] ;  /* 0x0003500001147983 */ /* 0x000ea40000300800 */
[----:B------:R-:W2:Y:S02]  /*4b570*/  LDL.LU R21, [R1+0x354] ;  /* 0x0003540001157983 */ /* 0x000ea40000300800 */
[----:B------:R-:W2:Y:S01]  /*4b580*/  LDL.LU R22, [R1+0x358] ;  /* 0x0003580001167983 */ /* 0x000ea20000300800 */
[----:B------:R-:W2:Y:S01]  /*4b590*/  LDL.LU R23, [R1+0x35c] ;  /* 0x00035c0001177983 */ /* 0x000ea20000300800 */
[----:B----4-:R-:W-:-:S02]  /*4b5a0*/  IMAD.MOV.U32 R19, RZ, RZ, R5 ;  /* 0x000000ffff137224 */ /* 0x010fc400078e0005 */
[----:B------:R-:W4:Y:S02]  /*4b5b0*/  LDL.LU R4, [R1+0x360] ;  /* 0x0003600001047983 */ /* 0x000f240000300800 */
[----:B------:R-:W4:Y:S01]  /*4b5c0*/  LDL.LU R5, [R1+0x364] ;  /* 0x0003640001057983 */ /* 0x000f220000300800 */
[----:B------:R-:W4:Y:S01]  /*4b5d0*/  LDL.LU R6, [R1+0x368] ;  /* 0x0003680001067983 */ /* 0x000f220000300800 */
[----:B------:R-:W4:Y:S03]  /*4b5e0*/  LDL.LU R7, [R1+0x36c] ;  /* 0x00036c0001077983 */ /* 0x000f260000300800 */
[----:B---3--:R-:W-:Y:S01]  /*4b5f0*/  STL.64 [R1+0x62c0], R26 ;  /* 0x0062c01a01007387 */ /* 0x008fe20000100a00 */
        /* <DEDUP_REMOVED lines=16> */
[----:B------:R-:W3:Y:S01]  /*4b700*/  LDL.LU R27, [R1+0xb2c] ;  /* 0x000b2c00011b7983 */ /* 0x000ee20000300800 */
[C---:B----4-:R-:W-:Y:S01]  /*4b710*/  HMMA.16816.F32.BF16 R4, R12.reuse, R10, R4 ;  /* 0x0000000a0c04723c */ /* 0x050fe20000041804 */
        /* <DEDUP_REMOVED lines=16> */
[----:B------:R-:W-:Y:S01]  /*4b820*/  STL.64 [R1+0x6208], R10 ;  /* 0x0062080a01007387 */ /* 0x000fe20000100a00 */
[C---:B---3--:R-:W-:Y:S11]  /*4b830*/  HMMA.16816.F32.BF16 R20, R12.reuse, R6, R20 ;  /* 0x000000060c14723c */ /* 0x048ff60000041814 */
[----:B------:R-:W-:Y:S11]  /*4b840*/  @!UPT UIADD3 URZ, URZ, URZ, URZ ;  /* 0x0000003f3f3ff290 */ /* 0x000ff6000fffe03f */
[----:B------:R-:W-:Y:S01]  /*4b850*/  @!UPT UIADD3 URZ, URZ, URZ, URZ ;  /* 0x0000003f3f3ff290 */ /* 0x000fe2000fffe03f */
[----:B------:R-:W-:Y:S01]  /*4b860*/  STL.64 [R1+0x440], R20 ;  /* 0x0004401401007387 */ /* 0x000fe20000100a00 */
[----:B------:R-:W-:Y:S02]  /*4b870*/  STL.64 [R1+0x448], R22 ;  /* 0x0004481601007387 */ /* 0x000fe40000100a00 */
[----:B------:R-:W0:Y:S01]  /*4b880*/  LDSM.16.MT88.4 R20, [R28+0x4380] ;  /* 0x004380001c14783b */ /* 0x000e220000004200 */
[----:B--2---:R-:W-:Y:S01]  /*4b890*/  HMMA.16816.F32.BF16 R16, R12, R18, R24 ;  /* 0x000000120c10723c */ /* 0x004fe20000041818 */
[----:B0-----:R4:W-:Y:S02]  /*4b8a0*/  STL.64 [R1+0x6140], R22 ;  /* 0x0061401601007387 */ /* 0x0019e40000100a00 */
[----:B------:R-:W-:Y:S02]  /*4b8b0*/  STL.64 [R1+0x6138], R20 ;  /* 0x0061381401007387 */ /* 0x000fe40000100a00 */
[----:B----4-:R-:W-:Y:S02]  /*4b8c0*/  IMAD.MOV.U32 R22, RZ, RZ, R4 ;  /* 0x000000ffff167224 */ /* 0x010fe400078e0004 */
[----:B------:R-:W-:-:S05]  /*4b8d0*/  IMAD.MOV.U32 R23, RZ, RZ, R3 ;  /* 0x000000ffff177224 */ /* 0x000fca00078e0003 */
[----:B------:R0:W-:Y:S04]  /*4b8e0*/  STL.64 [R1+0x6270], R22 ;  /* 0x0062701601007387 */ /* 0x0001e80000100a00 */
[----:B0-----:R-:W2:Y:S01]  /*4b8f0*/  LDL.64 R22, [R1+0x108] ;  /* 0x0001080001167983 */ /* 0x001ea20000100a00 */
[----:B------:R-:W-:Y:S02]  /*4b900*/  STL [R1+0x58c4], R28 ;  /* 0x0058c41c01007387 */ /* 0x000fe40000100800 */
[----:B------:R-:W3:Y:S02]  /*4b910*/  LDL.LU.64 R26, [R1+0x6320] ;  /* 0x00632000011a7983 */ /* 0x000ee40000300a00 */
[----:B------:R-:W3:Y:S02]  /*4b920*/  LDL.LU.64 R24, [R1+0x6318] ;  /* 0x0063180001187983 */ /* 0x000ee40000300a00 */
        /* <DEDUP_REMOVED lines=38> */
[----:B0-----:R-:W4:Y:S01]  /*4bb90*/  LDL.LU.64 R18, [R1+0x62a0] ;  /* 0x0062a00001127983 */ /* 0x001f220000300a00 */
[----:B------:R-:W4:Y:S02]  /*4bba0*/  LDL.LU.64 R16, [R1+0x6298] ;  /* 0x0062980001107983 */ /* 0x000f240000300a00 */
[----:B--2---:R-:W-:Y:S02]  /*4bbb0*/  IMAD.MOV.U32 R25, RZ, RZ, R22 ;  /* 0x000000ffff197224 */ /* 0x004fe400078e0016 */
[----:B------:R-:W-:Y:S01]  /*4bbc0*/  IMAD.MOV.U32 R4, RZ, RZ, R23 ;  /* 0x000000ffff047224 */ /* 0x000fe200078e0017 */
[----:B----4-:R-:W-:Y:S11]  /*4bbd0*/  HMMA.16816.F32.BF16 R16, R12, R22, R16 ;  /* 0x000000160c10723c */ /* 0x010ff60000041810 */
[----:B------:R-:W-:Y:S11]  /*4bbe0*/  @!UPT UIADD3 URZ, URZ, URZ, URZ ;  /* 0x0000003f3f3ff290 */ /* 0x000ff6000fffe03f */
[----:B------:R-:W-:Y:S01]  /*4bbf0*/  @!UPT UIADD3 URZ, URZ, URZ, URZ ;  /* 0x0000003f3f3ff290 */ /* 0x000fe2000fffe03f */
[----:B------:R0:W-:Y:S01]  /*4bc00*/  STL.64 [R1+0x1010], R16 ;  /* 0x0010101001007387 */ /* 0x0001e20000100a00 */
[----:B------:R1:W-:Y:S03]  /*4bc10*/  STL.64 [R1+0x1018], R18 ;  /* 0x0010181201007387 */ /* 0x0003e60000100a00 */
[----:B0-----:R-:W2:Y:S01]  /*4bc20*/  LDL.LU.64 R16, [R1+0x6290] ;  /* 0x0062900001107983 */ /* 0x001ea20000300a00 */
[----:B---3--:R2:W-:Y:S02]  /*4bc30*/  STL.64 [R1+0x6218], R26 ;  /* 0x0062181a01007387 */ /* 0x0085e40000100a00 */
[----:B------:R-:W-:Y:S02]  /*4bc40*/  STL [R1+0x6210], R25 ;  /* 0x0062101901007387 */ /* 0x000fe40000100800 */
[----:B------:R-:W3:Y:S01]  /*4bc50*/  LDL.LU R20, [R1+0xac0] ;  /* 0x000ac00001147983 */ /* 0x000ee20000300800 */
[----:B------:R-:W3:Y:S01]  /*4bc60*/  LDL.LU R21, [R1+0xac4] ;  /* 0x000ac40001157983 */ /* 0x000ee20000300800 */
[----:B------:R-:W4:Y:S02]  /*4bc70*/  LDL.LU R22, [R1+0xac8] ;  /* 0x000ac80001167983 */ /* 0x000f240000300800 */
[----:B------:R-:W4:Y:S02]  /*4bc80*/  LDL.LU R23, [R1+0xacc] ;  /* 0x000acc0001177983 */ /* 0x000f240000300800 */
[----:B-1----:R-:W-:-:S02]  /*4bc90*/  IMAD.MOV.U32 R19, RZ, RZ, R8 ;  /* 0x000000ffff137224 */ /* 0x002fc400078e0008 */
[----:B------:R-:W-:Y:S02]  /*4bca0*/  IMAD.MOV.U32 R18, RZ, RZ, R9 ;  /* 0x000000ffff127224 */ /* 0x000fe400078e0009 */
[----:B--2---:R-:W-:Y:S02]  /*4bcb0*/  IMAD.MOV.U32 R26, RZ, RZ, R17 ;  /* 0x000000ffff1a7224 */ /* 0x004fe400078e0011 */
[----:B------:R-:W-:Y:S01]  /*4bcc0*/  IMAD.MOV.U32 R27, RZ, RZ, R16 ;  /* 0x000000ffff1b7224 */ /* 0x000fe200078e0010 */
[----:B----4-:R-:W-:Y:S01]  /*4bcd0*/  STL.64 [R1+0x6288], R22 ;  /* 0x0062881601007387 */ /* 0x010fe20000100a00 */
[----:B---3--:R0:W-:Y:S03]  /*4bce0*/  STL.64 [R1+0x6280], R20 ;  /* 0x0062801401007387 */ /* 0x0081e60000100a00 */
[----:B0-----:R-:W2:Y:S01]  /*4bcf0*/  LDL.LU R20, [R1+0xad0] ;  /* 0x000ad00001147983 */ /* 0x001ea20000300800 */
[----:B------:R-:W2:Y:S02]  /*4bd00*/  LDL.LU R21, [R1+0xad4] ;  /* 0x000ad40001157983 */ /* 0x000ea40000300800 */
[----:B------:R-:W2:Y:S02]  /*4bd10*/  LDL.LU R22, [R1+0xad8] ;  /* 0x000ad80001167983 */ /* 0x000ea40000300800 */
[----:B------:R-:W2:Y:S01]  /*4bd20*/  LDL.LU R23, [R1+0xadc] ;  /* 0x000adc0001177983 */ /* 0x000ea20000300800 */
[----:B------:R0:W-:Y:S01]  /*4bd30*/  STL.64 [R1+0x6230], R26 ;  /* 0x0062301a01007387 */ /* 0x0001e20000100a00 */
[----:B------:R-:W3:Y:S02]  /*4bd40*/  LDL.LU R8, [R1+0x2f0] ;  /* 0x0002f00001087983 */ /* 0x000ee40000300800 */
[----:B------:R-:W3:Y:S02]  /*4bd50*/  LDL.LU R9, [R1+0x2f4] ;  /* 0x0002f40001097983 */ /* 0x000ee40000300800 */
[----:B------:R-:W4:Y:S01]  /*4bd60*/  LDL.LU R10, [R1+0x2f8] ;  /* 0x0002f800010a7983 */ /* 0x000f220000300800 */
[----:B------:R-:W4:Y:S04]  /*4bd70*/  LDL.LU R11, [R1+0x2fc] ;  /* 0x0002fc00010b7983 */ /* 0x000f280000300800 */
[----:B0-----:R-:W2:Y:S04]  /*4bd80*/  LDL.64 R26, [R1+0x18] ;  /* 0x00001800011a7983 */ /* 0x001ea80000100a00 */
[----:B--2---:R-:W-:Y:S01]  /*4bd90*/  STL.64 [R1+0x6248], R26 ;  /* 0x0062481a01007387 */ /* 0x004fe20000100a00 */
[----:B----4-:R-:W-:Y:S02]  /*4bda0*/  STL.64 [R1+0x6228], R10 ;  /* 0x0062280a01007387 */ /* 0x010fe40000100a00 */
[----:B---3--:R0:W-:Y:S02]  /*4bdb0*/  STL.64 [R1+0x6220], R8 ;  /* 0x0062200801007387 */ /* 0x0081e40000100a00 */
[----:B0-----:R-:W2:Y:S01]  /*4bdc0*/  LDL.LU R8, [R1+0x300] ;  /* 0x0003000001087983 */ /* 0x001ea20000300800 */
[----:B------:R-:W2:Y:S02]  /*4bdd0*/  LDL.LU R9, [R1+0x304] ;  /* 0x0003040001097983 */ /* 0x000ea40000300800 */
[----:B------:R-:W3:Y:S02]  /*4bde0*/  LDL.LU R10, [R1+0x308] ;  /* 0x00030800010a7983 */ /* 0x000ee40000300800 */
[----:B------:R-:W3:Y:S01]  /*4bdf0*/  LDL.LU R11, [R1+0x30c] ;  /* 0x00030c00010b7983 */ /* 0x000ee20000300800 */
[C---:B------:R-:W-:Y:S01]  /*4be00*/  HMMA.16816.F32.BF16 R16, R12.reuse, R18, R20 ;  /* 0x000000120c10723c */ /* 0x040fe20000041814 */
        /* <DEDUP_REMOVED lines=16> */
[----:B------:R-:W3:Y:S02]  /*4bf10*/  LDL.LU R6, [R1+0x348] ;  /* 0x0003480001067983 */ /* 0x000ee40000300800 */
[----:B------:R-:W3:Y:S01]  /*4bf20*/  LDL.LU R7, [R1+0x34c] ;  /* 0x00034c0001077983 */ /* 0x000ee20000300800 */
[----:B------:R-:W4:Y:S01]  /*4bf30*/  LDL.LU.64 R22, [R1+0x6288] ;  /* 0x0062880001167983 */ /* 0x000f220000300a00 */
[----:B------:R-:W4:Y:S02]  /*4bf40*/  LDL.LU.64 R20, [R1+0x6280] ;  /* 0x0062800001147983 */ /* 0x000f240000300a00 */
[----:B------:R-:W-:Y:S02]  /*4bf50*/  STL.64 [R1+0xb40], R16 ;  /* 0x000b401001007387 */ /* 0x000fe40000100a00 */
[----:B------:R0:W-:Y:S02]  /*4bf60*/  STL.64 [R1+0xb48], R18 ;  /* 0x000b481201007387 */ /* 0x0001e40000100a00 */
[----:B0-----:R-:W4:Y:S02]  /*4bf70*/  LDL.LU.64 R18, [R1+0x6278] ;  /* 0x0062780001127983 */ /* 0x001f240000300a00 */
[C---:B----4-:R-:W-:Y:S02]  /*4bf80*/  HMMA.16816.F32.BF16 R16, R12.reuse, R18, R20 ;  /* 0x000000120c10723c */ /* 0x050fe40000041814 */
[----:B------:R-:W3:Y:S11]  /*4bf90*/  LDL.LU.64 R22, [R1+0x6270] ;  /* 0x0062700001167983 */ /* 0x000ef60000300a00 */
[----:B------:R-:W-:Y:S10]  /*4bfa0*/  @!UPT UIADD3 URZ, URZ, URZ, URZ ;  /* 0x0000003f3f3ff290 */ /* 0x000ff4000fffe03f */
[----:B------:R-:W-:Y:S01]  /*4bfb0*/  STL.64 [R1+0xb30], R16 ;  /* 0x000b301001007387 */ /* 0x000fe20000100a00 */
[----:B------:R0:W-:Y:S03]  /*4bfc0*/  STL.64 [R1+0xb38], R18 ;  /* 0x000b381201007387 */ /* 0x0001e60000100a00 */
[----:B0-----:R-:W2:Y:S01]  /*4bfd0*/  LDL.LU.64 R18, [R1+0x6268] ;  /* 0x0062680001127983 */ /* 0x001ea20000300a00 */
[----:B------:R-:W2:Y:S01]  /*4bfe0*/  LDL.LU.64 R16, [R1+0x6260] ;  /* 0x0062600001107983 */ /* 0x000ea20000300a00 */
[----:B---3--:R-:W-:Y:S02]  /*4bff0*/  HMMA.16816.F32.BF16 R4, R12, R22, R4 ;  /* 0x000000160c04723c */ /* 0x008fe40000041804 */
[----:B------:R-:W3:Y:S11]  /*4c000*/  LDL.LU R12, [R1+0x2d0] ;  /* 0x0002d000010c7983 */ /* 0x000ef60000300800 */
[----:B------:R-:W-:Y:S10]  /*4c010*/  @!UPT UIADD3 URZ, URZ, URZ, URZ ;  /* 0x0000003f3f3ff290 */ /* 0x000ff4000fffe03f */
[----:B------:R0:W-:Y:S01]  /*4c020*/  STL.64 [R1+0x3a0], R4 ;  /* 0x0003a00401007387 */ /* 0x0001e20000100a00 */
[----:B------:R1:W-:Y:S02]  /*4c030*/  STL.64 [R1+0x3a8], R6 ;  /* 0x0003a80601007387 */ /* 0x0003e40000100a00 */
[----:B------:R-:W3:Y:S02]  /*4c040*/  LDL.LU R13, [R1+0x2d4] ;  /* 0x0002d400010d7983 */ /* 0x000ee40000300800 */
[----:B------:R-:W3:Y:S01]  /*4c050*/  LDL.LU R14, [R1+0x2d8] ;  /* 0x0002d800010e7983 */ /* 0x000ee20000300800 */
[----:B------:R-:W3:Y:S04]  /*4c060*/  LDL.LU R15, [R1+0x2dc] ;  /* 0x0002dc00010f7983 */ /* 0x000ee80000300800 */
[----:B0-----:R-:W4:Y:S01]  /*4c070*/  LDL.LU R4, [R1+0x2e0] ;  /* 0x0002e00001047983 */ /* 0x001f220000300800 */
[----:B------:R-:W4:Y:S02]  /*4c080*/  LDL.LU R5, [R1+0x2e4] ;  /* 0x0002e40001057983 */ /* 0x000f240000300800 */
[----:B-1----:R-:W4:Y:S02]  /*4c090*/  LDL.LU R6, [R1+0x2e8] ;  /* 0x0002e80001067983 */ /* 0x002f240000300800 */
[----:B------:R-:W4:Y:S01]  /*4c0a0*/  LDL.LU R7, [R1+0x2ec] ;  /* 0x0002ec0001077983 */ /* 0x000f220000300800 */
[----:B------:R0:W-:Y:S04]  /*4c0b0*/  STL.64 [R1+0x6150], R22 ;  /* 0x0061501601007387 */ /* 0x0001e80000100a00 */
[----:B0-----:R-:W2:Y:S04]  /*4c0c0*/  LDL.64 R22, [R1+0x138] ;  /* 0x0001380001167983 */ /* 0x001ea80000100a00 */
[----:B--2---:R0:W-:Y:S01]  /*4c0d0*/  STL.64 [R1+0x61b8], R22 ;  /* 0x0061b81601007387 */ /* 0x0041e20000100a00 */
[----:B------:R-:W2:Y:S02]  /*4c0e0*/  LDL.LU R20, [R1+0x9a0] ;  /* 0x0009a00001147983 */ /* 0x000ea40000300800 */
[----:B------:R-:W2:Y:S01]  /*4c0f0*/  LDL.LU R21, [R1+0x9a4] ;  /* 0x0009a40001157983 */ /* 0x000ea20000300800 */
[----:B0-----:R-:W2:Y:S01]  /*4c100*/  LDL.LU R22, [R1+0x9a8] ;  /* 0x0009a80001167983 */ /* 0x001ea20000300800 */
[----:B------:R-:W2:Y:S02]  /*4c110*/  LDL.LU R23, [R1+0x9ac] ;  /* 0x0009ac0001177983 */ /* 0x000ea40000300800 */
[----:B------:R-:W-:-:S02]  /*4c120*/  IMAD.MOV.U32 R26, RZ, RZ, R2 ;  /* 0x000000ffff1a7224 */ /* 0x000fc400078e0002 */
[----:B------:R-:W-:-:S07]  /*4c130*/  IMAD.MOV.U32 R27, RZ, RZ, R0 ;  /* 0x000000ffff1b7224 */ /* 0x000fce00078e0000 */
[C---:B------:R-:W-:Y:S01]  /*4c140*/  HMMA.16816.F32.BF16 R24, R16.reuse, R26, R8 ;  /* 0x0000001a1018723c */ /* 0x040fe20000041808 */
[----:B--2---:R0:W-:Y:S01]  /*4c150*/  STL.64 [R1+0x61c8], R22 ;  /* 0x0061c81601007387 */ /* 0x0041e20000100a00 */
[----:B------:R-:W-:Y:S03]  /*4c160*/  STL.64 [R1+0x61c0], R20 ;  /* 0x0061c01401007387 */ /* 0x000fe60000100a00 */
[----:B0-----:R-:W2:Y:S04]  /*4c170*/  LDL.64 R22, [R1+0x158] ;  /* 0x0001580001167983 */ /* 0x001ea80000100a00 */
[----:B--2---:R0:W-:Y:S04]  /*4c180*/  STL.64 [R1+0x61e0], R22 ;  /* 0x0061e01601007387 */ /* 0x0041e80000100a00 */
[----:B0-----:R-:W2:Y:S01]  /*4c190*/  LDL.64 R22, [R1+0x38] ;  /* 0x0000380001167983 */ /* 0x001ea20000100a00 */
[----:B------:R-:W2:Y:S02]  /*4c1a0*/  LDL.LU.64 R10, [R1+0x6258] ;  /* 0x00625800010a7983 */ /* 0x000ea40000300a00 */
[----:B------:R-:W2:Y:S07]  /*4c1b0*/  LDL.LU.64 R8, [R1+0x6250] ;  /* 0x0062500001087983 */ /* 0x000eae0000300a00 */
[----:B------:R-:W-:Y:S01]  /*4c1c0*/  STL.64 [R1+0x390], R24 ;  /* 0x0003901801007387 */ /* 0x000fe20000100a00 */
[----:B------:R0:W-:Y:S04]  /*4c1d0*/  STL.64 [R1+0x398], R26 ;  /* 0x0003981a01007387 */ /* 0x0001e80000100a00 */
[----:B0-----:R-:W2:Y:S02]  /*4c1e0*/  LDL.LU.64 R26, [R1+0x6248] ;  /* 0x00624800011a7983 */ /* 0x001ea40000300a00 */
        /* <DEDUP_REMOVED lines=15> */
[----:B0-----:R-:W2:Y:S01]  /*4c2e0*/  LDL.LU.64 R26, [R1+0x6218] ;  /* 0x00621800011a7983 */ /* 0x001ea20000300a00 */
[----:B------:R-:W3:Y:S01]  /*4c2f0*/  LDL.LU R25, [R1+0x6210] ;  /* 0x0062100001197983 */ /* 0x000ee20000300800 */
[C---:B--2---:R-:W-:Y:S11]  /*4c300*/  HMMA.16816.F32.BF16 R8, R16.reuse, R26, R8 ;  /* 0x0000001a1008723c */ /* 0x044ff60000041808 */
[----:B------:R-:W-:Y:S11]  /*4c310*/  @!UPT UIADD3 URZ, URZ, URZ, URZ ;  /* 0x0000003f3f3ff290 */ /* 0x000ff6000fffe03f */
[----:B------:R-:W-:Y:S01]  /*4c320*/  @!UPT UIADD3 URZ, URZ, URZ, URZ ;  /* 0x0000003f3f3ff290 */ /* 0x000fe2000fffe03f */
[----:B------:R-:W-:Y:S01]  /*4c330*/  STL.64 [R1+0x360], R8 ;  /* 0x0003600801007387 */ /* 0x000fe20000100a00 */
[----:B------:R0:W-:Y:S03]  /*4c340*/  STL.64 [R1+0x368], R10 ;  /* 0x0003680a01007387 */ /* 0x0001e60000100a00 */
[----:B0-----:R-:W4:Y:S01]  /*4c350*/  LDL.LU.64 R10, [R1+0x6208] ;  /* 0x00620800010a7983 */ /* 0x001f220000300a00 */
[----:B------:R-:W-:Y:S02]  /*4c360*/  STL.64 [R1+0x61d8], R26 ;  /* 0x0061d81a01007387 */ /* 0x000fe40000100a00 */
[----:B---3--:R0:W-:Y:S02]  /*4c370*/  STL [R1+0x61d0], R25 ;  /* 0x0061d01901007387 */ /* 0x0081e40000100800 */
[----:B------:R-:W2:Y:S01]  /*4c380*/  LDL.LU R24, [R1+0x9b0] ;  /* 0x0009b00001187983 */ /* 0x000ea20000300800 */
[----:B0-----:R-:W2:Y:S01]  /*4c390*/  LDL.LU R25, [R1+0x9b4] ;  /* 0x0009b40001197983 */ /* 0x001ea20000300800 */
[----:B------:R-:W3:Y:S02]  /*4c3a0*/  LDL.LU R26, [R1+0x9b8] ;  /* 0x0009b800011a7983 */ /* 0x000ee40000300800 */
[----:B------:R-:W3:Y:S01]  /*4c3b0*/  LDL.LU R27, [R1+0x9bc] ;  /* 0x0009bc00011b7983 */ /* 0x000ee20000300800 */
[C---:B----4-:R-:W-:Y:S01]  /*4c3c0*/  HMMA.16816.F32.BF16 R4, R16.reuse, R10, R4 ;  /* 0x0000000a1004723c */ /* 0x050fe20000041804 */
[----:B---3--:R-:W-:Y:S01]  /*4c3d0*/  STL.64 [R1+0x61f0], R26 ;  /* 0x0061f01a01007387 */ /* 0x008fe20000100a00 */
[----:B--2---:R0:W-:Y:S03]  /*4c3e0*/  STL.64 [R1+0x61e8], R24 ;  /* 0x0061e81801007387 */ /* 0x0041e60000100a00 */
        /* <DEDUP_REMOVED lines=8> */
[----:B------:R-:W4:Y:S02]  /*4c470*/  LDL.LU.64 R4, [R1+0x61f8] ;  /* 0x0061f80001047983 */ /* 0x000f240000300a00 */
[----:B------:R0:W-:Y:S02]  /*4c480*/  STL.64 [R1+0x6168], R10 ;  /* 0x0061680a01007387 */ /* 0x0001e40000100a00 */
[----:B------:R-:W2:Y:S01]  /*4c490*/  LDL.LU R8, [R1+0x990] ;  /* 0x0009900001087983 */ /* 0x000ea20000300800 */
[----:B------:R-:W2:Y:S04]  /*4c4a0*/  LDL.LU R9, [R1+0x994] ;  /* 0x0009940001097983 */ /* 0x000ea80000300800 */
[----:B0-----:R-:W2:Y:S01]  /*4c4b0*/  LDL.LU R10, [R1+0x998] ;  /* 0x00099800010a7983 */ /* 0x001ea20000300800 */
[----:B------:R-:W2:Y:S02]  /*4c4c0*/  LDL.LU R11, [R1+0x99c] ;  /* 0x00099c00010b7983 */ /* 0x000ea40000300800 */
[----:B------:R-:W-:Y:S01]  /*4c4d0*/  IMAD.MOV.U32 R28, RZ, RZ, R22 ;  /* 0x000000ffff1c7224 */ /* 0x000fe200078e0016 */
[C---:B---3--:R-:W-:Y:S01]  /*4c4e0*/  HMMA.16816.F32.BF16 R12, R16.reuse, R6, R12 ;  /* 0x00000006100c723c */ /* 0x048fe2000004180c */
[----:B------:R-:W-:Y:S01]  /*4c4f0*/  STL [R1+0x60fc], R6 ;  /* 0x0060fc0601007387 */ /* 0x000fe20000100800 */
[----:B------:R-:W-:Y:S11]  /*4c500*/  STL [R1+0x60f8], R7 ;  /* 0x0060f80701007387 */ /* 0x000ff60000100800 */
[----:B------:R-:W-:Y:S10]  /*4c510*/  @!UPT UIADD3 URZ, URZ, URZ, URZ ;  /* 0x0000003f3f3ff290 */ /* 0x000ff4000fffe03f */
[----:B------:R-:W-:Y:S01]  /*4c520*/  STL.64 [R1+0x340], R12 ;  /* 0x0003400c01007387 */ /* 0x000fe20000100a00 */
[----:B------:R-:W-:Y:S02]  /*4c530*/  STL.64 [R1+0x348], R14 ;  /* 0x0003480e01007387 */ /* 0x000fe40000100a00 */
[----:B------:R-:W0:Y:S01]  /*4c540*/  LDSM.16.MT88.4 R12, [R29+0x4000] ;  /* 0x004000001d0c783b */ /* 0x000e220000004200 */
[C---:B--2---:R-:W-:Y:S01]  /*4c550*/  HMMA.16816.F32.BF16 R24, R16.reuse, R22, R24 ;  /* 0x000000161018723c */ /* 0x044fe20000041818 */
[----:B0-----:R4:W-:Y:S02]  /*4c560*/  STL.64 [R1+0x6008], R14 ;  /* 0x0060080e01007387 */ /* 0x0019e40000100a00 */
[----:B------:R-:W-:Y:S11]  /*4c570*/  STL.64 [R1+0x6000], R12 ;  /* 0x0060000c01007387 */ /* 0x000ff60000100a00 */
[----:B------:R-:W-:Y:S09]  /*4c580*/  @!UPT UIADD3 URZ, URZ, URZ, URZ ;  /* 0x0000003f3f3ff290 */ /* 0x000ff2000fffe03f */
[----:B------:R-:W-:Y:S02]  /*4c590*/  STL.64 [R1+0x1000], R24 ;  /* 0x0010001801007387 */ /* 0x000fe40000100a00 */
[----:B------:R0:W-:Y:S02]  /*4c5a0*/  STL.64 [R1+0x1008], R26 ;  /* 0x0010081a01007387 */ /* 0x0001e40000100a00 */
[----:B----4-:R-:W-:Y:S02]  /*4c5b0*/  IMAD.MOV.U32 R14, RZ, RZ, R5 ;  /* 0x000000ffff0e7224 */ /* 0x010fe400078e0005 */
[----:B------:R-:W-:Y:S01]  /*4c5c0*/  IMAD.MOV.U32 R5, RZ, RZ, R23 ;  /* 0x000000ffff057224 */ /* 0x000fe200078e0017 */
        /* <DEDUP_REMOVED lines=10> */
[----:B------:R-:W3:Y:S02]  /*4c670*/  LDL.LU R25, [R1+0x61d0] ;  /* 0x0061d00001197983 */ /* 0x000ee40000300800 */
[----:B------:R-:W4:Y:S02]  /*4c680*/  LDL.LU.64 R22, [R1+0x61c8] ;  /* 0x0061c80001167983 */ /* 0x000f240000300a00 */
[----:B------:R-:W4:Y:S02]  /*4c690*/  LDL.LU.64 R20, [R1+0x61c0] ;  /* 0x0061c00001147983 */ /* 0x000f240000300a00 */
[----:B------:R-:W-:Y:S01]  /*4c6a0*/  IMAD.MOV.U32 R15, RZ, RZ, R3 ;  /* 0x000000ffff0f7224 */ /* 0x000fe200078e0003 */
[----:B------:R-:W-:Y:S01]  /*4c6b0*/  STL.64 [R1+0x6108], R6 ;  /* 0x0061080601007387 */ /* 0x000fe20000100a00 */
[----:B------:R-:W-:Y:S05]  /*4c6c0*/  STL [R1+0x6100], R5 ;  /* 0x0061000501007387 */ /* 0x000fea0000100800 */
[C---:B----4-:R-:W-:Y:S01]  /*4c6d0*/  HMMA.16816.F32.BF16 R12, R16.reuse, R14, R20 ;  /* 0x0000000e100c723c */ /* 0x050fe20000041814 */
[----:B------:R-:W4:Y:S11]  /*4c6e0*/  LDL.LU.64 R22, [R1+0x61b8] ;  /* 0x0061b80001167983 */ /* 0x000f360000300a00 */
[----:B------:R-:W-:Y:S11]  /*4c6f0*/  @!UPT UIADD3 URZ, URZ, URZ, URZ ;  /* 0x0000003f3f3ff290 */ /* 0x000ff6000fffe03f */
[----:B------:R0:W-:Y:S01]  /*4c700*/  STL.64 [R1+0xfe0], R12 ;  /* 0x000fe00c01007387 */ /* 0x0001e20000100a00 */
[----:B------:R1:W-:Y:S01]  /*4c710*/  STL.64 [R1+0xfe8], R14 ;  /* 0x000fe80e01007387 */ /* 0x0003e20000100a00 */
[----:B----4-:R-:W-:Y:S01]  /*4c720*/  HMMA.16816.F32.BF16 R8, R16, R22, R8 ;  /* 0x000000161008723c */ /* 0x010fe20000041808 */
[----:B------:R-:W-:Y:S02]  /*4c730*/  IMAD.MOV.U32 R24, RZ, RZ, R22 ;  /* 0x000000ffff187224 */ /* 0x000fe400078e0016 */
[----:B------:R-:W-:Y:S11]  /*4c740*/  IMAD.MOV.U32 R3, RZ, RZ, R23 ;  /* 0x000000ffff037224 */ /* 0x000ff600078e0017 */
[----:B------:R-:W-:Y:S09]  /*4c750*/  @!UPT UIADD3 URZ, URZ, URZ, URZ ;  /* 0x0000003f3f3ff290 */ /* 0x000ff2000fffe03f */
[----:B------:R4:W-:Y:S01]  /*4c760*/  STL.64 [R1+0xf10], R8 ;  /* 0x000f100801007387 */ /* 0x0009e20000100a00 */
[----:B------:R2:W-:Y:S02]  /*4c770*/  STL.64 [R1+0xf18], R10 ;  /* 0x000f180a01007387 */ /* 0x0005e40000100a00 */
[----:B0-----:R-:W3:Y:S02]  /*4c780*/  LDL.LU R12, [R1+0x190] ;  /* 0x00019000010c7983 */ /* 0x001ee40000300800 */
[----:B------:R-:W3:Y:S01]  /*4c790*/  LDL.LU R13, [R1+0x194] ;  /* 0x00019400010d7983 */ /* 0x000ee20000300800 */
[----:B-1----:R-:W3:Y:S01]  /*4c7a0*/  LDL.LU R14, [R1+0x198] ;  /* 0x00019800010e7983 */ /* 0x002ee20000300800 */
[----:B------:R-:W3:Y:S02]  /*4c7b0*/  LDL.LU R15, [R1+0x19c] ;  /* 0x00019c00010f7983 */ /* 0x000ee40000300800 */
[----:B------:R-:W3:Y:S02]  /*4c7c0*/  LDL.LU R20, [R1+0x940] ;  /* 0x0009400001147983 */ /* 0x000ee40000300800 */
[----:B------:R-:W3:Y:S01]  /*4c7d0*/  LDL.LU R21, [R1+0x944] ;  /* 0x0009440001157983 */ /* 0x000ee20000300800 */
[----:B------:R-:W3:Y:S01]  /*4c7e0*/  LDL.LU R22, [R1+0x948] ;  /* 0x0009480001167983 */ /* 0x000ee20000300800 */
[----:B------:R-:W3:Y:S03]  /*4c7f0*/  LDL.LU R23, [R1+0x94c] ;  /* 0x00094c0001177983 */ /* 0x000ee60000300800 */
[----:B----4-:R-:W4:Y:S01]  /*4c800*/  LDL.LU R8, [R1+0x950] ;  /* 0x0009500001087983 */ /* 0x010f220000300800 */
[----:B------:R-:W4:Y:S02]  /*4c810*/  LDL.LU R9, [R1+0x954] ;  /* 0x0009540001097983 */ /* 0x000f240000300800 */
[----:B--2---:R-:W2:Y:S02]  /*4c820*/  LDL.LU R10, [R1+0x958] ;  /* 0x00095800010a7983 */ /* 0x004ea40000300800 */
[----:B------:R-:W2:Y:S02]  /*4c830*/  LDL.LU R11, [R1+0x95c] ;  /* 0x00095c00010b7983 */ /* 0x000ea40000300800 */
[----:B--2---:R3:W-:Y:S01]  /*4c840*/  STL.64 [R1+0x6178], R10 ;  /* 0x0061780a01007387 */ /* 0x0047e20000100a00 */
[----:B----4-:R-:W-:Y:S02]  /*4c850*/  STL.64 [R1+0x6170], R8 ;  /* 0x0061700801007387 */ /* 0x010fe40000100a00 */
[----:B---3--:R-:W-:-:S02]  /*4c860*/  IMAD.MOV.U32 R10, RZ, RZ, R25 ;  /* 0x000000ffff0a7224 */ /* 0x008fc400078e0019 */
[----:B------:R-:W-:-:S05]  /*4c870*/  IMAD.MOV.U32 R11, RZ, RZ, R4 ;  /* 0x000000ffff0b7224 */ /* 0x000fca00078e0004 */
[----:B------:R0:W-:Y:S04]  /*4c880*/  STL.64 [R1+0x6188], R10 ;  /* 0x0061880a01007387 */ /* 0x0001e80000100a00 */
[----:B0-----:R-:W2:Y:S04]  /*4c890*/  LDL.64 R10, [R1+0x118] ;  /* 0x00011800010a7983 */ /* 0x001ea80000100a00 */
[----:B--2---:R0:W-:Y:S04]  /*4c8a0*/  STL.64 [R1+0x61a0], R10 ;  /* 0x0061a00a01007387 */ /* 0x0041e80000100a00 */
[----:B0-----:R-:W2:Y:S01]  /*4c8b0*/  LDL.64 R10, [R1+0x128] ;  /* 0x00012800010a7983 */ /* 0x001ea20000100a00 */
[----:B------:R0:W-:Y:S02]  /*4c8c0*/  STL.64 [R1+0x6160], R22 ;  /* 0x0061601601007387 */ /* 0x0001e40000100a00 */
[----:B------:R1:W-:Y:S01]  /*4c8d0*/  STL.64 [R1+0x6158], R20 ;  /* 0x0061581401007387 */ /* 0x0003e20000100a00 */
        /* <DEDUP_REMOVED lines=11> */
[----:B------:R-:W4:Y:S02]  /*4c990*/  LDL.LU R23, [R1+0x97c] ;  /* 0x00097c0001177983 */ /* 0x000f240000300800 */
[----:B----4-:R-:W-:Y:S01]  /*4c9a0*/  STL.64 [R1+0x61b0], R22 ;  /* 0x0061b01601007387 */ /* 0x010fe20000100a00 */
[----:B---3--:R0:W-:Y:S03]  /*4c9b0*/  STL.64 [R1+0x61a8], R20 ;  /* 0x0061a81401007387 */ /* 0x0081e60000100a00 */
        /* <DEDUP_REMOVED lines=10> */
[----:B----4-:R0:W-:Y:S01]  /*4ca60*/  STL.64 [R1+0x6128], R14 ;  /* 0x0061280e01007387 */ /* 0x0101e20000100a00 */
[----:B---3--:R1:W-:Y:S03]  /*4ca70*/  STL.64 [R1+0x6120], R12 ;  /* 0x0061200c01007387 */ /* 0x0083e60000100a00 */
[----:B0-----:R-:W3:Y:S01]  /*4ca80*/  LDL.64 R14, [R1+0x28] ;  /* 0x00002800010e7983 */ /* 0x001ee20000100a00 */
[C---:B--2---:R-:W-:Y:S03]  /*4ca90*/  HMMA.16816.F32.BF16 R20, R16.reuse, R10, R20 ;  /* 0x0000000a1014723c */ /* 0x044fe60000041814 */
[----:B---3--:R0:W-:Y:S01]  /*4caa0*/  STL.64 [R1+0x6148], R14 ;  /* 0x0061480e01007387 */ /* 0x0081e20000100a00 */
[----:B-1----:R-:W2:Y:S02]  /*4cab0*/  LDL.LU R12, [R1+0x2c0] ;  /* 0x0002c000010c7983 */ /* 0x002ea40000300800 */
[----:B------:R-:W2:Y:S01]  /*4cac0*/  LDL.LU R13, [R1+0x2c4] ;  /* 0x0002c400010d7983 */ /* 0x000ea20000300800 */
[----:B0-----:R-:W2:Y:S01]  /*4cad0*/  LDL.LU R14, [R1+0x2c8] ;  /* 0x0002c800010e7983 */ /* 0x001ea20000300800 */
[----:B------:R-:W2:Y:S02]  /*4cae0*/  LDL.LU R15, [R1+0x2cc] ;  /* 0x0002cc00010f7983 */ /* 0x000ea40000300800 */
[----:B------:R-:W3:Y:S02]  /*4caf0*/  LDL.64 R6, [R1+0x8] ;  /* 0x0000080001067983 */ /* 0x000ee40000100a00 */
[----:B------:R-:W-:Y:S01]  /*4cb00*/  IMAD.MOV.U32 R25, RZ, RZ, R11 ;  /* 0x000000ffff197224 */ /* 0x000fe200078e000b */
[----:B---3--:R0:W-:Y:S01]  /*4cb10*/  STL.64 [R1+0x6130], R6 ;  /* 0x0061300601007387 */ /* 0x0081e20000100a00 */
[----:B------:R-:W3:Y:S02]  /*4cb20*/  LDL.LU R4, [R1+0x1b0] ;  /* 0x0001b00001047983 */ /* 0x000ee40000300800 */
[----:B------:R-:W3:Y:S01]  /*4cb30*/  LDL.LU R5, [R1+0x1b4] ;  /* 0x0001b40001057983 */ /* 0x000ee20000300800 */
[----:B0-----:R-:W3:Y:S01]  /*4cb40*/  LDL.LU R6, [R1+0x1b8] ;  /* 0x0001b80001067983 */ /* 0x001ee20000300800 */
[----:B------:R-:W3:Y:S02]  /*4cb50*/  LDL.LU R7, [R1+0x1bc] ;  /* 0x0001bc0001077983 */ /* 0x000ee40000300800 */
[----:B------:R-:W-:Y:S02]  /*4cb60*/  STL [R1+0x609c], R3 ;  /* 0x00609c0301007387 */ /* 0x000fe40000100800 */
[----:B------:R-:W-:Y:S01]  /*4cb70*/  STL [R1+0x6098], R24 ;  /* 0x0060981801007387 */ /* 0x000fe20000100800 */
[----:B------:R-:W-:Y:S01]  /*4cb80*/  STL.64 [R1+0xf00], R20 ;  /* 0x000f001401007387 */ /* 0x000fe20000100a00 */
[----:B------:R0:W-:Y:S03]  /*4cb90*/  STL.64 [R1+0xf08], R22 ;  /* 0x000f081601007387 */ /* 0x0001e60000100a00 */
        /* <DEDUP_REMOVED lines=12> */
[C---:B----4-:R-:W-:Y:S01]  /*4cc60*/  HMMA.16816.F32.BF16 R8, R16.reuse, R10, R20 ;  /* 0x0000000a1008723c */ /* 0x050fe20000041814 */
[----:B------:R-:W4:Y:S11]  /*4cc70*/  LDL.LU.64 R22, [R1+0x6180] ;  /* 0x0061800001167983 */ /* 0x000f360000300a00 */
[----:B------:R-:W-:Y:S11]  /*4cc80*/  @!UPT UIADD3 URZ, URZ, URZ, URZ ;  /* 0x0000003f3f3ff290 */ /* 0x000ff6000fffe03f */
[----:B------:R-:W-:Y:S01]  /*4cc90*/  STL.64 [R1+0xee0], R8 ;  /* 0x000ee00801007387 */ /* 0x000fe20000100a00 */
[----:B------:R0:W-:Y:S03]  /*4cca0*/  STL.64 [R1+0xee8], R10 ;  /* 0x000ee80a01007387 */ /* 0x0001e60000100a00 */
[----:B0-----:R-:W4:Y:S01]  /*4ccb0*/  LDL.LU.64 R10, [R1+0x6178] ;  /* 0x00617800010a7983 */ /* 0x001f220000300a00 */
[----:B------:R-:W4:Y:S02]  /*4ccc0*/  LDL.LU.64 R8, [R1+0x6170] ;  /* 0x0061700001087983 */ /* 0x000f240000300a00 */
        /* <DEDUP_REMOVED lines=8> */
[----:B------:R-:W2:Y:S01]  /*4cd50*/  LDL.LU.64 R22, [R1+0x6160] ;  /* 0x0061600001167983 */ /* 0x000ea20000300a00 */
[----:B------:R-:W2:Y:S03]  /*4cd60*/  LDL.LU.64 R20, [R1+0x6158] ;  /* 0x0061580001147983 */ /* 0x000ea60000300a00 */
[----:B----4-:R0:W-:Y:S01]  /*4cd70*/  STL.64 [R1+0x60f0], R10 ;  /* 0x0060f00a01007387 */ /* 0x0101e20000100a00 */
[----:B------:R2:W-:Y:S03]  /*4cd80*/  STL.64 [R1+0x60e8], R8 ;  /* 0x0060e80801007387 */ /* 0x0005e60000100a00 */
[----:B0-----:R-:W2:Y:S04]  /*4cd90*/  LDL R10, [R1+0xe8] ;  /* 0x0000e800010a7983 */ /* 0x001ea80000100800 */
[----:B------:R-:W2:Y:S02]  /*4cda0*/  LDL R11, [R1+0xec] ;  /* 0x0000ec00010b7983 */ /* 0x000ea40000100800 */
[C---:B--2---:R-:W-:Y:S02]  /*4cdb0*/  HMMA.16816.F32.BF16 R8, R16.reuse, R10, R20 ;  /* 0x0000000a1008723c */ /* 0x044fe40000041814 */
[----:B------:R-:W2:Y:S11]  /*4cdc0*/  LDL.LU.64 R22, [R1+0x6150] ;  /* 0x0061500001167983 */ /* 0x000eb60000300a00 */
[----:B------:R-:W-:Y:S10]  /*4cdd0*/  @!UPT UIADD3 URZ, URZ, URZ, URZ ;  /* 0x0000003f3f3ff290 */ /* 0x000ff4000fffe03f */
[----:B------:R0:W-:Y:S01]  /*4cde0*/  STL.64 [R1+0x9b0], R8 ;  /* 0x0009b00801007387 */ /* 0x0001e20000100a00 */
[----:B------:R1:W-:Y:S03]  /*4cdf0*/  STL.64 [R1+0x9b8], R10 ;  /* 0x0009b80a01007387 */ /* 0x0003e60000100a00 */
[----:B0-----:R-:W4:Y:S01]  /*4ce00*/  LDL.LU R8, [R1+0x180] ;  /* 0x0001800001087983 */ /* 0x001f220000300800 */
[----:B------:R-:W4:Y:S02]  /*4ce10*/  LDL.LU R9, [R1+0x184] ;  /* 0x0001840001097983 */ /* 0x000f240000300800 */
[----:B-1----:R-:W4:Y:S02]  /*4ce20*/  LDL.LU R10, [R1+0x188] ;  /* 0x00018800010a7983 */ /* 0x002f240000300800 */
[----:B------:R-:W4:Y:S01]  /*4ce30*/  LDL.LU R11, [R1+0x18c] ;  /* 0x00018c00010b7983 */ /* 0x000f220000300800 */
[----:B--2---:R-:W-:Y:S01]  /*4ce40*/  HMMA.16816.F32.BF16 R16, R16, R22, R12 ;  /* 0x000000161010723c */ /* 0x004fe2000004180c */
[----:B------:R-:W3:Y:S01]  /*4ce50*/  LDL.LU.64 R14, [R1+0x6148] ;  /* 0x00614800010e7983 */ /* 0x000ee20000300a00 */
[----:B------:R-:W3:Y:S02]  /*4ce60*/  LDL.LU.64 R22, [R1+0x6140] ;  /* 0x0061400001167983 */ /* 0x000ee40000300a00 */
[----:B------:R-:W3:Y:S11]  /*4ce70*/  LDL.LU.64 R20, [R1+0x6138] ;  /* 0x0061380001147983 */ /* 0x000ef60000300a00 */
[----:B------:R-:W-:Y:S08]  /*4ce80*/  @!UPT UIADD3 URZ, URZ, URZ, URZ ;  /* 0x0000003f3f3ff290 */ /* 0x000ff0000fffe03f */
[----:B------:R-:W-:Y:S01]  /*4ce90*/  STL.64 [R1+0x320], R16 ;  /* 0x0003201001007387 */ /* 0x000fe20000100a00 */
[----:B------:R0:W-:Y:S02]  /*4cea0*/  STL.64 [R1+0x328], R18 ;  /* 0x0003281201007387 */ /* 0x0001e40000100a00 */
[----:B0-----:R-:W-:Y:S02]  /*4ceb0*/  IMAD.MOV.U32 R18, RZ, RZ, R2 ;  /* 0x000000ffff127224 */ /* 0x001fe400078e0002 */
[----:B------:R-:W-:Y:S01]  /*4cec0*/  IMAD.MOV.U32 R19, RZ, RZ, R0 ;  /* 0x000000ffff137224 */ /* 0x000fe200078e0000 */
[C---:B---3--:R-:W-:Y:S01]  /*4ced0*/  HMMA.16816.F32.BF16 R4, R20.reuse, R14, R4 ;  /* 0x0000000e1404723c */ /* 0x048fe20000041804 */
[----:B------:R-:W-:Y:S02]  /*4cee0*/  IMAD.MOV.U32 R2, RZ, RZ, R14 ;  /* 0x000000ffff027224 */ /* 0x000fe400078e000e */
[----:B------:R-:W-:Y:S11]  /*4cef0*/  IMAD.MOV.U32 R0, RZ, RZ, R15 ;  /* 0x000000ffff007224 */ /* 0x000ff600078e000f */
[----:B------:R-:W-:Y:S09]  /*4cf00*/  @!UPT UIADD3 URZ, URZ, URZ, URZ ;  /* 0x0000003f3f3ff290 */ /* 0x000ff2000fffe03f */
[----:B------:R-:W-:Y:S01]  /*4cf10*/  STL.64 [R1+0x310], R4 ;  /* 0x0003100401007387 */ /* 0x000fe20000100a00 */
[----:B------:R0:W-:Y:S03]  /*4cf20*/  STL.64 [R1+0x318], R6 ;  /* 0x0003180601007387 */ /* 0x0001e60000100a00 */
[----:B0-----:R-:W2:Y:S01]  /*4cf30*/  LDL.LU.64 R6, [R1+0x6130] ;  /* 0x0061300001067983 */ /* 0x001ea20000300a00 */
[----:B------:R-:W3:Y:S02]  /*4cf40*/  LDL.LU.64 R14, [R1+0x6128] ;  /* 0x00612800010e7983 */ /* 0x000ee40000300a00 */
[----:B------:R-:W3:Y:S02]  /*4cf50*/  LDL.LU.64 R12, [R1+0x6120] ;  /* 0x00612000010c7983 */ /* 0x000ee40000300a00 */
[C---:B---3--:R-:W-:Y:S01]  /*4cf60*/  HMMA.16816.F32.BF16 R16, R20.reuse, R18, R12 ;  /* 0x000000121410723c */ /* 0x048fe2000004180c */
[----:B------:R-:W3:Y:S01]  /*4cf70*/  LDL.LU.64 R14, [R1+0x6118] ;  /* 0x00611800010e7983 */ /* 0x000ee20000300a00 */
[----:B------:R-:W3:Y:S11]  /*4cf80*/  LDL.LU.64 R12, [R1+0x6110] ;  /* 0x00611000010c7983 */ /* 0x000ef60000300a00 */
[----:B------:R-:W-:Y:S10]  /*4cf90*/  @!UPT UIADD3 URZ, URZ, URZ, URZ ;  /* 0x0000003f3f3ff290 */ /* 0x000ff4000fffe03f */
[----:B------:R0:W-:Y:S01]  /*4cfa0*/  STL.64 [R1+0x300], R16 ;  /* 0x0003001001007387 */ /* 0x0001e20000100a00 */
[----:B------:R1:W-:Y:S03]  /*4cfb0*/  STL.64 [R1+0x308], R18 ;  /* 0x0003081201007387 */ /* 0x0003e60000100a00 */
[----:B0-----:R-:W4:Y:S01]  /*4cfc0*/  LDL.LU R16, [R1+0x160] ;  /* 0x0001600001107983 */ /* 0x001f220000300800 */
[----:B------:R-:W4:Y:S02]  /*4cfd0*/  LDL.LU R17, [R1+0x164] ;  /* 0x0001640001117983 */ /* 0x000f240000300800 */
[----:B-1----:R-:W4:Y:S02]  /*4cfe0*/  LDL.LU R18, [R1+0x168] ;  /* 0x0001680001127983 */ /* 0x002f240000300800 */
[----:B------:R-:W4:Y:S02]  /*4cff0*/  LDL.LU R19, [R1+0x16c] ;  /* 0x00016c0001137983 */ /* 0x000f240000300800 */
[----:B--2---:R-:W-:Y:S01]  /*4d000*/  IMAD.MOV.U32 R4, RZ, RZ, R7 ;  /* 0x000000ffff047224 */ /* 0x004fe200078e0007 */
[C---:B---3--:R-:W-:Y:S01]  /*4d010*/  HMMA.16816.F32.BF16 R12, R20.reuse, R6, R12 ;  /* 0x00000006140c723c */ /* 0x048fe2000004180c */
[----:B----4-:R-:W-:Y:S01]  /*4d020*/  STL.64 [R1+0x60e0], R18 ;  /* 0x0060e01201007387 */ /* 0x010fe20000100a00 */
[----:B------:R0:W-:Y:S03]  /*4d030*/  STL.64 [R1+0x60d8], R16 ;  /* 0x0060d81001007387 */ /* 0x0001e60000100a00 */
[----:B0-----:R-:W2:Y:S01]  /*4d040*/  LDL.LU R16, [R1+0x170] ;  /* 0x0001700001107983 */ /* 0x001ea20000300800 */
[----:B------:R-:W2:Y:S02]  /*4d050*/  LDL.LU R17, [R1+0x174] ;  /* 0x0001740001117983 */ /* 0x000ea40000300800 */
[----:B------:R-:W2:Y:S02]  /*4d060*/  LDL.LU R18, [R1+0x178] ;  /* 0x0001780001127983 */ /* 0x000ea40000300800 */
[----:B------:R-:W2:Y:S11]  /*4d070*/  LDL.LU R19, [R1+0x17c] ;  /* 0x00017c0001137983 */ /* 0x000eb60000300800 */
[----:B------:R-:W-:Y:S02]  /*4d080*/  @!UPT UIADD3 URZ, URZ, URZ, URZ ;  /* 0x0000003f3f3ff290 */ /* 0x000fe4000fffe03f */
[----:B------:R0:W-:Y:S01]  /*4d090*/  STL.64 [R1+0x220], R12 ;  /* 0x0002200c01007387 */ /* 0x0001e20000100a00 */
[----:B------:R-:W-:Y:S02]  /*4d0a0*/  STL.64 [R1+0x228], R14 ;  /* 0x0002280e01007387 */ /* 0x000fe40000100a00 */
[----:B0-----:R-:W-:Y:S02]  /*4d0b0*/  IMAD.MOV.U32 R12, RZ, RZ, R6 ;  /* 0x000000ffff0c7224 */ /* 0x001fe400078e0006 */
[----:B------:R-:W3:Y:S01]  /*4d0c0*/  LDL.LU.64 R6, [R1+0x6108] ;  /* 0x0061080001067983 */ /* 0x000ee20000300a00 */
[----:B------:R-:W4:Y:S02]  /*4d0d0*/  LDL.LU R5, [R1+0x6100] ;  /* 0x0061000001057983 */ /* 0x000f240000300800 */
[----:B------:R0:W-:Y:S02]  /*4d0e0*/  STL [R1+0x60a0], R12 ;  /* 0x0060a00c01007387 */ /* 0x0001e40000100800 */
[----:B0-----:R-:W2:Y:S01]  /*4d0f0*/  LDL.LU R12, [R1+0x910] ;  /* 0x00091000010c7983 */ /* 0x001ea20000300800 */
[----:B------:R-:W2:Y:S02]  /*4d100*/  LDL.LU R13, [R1+0x914] ;  /* 0x00091400010d7983 */ /* 0x000ea40000300800 */
[----:B------:R-:W2:Y:S02]  /*4d110*/  LDL.LU R14, [R1+0x918] ;  /* 0x00091800010e7983 */ /* 0x000ea40000300800 */
[----:B------:R-:W2:Y:S01]  /*4d120*/  LDL.LU R15, [R1+0x91c] ;  /* 0x00091c00010f7983 */ /* 0x000ea20000300800 */
[----:B------:R-:W-:Y:S01]  /*4d130*/  HMMA.16816.F32.BF16 R8, R20, R26, R8 ;  /* 0x0000001a1408723c */ /* 0x000fe20000041808 */
[----:B--2---:R3:W-:Y:S01]  /*4d140*/  STL.64 [R1+0x60b0], R14 ;  /* 0x0060b00e01007387 */ /* 0x0047e20000100a00 */
[----:B------:R-:W-:Y:S02]  /*4d150*/  STL.64 [R1+0x60a8], R12 ;  /* 0x0060a80c01007387 */ /* 0x000fe40000100a00 */
[----:B---3--:R-:W-:-:S02]  /*4d160*/  IMAD.MOV.U32 R14, RZ, RZ, R6 ;  /* 0x000000ffff0e7224 */ /* 0x008fc400078e0006 */
[----:B------:R-:W-:Y:S01]  /*4d170*/  IMAD.MOV.U32 R15, RZ, RZ, R7 ;  /* 0x000000ffff0f7224 */ /* 0x000fe200078e0007 */
[----:B------:R-:W2:Y:S01]  /*4d180*/  LDL.LU R6, [R1+0x60fc] ;  /* 0x0060fc0001067983 */ /* 0x000ea20000300800 */
[----:B------:R-:W2:Y:S03]  /*4d190*/  LDL.LU R7, [R1+0x60f8] ;  /* 0x0060f80001077983 */ /* 0x000ea60000300800 */
[----:B------:R-:W-:Y:S11]  /*4d1a0*/  STL.64 [R1+0x60c0], R14 ;  /* 0x0060c00e01007387 */ /* 0x000ff60000100a00 */
[----:B------:R-:W-:Y:S01]  /*4d1b0*/  @!UPT UIADD3 URZ, URZ, URZ, URZ ;  /* 0x0000003f3f3ff290 */ /* 0x000fe2000fffe03f */
[----:B------:R-:W-:Y:S02]  /*4d1c0*/  STL.64 [R1+0x2f0], R8 ;  /* 0x0002f00801007387 */ /* 0x000fe40000100a00 */
[----:B------:R0:W-:Y:S02]  /*4d1d0*/  STL.64 [R1+0x2f8], R10 ;  /* 0x0002f80a01007387 */ /* 0x0001e40000100a00 */
[----:B0-----:R-:W3:Y:S01]  /*4d1e0*/  LDL.LU.64 R10, [R1+0x60f0] ;  /* 0x0060f000010a7983 */ /* 0x001ee20000300a00 */
[----:B------:R-:W2:Y:S02]  /*4d1f0*/  LDL.LU.64 R8, [R1+0x60e8] ;  /* 0x0060e80001087983 */ /* 0x000ea40000300a00 */
[----:B------:R-:W-:Y:S02]  /*4d200*/  STL.64 [R1+0x5fb8], R26 ;  /* 0x005fb81a01007387 */ /* 0x000fe40000100a00 */
[----:B------:R0:W-:Y:S02]  /*4d210*/  STL.64 [R1+0x60b8], R24 ;  /* 0x0060b81801007387 */ /* 0x0001e40000100a00 */
[----:B0-----:R-:W2:Y:S01]  /*4d220*/  LDL.LU R24, [R1+0x920] ;  /* 0x0009200001187983 */ /* 0x001ea20000300800 */
[----:B------:R-:W2:Y:S02]  /*4d230*/  LDL.LU R25, [R1+0x924] ;  /* 0x0009240001197983 */ /* 0x000ea40000300800 */
[----:B------:R-:W2:Y:S02]  /*4d240*/  LDL.LU R26, [R1+0x928] ;  /* 0x00092800011a7983 */ /* 0x000ea40000300800 */
[----:B------:R-:W2:Y:S01]  /*4d250*/  LDL.LU R27, [R1+0x92c] ;  /* 0x00092c00011b7983 */ /* 0x000ea20000300800 */
[C---:B---3--:R-:W-:Y:S01]  /*4d260*/  HMMA.16816.F32.BF16 R16, R20.reuse, R10, R16 ;  /* 0x0000000a1410723c */ /* 0x048fe20000041810 */
[----:B--2---:R-:W-:Y:S01]  /*4d270*/  STL.64 [R1+0x60d0], R26 ;  /* 0x0060d01a01007387 */ /* 0x004fe20000100a00 */
[----:B------:R0:W-:Y:S03]  /*4d280*/  STL.64 [R1+0x60c8], R24 ;  /* 0x0060c81801007387 */ /* 0x0001e60000100a00 */
        /* <DEDUP_REMOVED lines=8> */
[----:B------:R-:W3:Y:S02]  /*4d310*/  LDL.LU.64 R16, [R1+0x60d8] ;  /* 0x0060d80001107983 */ /* 0x000ee40000300a00 */
[----:B------:R-:W-:Y:S01]  /*4d320*/  STL.64 [R1+0x6048], R10 ;  /* 0x0060480a01007387 */ /* 0x000fe20000100a00 */
[----:B---3--:R-:W-:Y:S11]  /*4d330*/  HMMA.16816.F32.BF16 R16, R20, R6, R16 ;  /* 0x000000061410723c */ /* 0x008ff60000041810 */
[----:B------:R-:W-:Y:S11]  /*4d340*/  @!UPT UIADD3 URZ, URZ, URZ, URZ ;  /* 0x0000003f3f3ff290 */ /* 0x000ff6000fffe03f */
[----:B------:R-:W-:Y:S01]  /*4d350*/  @!UPT UIADD3 URZ, URZ, URZ, URZ ;  /* 0x0000003f3f3ff290 */ /* 0x000fe2000fffe03f */
[----:B------:R-:W-:Y:S01]  /*4d360*/  STL.64 [R1+0x2d0], R16 ;  /* 0x0002d01001007387 */ /* 0x000fe20000100a00 */
[----:B------:R-:W-:Y:S02]  /*4d370*/  STL.64 [R1+0x2d8], R18 ;  /* 0x0002d81201007387 */ /* 0x000fe40000100a00 */
[----:B------:R-:W0:Y:S02]  /*4d380*/  LDSM.16.MT88.4 R16, [R29+0x4080] ;  /* 0x004080001d10783b */ /* 0x000e240000004200 */
[----:B0-----:R0:W-:Y:S02]  /*4d390*/  STL.64 [R1+0x5ee0], R18 ;  /* 0x005ee01201007387 */ /* 0x0011e40000100a00 */
[----:B------:R-:W-:Y:S02]  /*4d3a0*/  STL.64 [R1+0x5ed8], R16 ;  /* 0x005ed81001007387 */ /* 0x000fe40000100a00 */
[----:B0-----:R-:W3:Y:S01]  /*4d3b0*/  LDL.64 R18, [R1+0xd8] ;  /* 0x0000d80001127983 */ /* 0x001ee20000100a00 */
[----:B------:R-:W-:-:S02]  /*4d3c0*/  IMAD.MOV.U32 R14, RZ, RZ, R28 ;  /* 0x000000ffff0e7224 */ /* 0x000fc400078e001c */
[----:B----4-:R-:W-:-:S07]  /*4d3d0*/  IMAD.MOV.U32 R15, RZ, RZ, R5 ;  /* 0x000000ffff0f7224 */ /* 0x010fce00078e0005 */
[C---:B--2---:R-:W-:Y:S01]  /*4d3e0*/  HMMA.16816.F32.BF16 R12, R20.reuse, R14, R24 ;  /* 0x0000000e140c723c */ /* 0x044fe20000041818 */
[----:B---3--:R0:W-:Y:S04]  /*4d3f0*/  STL.64 [R1+0x6020], R18 ;  /* 0x0060201201007387 */ /* 0x0081e80000100a00 */
        /* <DEDUP_REMOVED lines=8> */
[----:B------:R-:W3:Y:S11]  /*4d480*/  LDL.LU.64 R24, [R1+0x60b8] ;  /* 0x0060b80001187983 */ /* 0x000ef60000300a00 */
[----:B------:R-:W-:Y:S10]  /*4d490*/  @!UPT UIADD3 URZ, URZ, URZ, URZ ;  /* 0x0000003f3f3ff290 */ /* 0x000ff4000fffe03f */
        /* <DEDUP_REMOVED lines=8> */
[----:B------:R-:W-:Y:S03]  /*4d520*/  STL.64 [R1+0x988], R14 ;  /* 0x0009880e01007387 */ /* 0x000fe60000100a00 */
[----:B0-----:R-:W2:Y:S01]  /*4d530*/  LDL.LU R12, [R1+0x60a0] ;  /* 0x0060a000010c7983 */ /* 0x001ea20000300800 */
[----:B------:R-:W-:Y:S02]  /*4d540*/  IMAD.MOV.U32 R27, RZ, RZ, R4 ;  /* 0x000000ffff1b7224 */ /* 0x000fe400078e0004 */
[----:B--2---:R-:W-:-:S05]  /*4d550*/  IMAD.MOV.U32 R26, RZ, RZ, R12 ;  /* 0x000000ffff1a7224 */ /* 0x004fca00078e000c */
[----:B------:R0:W-:Y:S04]  /*4d560*/  STL.64 [R1+0x5fd0], R26 ;  /* 0x005fd01a01007387 */ /* 0x0001e80000100a00 */
[----:B0-----:R-:W2:Y:S01]  /*4d570*/  LDL.64 R26, [R1+0x18] ;  /* 0x00001800011a7983 */ /* 0x001ea20000100a00 */
[----:B------:R-:W-:Y:S02]  /*4d580*/  IMAD.MOV.U32 R5, RZ, RZ, R19 ;  /* 0x000000ffff057224 */ /* 0x000fe400078e0013 */
[----:B------:R-:W-:Y:S01]  /*4d590*/  IMAD.MOV.U32 R28, RZ, RZ, R18 ;  /* 0x000000ffff1c7224 */ /* 0x000fe200078e0012 */
[----:B--2---:R-:W-:Y:S01]  /*4d5a0*/  STL.64 [R1+0x5fe8], R26 ;  /* 0x005fe81a01007387 */ /* 0x004fe20000100a00 */
[----:B------:R-:W-:Y:S02]  /*4d5b0*/  STL.64 [R1+0x5fb0], R6 ;  /* 0x005fb00601007387 */ /* 0x000fe40000100a00 */
[----:B------:R0:W-:Y:S02]  /*4d5c0*/  STL [R1+0x5fa8], R5 ;  /* 0x005fa80501007387 */ /* 0x0001e40000100800 */
[----:B------:R-:W2:Y:S01]  /*4d5d0*/  LDL.LU R4, [R1+0x800] ;  /* 0x0008000001047983 */ /* 0x000ea20000300800 */
[----:B0-----:R-:W2:Y:S01]  /*4d5e0*/  LDL.LU R5, [R1+0x804] ;  /* 0x0008040001057983 */ /* 0x001ea20000300800 */
[----:B------:R-:W4:Y:S02]  /*4d5f0*/  LDL.LU R6, [R1+0x808] ;  /* 0x0008080001067983 */ /* 0x000f240000300800 */
[----:B------:R-:W4:Y:S02]  /*4d600*/  LDL.LU R7, [R1+0x80c] ;  /* 0x00080c0001077983 */ /* 0x000f240000300800 */
        /* <DEDUP_REMOVED lines=8> */
[----:B--2---:R0:W-:Y:S01]  /*4d690*/  STL.64 [R1+0x6030], R18 ;  /* 0x0060301201007387 */ /* 0x0041e20000100a00 */
[----:B------:R-:W-:Y:S02]  /*4d6a0*/  STL.64 [R1+0x6028], R16 ;  /* 0x0060281001007387 */ /* 0x000fe40000100a00 */
[----:B0-----:R-:W-:-:S02]  /*4d6b0*/  IMAD.MOV.U32 R19, RZ, RZ, R8 ;  /* 0x000000ffff137224 */ /* 0x001fc400078e0008 */
[----:B------:R-:W-:Y:S01]  /*4d6c0*/  IMAD.MOV.U32 R18, RZ, RZ, R9 ;  /* 0x000000ffff127224 */ /* 0x000fe200078e0009 */
[----:B------:R-:W2:Y:S01]  /*4d6d0*/  LDL.LU R8, [R1+0x8d0] ;  /* 0x0008d00001087983 */ /* 0x000ea20000300800 */
[----:B------:R-:W2:Y:S02]  /*4d6e0*/  LDL.LU R9, [R1+0x8d4] ;  /* 0x0008d40001097983 */ /* 0x000ea40000300800 */
[----:B------:R-:W2:Y:S02]  /*4d6f0*/  LDL.LU R10, [R1+0x8d8] ;  /* 0x0008d800010a7983 */ /* 0x000ea40000300800 */
[----:B------:R-:W2:Y:S02]  /*4d700*/  LDL.LU R11, [R1+0x8dc] ;  /* 0x0008dc00010b7983 */ /* 0x000ea40000300800 */
[----:B--2---:R0:W-:Y:S01]  /*4d710*/  STL.64 [R1+0x6058], R10 ;  /* 0x0060580a01007387 */ /* 0x0041e20000100a00 */
[----:B------:R-:W-:Y:S02]  /*4d720*/  STL.64 [R1+0x6050], R8 ;  /* 0x0060500801007387 */ /* 0x000fe40000100a00 */
[----:B0-----:R-:W-:-:S02]  /*4d730*/  IMAD.MOV.U32 R10, RZ, RZ, R3 ;  /* 0x000000ffff0a7224 */ /* 0x001fc400078e0003 */
[----:B---3--:R-:W-:Y:S01]  /*4d740*/  IMAD.MOV.U32 R11, RZ, RZ, R24 ;  /* 0x000000ffff0b7224 */ /* 0x008fe200078e0018 */
[----:B------:R-:W2:Y:S01]  /*4d750*/  LDL.LU R3, [R1+0x609c] ;  /* 0x00609c0001037983 */ /* 0x000ea20000300800 */
[----:B------:R-:W3:Y:S03]  /*4d760*/  LDL.LU R24, [R1+0x6098] ;  /* 0x0060980001187983 */ /* 0x000ee60000300800 */
[----:B------:R0:W-:Y:S04]  /*4d770*/  STL.64 [R1+0x6068], R10 ;  /* 0x0060680a01007387 */ /* 0x0001e80000100a00 */
[----:B0-----:R-:W2:Y:S01]  /*4d780*/  LDL R10, [R1+0x128] ;  /* 0x00012800010a7983 */ /* 0x001ea20000100800 */
[----:B------:R-:W-:-:S05]  /*4d790*/  IMAD.MOV.U32 R11, RZ, RZ, R25 ;  /* 0x000000ffff0b7224 */ /* 0x000fca00078e0019 */
[----:B--2---:R-:W-:Y:S01]  /*4d7a0*/  STL.64 [R1+0x6080], R10 ;  /* 0x0060800a01007387 */ /* 0x004fe20000100a00 */
[----:B------:R0:W-:Y:S03]  /*4d7b0*/  STL.64 [R1+0x6040], R18 ;  /* 0x0060401201007387 */ /* 0x0001e60000100a00 */
[----:B0-----:R-:W2:Y:S04]  /*4d7c0*/  LDL.64 R18, [R1+0x108] ;  /* 0x0001080001127983 */ /* 0x001ea80000100a00 */
[----:B--2---:R0:W-:Y:S01]  /*4d7d0*/  STL.64 [R1+0x6060], R18 ;  /* 0x0060601201007387 */ /* 0x0041e20000100a00 */
[----:B------:R-:W2:Y:S02]  /*4d7e0*/  LDL.LU R16, [R1+0x8e0] ;  /* 0x0008e00001107983 */ /* 0x000ea40000300800 */
[----:B------:R-:W2:Y:S01]  /*4d7f0*/  LDL.LU R17, [R1+0x8e4] ;  /* 0x0008e40001117983 */ /* 0x000ea20000300800 */
[----:B0-----:R-:W2:Y:S01]  /*4d800*/  LDL.LU R18, [R1+0x8e8] ;  /* 0x0008e80001127983 */ /* 0x001ea20000300800 */
[----:B------:R-:W2:Y:S03]  /*4d810*/  LDL.LU R19, [R1+0x8ec] ;  /* 0x0008ec0001137983 */ /* 0x000ea60000300800 */
[----:B--2---:R-:W-:Y:S01]  /*4d820*/  STL.64 [R1+0x6078], R18 ;  /* 0x0060781201007387 */ /* 0x004fe20000100a00 */
[----:B------:R0:W-:Y:S03]  /*4d830*/  STL.64 [R1+0x6070], R16 ;  /* 0x0060701001007387 */ /* 0x0001e60000100a00 */
        /* <DEDUP_REMOVED lines=11> */
[----:B------:R1:W-:Y:S03]  /*4d8f0*/  STL.64 [R1+0x6010], R12 ;  /* 0x0060100c01007387 */ /* 0x0003e60000100a00 */
[----:B0-----:R-:W2:Y:S04]  /*4d900*/  LDL.64 R14, [R1+0xe8] ;  /* 0x0000e800010e7983 */ /* 0x001ea80000100a00 */
[----:B--2---:R0:W-:Y:S01]  /*4d910*/  STL.64 [R1+0x6038], R14 ;  /* 0x0060380e01007387 */ /* 0x0041e20000100a00 */
[----:B-1----:R-:W2:Y:S02]  /*4d920*/  LDL.LU R12, [R1+0x8c0] ;  /* 0x0008c000010c7983 */ /* 0x002ea40000300800 */
[----:B------:R-:W2:Y:S01]  /*4d930*/  LDL.LU R13, [R1+0x8c4] ;  /* 0x0008c400010d7983 */ /* 0x000ea20000300800 */
[----:B0-----:R-:W2:Y:S01]  /*4d940*/  LDL.LU R14, [R1+0x8c8] ;  /* 0x0008c800010e7983 */ /* 0x001ea20000300800 */
[----:B------:R-:W2:Y:S02]  /*4d950*/  LDL.LU R15, [R1+0x8cc] ;  /* 0x0008cc00010f7983 */ /* 0x000ea40000300800 */
[----:B----4-:R-:W-:Y:S02]  /*4d960*/  STL.64 [R1+0x5fc8], R6 ;  /* 0x005fc80601007387 */ /* 0x010fe40000100a00 */
[----:B------:R0:W-:Y:S02]  /*4d970*/  STL.64 [R1+0x5fc0], R4 ;  /* 0x005fc00401007387 */ /* 0x0001e40000100a00 */
[----:B0-----:R-:W4:Y:S01]  /*4d980*/  LDL.LU R4, [R1+0x810] ;  /* 0x0008100001047983 */ /* 0x001f220000300800 */
[----:B------:R-:W4:Y:S02]  /*4d990*/  LDL.LU R5, [R1+0x814] ;  /* 0x0008140001057983 */ /* 0x000f240000300800 */
[----:B------:R-:W2:Y:S02]  /*4d9a0*/  LDL.LU R6, [R1+0x818] ;  /* 0x0008180001067983 */ /* 0x000ea40000300800 */
[----:B------:R-:W2:Y:S02]  /*4d9b0*/  LDL.LU R7, [R1+0x81c] ;  /* 0x00081c0001077983 */ /* 0x000ea40000300800 */
[----:B---3--:R-:W-:-:S02]  /*4d9c0*/  IMAD.MOV.U32 R10, RZ, RZ, R24 ;  /* 0x000000ffff0a7224 */ /* 0x008fc400078e0018 */
[----:B------:R-:W-:-:S07]  /*4d9d0*/  IMAD.MOV.U32 R11, RZ, RZ, R3 ;  /* 0x000000ffff0b7224 */ /* 0x000fce00078e0003 */
[C---:B------:R-:W-:Y:S01]  /*4d9e0*/  HMMA.16816.F32.BF16 R8, R20.reuse, R10, R16 ;  /* 0x0000000a1408723c */ /* 0x040fe20000041810 */
[----:B--2---:R-:W-:Y:S01]  /*4d9f0*/  STL.64 [R1+0x5fe0], R6 ;  /* 0x005fe00601007387 */ /* 0x004fe20000100a00 */
        /* <DEDUP_REMOVED lines=33> */
[----:B------:R0:W-:Y:S01]  /*4dc10*/  STL.64 [R1+0x940], R8 ;  /* 0x0009400801007387 */ /* 0x0001e20000100a00 */
[----:B------:R1:W-:Y:S02]  /*4dc20*/  STL.64 [R1+0x948], R10 ;  /* 0x0009480a01007387 */ /* 0x0003e40000100a00 */
[----:B0-----:R-:W-:Y:S01]  /*4dc30*/  IMAD.MOV.U32 R9, RZ, RZ, R18 ;  /* 0x000000ffff097224 */ /* 0x001fe200078e0012 */
[----:B-1----:R-:W3:Y:S01]  /*4dc40*/  LDL.LU.64 R10, [R1+0x6048] ;  /* 0x00604800010a7983 */ /* 0x002ee20000300a00 */
[----:B------:R-:W-:Y:S02]  /*4dc50*/  IMAD.MOV.U32 R8, RZ, RZ, R19 ;  /* 0x000000ffff087224 */ /* 0x000fe400078e0013 */
        /* <DEDUP_REMOVED lines=8> */
[----:B----4-:R-:W-:Y:S11]  /*4dce0*/  HMMA.16816.F32.BF16 R16, R20, R14, R16 ;  /* 0x0000000e1410723c */ /* 0x010ff60000041810 */
[----:B------:R-:W-:Y:S11]  /*4dcf0*/  @!UPT UIADD3 URZ, URZ, URZ, URZ ;  /* 0x0000003f3f3ff290 */ /* 0x000ff6000fffe03f */
[----:B------:R-:W-:Y:S01]  /*4dd00*/  @!UPT UIADD3 URZ, URZ, URZ, URZ ;  /* 0x0000003f3f3ff290 */ /* 0x000fe2000fffe03f */
[----:B------:R0:W-:Y:S01]  /*4dd10*/  STL.64 [R1+0x920], R16 ;  /* 0x0009201001007387 */ /* 0x0001e20000100a00 */
[----:B------:R1:W-:Y:S02]  /*4dd20*/  STL.64 [R1+0x928], R18 ;  /* 0x0009281201007387 */ /* 0x0003e40000100a00 */
[----:B0-----:R-:W-:Y:S01]  /*4dd30*/  IMAD.MOV.U32 R17, RZ, RZ, R14 ;  /* 0x000000ffff117224 */ /* 0x001fe200078e000e */
[----:B-1----:R-:W4:Y:S01]  /*4dd40*/  LDL.LU.64 R18, [R1+0x6020] ;  /* 0x0060200001127983 */ /* 0x002f220000300a00 */
[----:B------:R-:W-:Y:S02]  /*4dd50*/  IMAD.MOV.U32 R16, RZ, RZ, R15 ;  /* 0x000000ffff107224 */ /* 0x000fe400078e000f */
[----:B------:R-:W4:Y:S02]  /*4dd60*/  LDL.LU.64 R14, [R1+0x6018] ;  /* 0x00601800010e7983 */ /* 0x000f240000300a00 */
[----:B------:R-:W4:Y:S02]  /*4dd70*/  LDL.LU.64 R12, [R1+0x6010] ;  /* 0x00601000010c7983 */ /* 0x000f240000300a00 */
[----:B------:R-:W-:-:S02]  /*4dd80*/  IMAD.MOV.U32 R26, RZ, RZ, R2 ;  /* 0x000000ffff1a7224 */ /* 0x000fc400078e0002 */
[----:B------:R-:W-:Y:S01]  /*4dd90*/  IMAD.MOV.U32 R27, RZ, RZ, R0 ;  /* 0x000000ffff1b7224 */ /* 0x000fe200078e0000 */
[----:B----4-:R-:W-:Y:S01]  /*4dda0*/  HMMA.16816.F32.BF16 R20, R20, R18, R12 ;  /* 0x000000121414723c */ /* 0x010fe2000004180c */
[----:B------:R-:W2:Y:S01]  /*4ddb0*/  LDL.LU.64 R14, [R1+0x6008] ;  /* 0x00600800010e7983 */ /* 0x000ea20000300a00 */
        /* <DEDUP_REMOVED lines=37> */
[C---:B---3--:R-:W-:Y:S08]  /*4e010*/  HMMA.16816.F32.BF16 R16, R12.reuse, R10, R16 ;  /* 0x0000000a0c10723c */ /* 0x048ff00000041810 */
[C---:B--2---:R-:W-:Y:S11]  /*4e020*/  HMMA.16816.F32.BF16 R4, R12.reuse, R26, R4 ;  /* 0x0000001a0c04723c */ /* 0x044ff60000041804 */
[----:B------:R-:W-:Y:S11]  /*4e030*/  @!UPT UIADD3 URZ, URZ, URZ, URZ ;  /* 0x0000003f3f3ff290 */ /* 0x000ff6000fffe03f */
[----:B------:R-:W-:Y:S01]  /*4e040*/  @!UPT UIADD3 URZ, URZ, URZ, URZ ;  /* 0x0000003f3f3ff290 */ /* 0x000fe2000fffe03f */
[----:B------:R-:W-:Y:S01]  /*4e050*/  STL.64 [R1+0xdf0], R4 ;  /* 0x000df00401007387 */ /* 0x000fe20000100a00 */
[----:B------:R0:W-:Y:S03]  /*4e060*/  STL.64 [R1+0xdf8], R6 ;  /* 0x000df80601007387 */ /* 0x0001e60000100a00 */
[----:B0-----:R-:W4:Y:S01]  /*4e070*/  LDL.LU.64 R6, [R1+0x5fb0] ;  /* 0x005fb00001067983 */ /* 0x001f220000300a00 */
[----:B------:R-:W2:Y:S02]  /*4e080*/  LDL.LU R5, [R1+0x5fa8] ;  /* 0x005fa80001057983 */ /* 0x000ea40000300800 */
[----:B------:R-:W-:Y:S02]  /*4e090*/  STL.64 [R1+0x5f40], R26 ;  /* 0x005f401a01007387 */ /* 0x000fe40000100a00 */
[----:B------:R-:W-:Y:S01]  /*4e0a0*/  STL [R1+0x5ebc], R10 ;  /* 0x005ebc0a01007387 */ /* 0x000fe20000100800 */
[----:B------:R-:W-:Y:S01]  /*4e0b0*/  STL [R1+0x5e90], R11 ;  /* 0x005e900b01007387 */ /* 0x000fe20000100800 */
[----:B------:R-:W-:Y:S02]  /*4e0c0*/  STL.64 [R1+0xde0], R16 ;  /* 0x000de01001007387 */ /* 0x000fe40000100a00 */
[----:B------:R-:W-:Y:S02]  /*4e0d0*/  STL.64 [R1+0xde8], R18 ;  /* 0x000de81201007387 */ /* 0x000fe40000100a00 */
[----:B------:R4:W-:Y:S02]  /*4e0e0*/  STL.64 [R1+0x5f80], R8 ;  /* 0x005f800801007387 */ /* 0x0009e40000100a00 */
[C---:B----4-:R-:W-:Y:S01]  /*4e0f0*/  HMMA.16816.F32.BF16 R8, R12.reuse, R6, R20 ;  /* 0x000000060c08723c */ /* 0x050fe20000041814 */
[----:B------:R-:W-:Y:S01]  /*4e100*/  STL.64 [R1+0x5fa0], R6 ;  /* 0x005fa00601007387 */ /* 0x000fe20000100a00 */
[----:B--2---:R0:W-:Y:S03]  /*4e110*/  STL [R1+0x5f98], R5 ;  /* 0x005f980501007387 */ /* 0x0041e60000100800 */
[----:B------:R-:W1:Y:S11]  /*4e120*/  LDSM.16.MT88.4 R20, [R29+0x4100] ;  /* 0x004100001d14783b */ /* 0x000e760000004200 */
[----:B------:R-:W-:Y:S07]  /*4e130*/  @!UPT UIADD3 URZ, URZ, URZ, URZ ;  /* 0x0000003f3f3ff290 */ /* 0x000fee000fffe03f */
[----:B------:R2:W-:Y:S01]  /*4e140*/  STL.64 [R1+0xdd0], R8 ;  /* 0x000dd00801007387 */ /* 0x0005e20000100a00 */
[----:B------:R3:W-:Y:S02]  /*4e150*/  STL.64 [R1+0xdd8], R10 ;  /* 0x000dd80a01007387 */ /* 0x0007e40000100a00 */
[----:B------:R-:W4:Y:S02]  /*4e160*/  LDL.64 R26, [R1+0x128] ;  /* 0x00012800011a7983 */ /* 0x000f240000100a00 */
[----:B----4-:R-:W-:Y:S01]  /*4e170*/  STL.64 [R1+0x5f58], R26 ;  /* 0x005f581a01007387 */ /* 0x010fe20000100a00 */
[----:B------:R-:W4:Y:S02]  /*4e180*/  LDL.LU R16, [R1+0xf70] ;  /* 0x000f700001107983 */ /* 0x000f240000300800 */
[----:B------:R-:W4:Y:S02]  /*4e190*/  LDL.LU R17, [R1+0xf74] ;  /* 0x000f740001117983 */ /* 0x000f240000300800 */
[----:B------:R-:W4:Y:S01]  /*4e1a0*/  LDL.LU R18, [R1+0xf78] ;  /* 0x000f780001127983 */ /* 0x000f220000300800 */
[----:B------:R-:W4:Y:S01]  /*4e1b0*/  LDL.LU R19, [R1+0xf7c] ;  /* 0x000f7c0001137983 */ /* 0x000f220000300800 */
[----:B------:R-:W4:Y:S02]  /*4e1c0*/  LDL.LU R4, [R1+0xfc0] ;  /* 0x000fc00001047983 */ /* 0x000f240000300800 */
[----:B0-----:R-:W4:Y:S02]  /*4e1d0*/  LDL.LU R5, [R1+0xfc4] ;  /* 0x000fc40001057983 */ /* 0x001f240000300800 */
[----:B------:R-:W4:Y:S01]  /*4e1e0*/  LDL.LU R6, [R1+0xfc8] ;  /* 0x000fc80001067983 */ /* 0x000f220000300800 */
[----:B------:R-:W4:Y:S01]  /*4e1f0*/  LDL.LU R7, [R1+0xfcc] ;  /* 0x000fcc0001077983 */ /* 0x000f220000300800 */
[----:B--2---:R-:W2:Y:S02]  /*4e200*/  LDL.LU R8, [R1+0xfb0] ;  /* 0x000fb00001087983 */ /* 0x004ea40000300800 */
[----:B------:R-:W2:Y:S02]  /*4e210*/  LDL.LU R9, [R1+0xfb4] ;  /* 0x000fb40001097983 */ /* 0x000ea40000300800 */
[----:B---3--:R-:W3:Y:S01]  /*4e220*/  LDL.LU R10, [R1+0xfb8] ;  /* 0x000fb800010a7983 */ /* 0x008ee20000300800 */
[----:B------:R-:W3:Y:S04]  /*4e230*/  LDL.LU R11, [R1+0xfbc] ;  /* 0x000fbc00010b7983 */ /* 0x000ee80000300800 */
[----:B---3--:R0:W-:Y:S01]  /*4e240*/  STL.64 [R1+0x5f90], R10 ;  /* 0x005f900a01007387 */ /* 0x0081e20000100a00 */
[----:B--2---:R-:W-:Y:S03]  /*4e250*/  STL.64 [R1+0x5f88], R8 ;  /* 0x005f880801007387 */ /* 0x004fe60000100a00 */
[----:B0-----:R-:W4:Y:S01]  /*4e260*/  LDL.64 R10, [R1+0x38] ;  /* 0x00003800010a7983 */ /* 0x001f220000100a00 */
[----:B------:R-:W2:Y:S02]  /*4e270*/  LDL.LU R24, [R1+0xf90] ;  /* 0x000f900001187983 */ /* 0x000ea40000300800 */
[----:B------:R-:W2:Y:S02]  /*4e280*/  LDL.LU R25, [R1+0xf94] ;  /* 0x000f940001197983 */ /* 0x000ea40000300800 */
[----:B------:R-:W3:Y:S01]  /*4e290*/  LDL.LU R26, [R1+0xf98] ;  /* 0x000f9800011a7983 */ /* 0x000ee20000300800 */
[----:B------:R-:W3:Y:S04]  /*4e2a0*/  LDL.LU R27, [R1+0xf9c] ;  /* 0x000f9c00011b7983 */ /* 0x000ee80000300800 */
[----:B---3--:R-:W-:Y:S01]  /*4e2b0*/  STL.64 [R1+0x5f68], R26 ;  /* 0x005f681a01007387 */ /* 0x008fe20000100a00 */
[----:B--2---:R0:W-:Y:S03]  /*4e2c0*/  STL.64 [R1+0x5f60], R24 ;  /* 0x005f601801007387 */ /* 0x0041e60000100a00 */
[----:B0-----:R-:W2:Y:S01]  /*4e2d0*/  LDL.LU R24, [R1+0xfa0] ;  /* 0x000fa00001187983 */ /* 0x001ea20000300800 */
[----:B------:R-:W2:Y:S02]  /*4e2e0*/  LDL.LU R25, [R1+0xfa4] ;  /* 0x000fa40001197983 */ /* 0x000ea40000300800 */
[----:B------:R-:W3:Y:S02]  /*4e2f0*/  LDL.LU R26, [R1+0xfa8] ;  /* 0x000fa800011a7983 */ /* 0x000ee40000300800 */
[----:B------:R-:W3:Y:S01]  /*4e300*/  LDL.LU R27, [R1+0xfac] ;  /* 0x000fac00011b7983 */ /* 0x000ee20000300800 */
[C---:B----4-:R-:W-:Y:S01]  /*4e310*/  HMMA.16816.F32.BF16 R4, R12.reuse, R10, R4 ;  /* 0x0000000a0c04723c */ /* 0x050fe20000041804 */
[----:B------:R-:W-:Y:S01]  /*4e320*/  IMAD.MOV.U32 R3, RZ, RZ, R11 ;  /* 0x000000ffff037224 */ /* 0x000fe200078e000b */
[----:B---3--:R0:W-:Y:S01]  /*4e330*/  STL.64 [R1+0x5f78], R26 ;  /* 0x005f781a01007387 */ /* 0x0081e20000100a00 */
[----:B--2---:R-:W-:Y:S03]  /*4e340*/  STL.64 [R1+0x5f70], R24 ;  /* 0x005f701801007387 */ /* 0x004fe60000100a00 */
[----:B0-----:R-:W2:Y:S01]  /*4e350*/  LDL.64 R26, [R1+0x158] ;  /* 0x00015800011a7983 */ /* 0x001ea20000100a00 */
[----:B------:R-:W-:Y:S02]  /*4e360*/  STL.64 [R1+0x5f50], R18 ;  /* 0x005f501201007387 */ /* 0x000fe40000100a00 */
[----:B------:R0:W-:Y:S02]  /*4e370*/  STL.64 [R1+0x5f48], R16 ;  /* 0x005f481001007387 */ /* 0x0001e40000100a00 */
[----:B0-----:R-:W3:Y:S01]  /*4e380*/  LDL.LU R16, [R1+0xf80] ;  /* 0x000f800001107983 */ /* 0x001ee20000300800 */
[----:B------:R-:W3:Y:S02]  /*4e390*/  LDL.LU R17, [R1+0xf84] ;  /* 0x000f840001117983 */ /* 0x000ee40000300800 */
[----:B------:R-:W3:Y:S02]  /*4e3a0*/  LDL.LU R18, [R1+0xf88] ;  /* 0x000f880001127983 */ /* 0x000ee40000300800 */
[----:B------:R-:W3:Y:S01]  /*4e3b0*/  LDL.LU R19, [R1+0xf8c] ;  /* 0x000f8c0001137983 */ /* 0x000ee20000300800 */
[----:B------:R-:W-:Y:S01]  /*4e3c0*/  STL [R1+0x5ec0], R29 ;  /* 0x005ec01d01007387 */ /* 0x000fe20000100800 */
[----:B-1----:R0:W-:Y:S02]  /*4e3d0*/  STL.64 [R1+0x5dd0], R22 ;  /* 0x005dd01601007387 */ /* 0x0021e40000100a00 */
[----:B------:R-:W-:Y:S01]  /*4e3e0*/  STL.64 [R1+0x5dc8], R20 ;  /* 0x005dc81401007387 */ /* 0x000fe20000100a00 */
[----:B0-----:R-:W4:Y:S02]  /*4e3f0*/  LDL.64 R22, [R1+0x118] ;  /* 0x0001180001167983 */ /* 0x001f240000100a00 */
[----:B------:R0:W-:Y:S02]  /*4e400*/  STL.64 [R1+0x15f0], R4 ;  /* 0x0015f00401007387 */ /* 0x0001e40000100a00 */
[----:B------:R1:W-:Y:S02]  /*4e410*/  STL.64 [R1+0x15f8], R6 ;  /* 0x0015f80601007387 */ /* 0x0003e40000100a00 */
[----:B0-----:R-:W-:Y:S01]  /*4e420*/  IMAD.MOV.U32 R4, RZ, RZ, R10 ;  /* 0x000000ffff047224 */ /* 0x001fe200078e000a */
[----:B-1----:R-:W2:Y:S01]  /*4e430*/  LDL.LU.64 R6, [R1+0x5fa0] ;  /* 0x005fa00001067983 */ /* 0x002ea20000300a00 */
[----:B------:R-:W2:Y:S02]  /*4e440*/  LDL.LU R5, [R1+0x5f98] ;  /* 0x005f980001057983 */ /* 0x000ea40000300800 */
[----:B------:R-:W2:Y:S02]  /*4e450*/  LDL.LU.64 R10, [R1+0x5f90] ;  /* 0x005f9000010a7983 */ /* 0x000ea40000300a00 */
[----:B------:R-:W2:Y:S02]  /*4e460*/  LDL.LU.64 R8, [R1+0x5f88] ;  /* 0x005f880001087983 */ /* 0x000ea40000300a00 */
[----:B--2---:R-:W-:Y:S01]  /*4e470*/  HMMA.16816.F32.BF16 R8, R12, R26, R8 ;  /* 0x0000001a0c08723c */ /* 0x004fe20000041808 */
[----:B------:R0:W-:Y:S01]  /*4e480*/  STL.64 [R1+0x5f18], R6 ;  /* 0x005f180601007387 */ /* 0x0001e20000100a00 */
[----:B------:R-:W-:Y:S02]  /*4e490*/  STL [R1+0x5f10], R4 ;  /* 0x005f100401007387 */ /* 0x000fe40000100800 */
[----:B------:R-:W-:Y:S02]  /*4e4a0*/  STL [R1+0x5ec4], R3 ;  /* 0x005ec40301007387 */ /* 0x000fe40000100800 */
[----:B0-----:R-:W-:-:S02]  /*4e4b0*/  IMAD.MOV.U32 R6, RZ, RZ, R28 ;  /* 0x000000ffff067224 */ /* 0x001fc400078e001c */
[----:B------:R-:W-:Y:S11]  /*4e4c0*/  IMAD.MOV.U32 R28, RZ, RZ, R27 ;  /* 0x000000ffff1c7224 */ /* 0x000ff600078e001b */
[----:B------:R-:W-:Y:S04]  /*4e4d0*/  @!UPT UIADD3 URZ, URZ, URZ, URZ ;  /* 0x0000003f3f3ff290 */ /* 0x000fe8000fffe03f */
[----:B------:R0:W-:Y:S01]  /*4e4e0*/  STL.64 [R1+0x15e0], R8 ;  /* 0x0015e00801007387 */ /* 0x0001e20000100a00 */
[----:B------:R1:W-:Y:S03]  /*4e4f0*/  STL.64 [R1+0x15e8], R10 ;  /* 0x0015e80a01007387 */ /* 0x0003e60000100a00 */
[----:B0-----:R-:W2:Y:S01]  /*4e500*/  LDL.LU.64 R8, [R1+0x5f80] ;  /* 0x005f800001087983 */ /* 0x001ea20000300a00 */
[----:B-1----:R-:W-:Y:S02]  /*4e510*/  IMAD.MOV.U32 R11, RZ, RZ, R26 ;  /* 0x000000ffff0b7224 */ /* 0x002fe400078e001a */
[----:B------:R-:W2:Y:S02]  /*4e520*/  LDL.LU.64 R26, [R1+0x5f78] ;  /* 0x005f7800011a7983 */ /* 0x000ea40000300a00 */
[----:B------:R-:W2:Y:S02]  /*4e530*/  LDL.LU.64 R24, [R1+0x5f70] ;  /* 0x005f700001187983 */ /* 0x000ea40000300a00 */
[----:B------:R-:W-:Y:S01]  /*4e540*/  IMAD.MOV.U32 R7, RZ, RZ, R5 ;  /* 0x000000ffff077224 */ /* 0x000fe200078e0005 */
[----:B------:R0:W-:Y:S04]  /*4e550*/  STL [R1+0x5ec8], R11 ;  /* 0x005ec80b01007387 */ /* 0x0001e80000100800 */
[----:B0-----:R-:W3:Y:S02]  /*4e560*/  LDL.64 R10, [R1+0x138] ;  /* 0x00013800010a7983 */ /* 0x001ee40000100a00 */
[C---:B--2---:R-:W-:Y:S02]  /*4e570*/  HMMA.16816.F32.BF16 R4, R12.reuse, R6, R24 ;  /* 0x000000060c04723c */ /* 0x044fe40000041818 */
[----:B------:R-:W3:Y:S01]  /*4e580*/  LDL.LU.64 R26, [R1+0x5f68] ;  /* 0x005f6800011a7983 */ /* 0x000ee20000300a00 */
[----:B------:R-:W3:Y:S11]  /*4e590*/  LDL.LU.64 R24, [R1+0x5f60] ;  /* 0x005f600001187983 */ /* 0x000ef60000300a00 */
[----:B------:R-:W-:Y:S09]  /*4e5a0*/  @!UPT UIADD3 URZ, URZ, URZ, URZ ;  /* 0x0000003f3f3ff290 */ /* 0x000ff2000fffe03f */
[----:B------:R0:W-:Y:S01]  /*4e5b0*/  STL.64 [R1+0x15d0], R4 ;  /* 0x0015d00401007387 */ /* 0x0001e20000100a00 */
[----:B------:R1:W-:Y:S03]  /*4e5c0*/  STL.64 [R1+0x15d8], R6 ;  /* 0x0015d80601007387 */ /* 0x0003e60000100a00 */
[----:B0-----:R-:W2:Y:S01]  /*4e5d0*/  LDL.LU R4, [R1+0xf50] ;  /* 0x000f500001047983 */ /* 0x001ea20000300800 */
[----:B------:R-:W2:Y:S02]  /*4e5e0*/  LDL.LU R5, [R1+0xf54] ;  /* 0x000f540001057983 */ /* 0x000ea40000300800 */
[----:B-1----:R-:W2:Y:S02]  /*4e5f0*/  LDL.LU R6, [R1+0xf58] ;  /* 0x000f580001067983 */ /* 0x002ea40000300800 */
[----:B------:R-:W2:Y:S01]  /*4e600*/  LDL.LU R7, [R1+0xf5c] ;  /* 0x000f5c0001077983 */ /* 0x000ea20000300800 */
[C---:B---3--:R-:W-:Y:S01]  /*4e610*/  HMMA.16816.F32.BF16 R24, R12.reuse, R10, R24 ;  /* 0x0000000a0c18723c */ /* 0x048fe20000041818 */
[----:B--2---:R-:W-:Y:S01]  /*4e620*/  STL.64 [R1+0x5f28], R6 ;  /* 0x005f280601007387 */ /* 0x004fe20000100a00 */
[----:B------:R-:W-:Y:S11]  /*4e630*/  STL.64 [R1+0x5f20], R4 ;  /* 0x005f200401007387 */ /* 0x000ff60000100a00 */
[----:B------:R-:W-:Y:S10]  /*4e640*/  @!UPT UIADD3 URZ, URZ, URZ, URZ ;  /* 0x0000003f3f3ff290 */ /* 0x000ff4000fffe03f */
[----:B------:R-:W-:Y:S02]  /*4e650*/  STL.64 [R1+0x15c0], R24 ;  /* 0x0015c01801007387 */ /* 0x000fe40000100a00 */
[----:B------:R0:W-:Y:S02]  /*4e660*/  STL.64 [R1+0x15c8], R26 ;  /* 0x0015c81a01007387 */ /* 0x0001e40000100a00 */
[----:B0-----:R-:W2:Y:S02]  /*4e670*/  LDL.LU.64 R26, [R1+0x5f58] ;  /* 0x005f5800011a7983 */ /* 0x001ea40000300a00 */
        /* <DEDUP_REMOVED lines=10> */
[----:B------:R-:W-:Y:S02]  /*4e720*/  IMAD.MOV.U32 R3, RZ, RZ, R27 ;  /* 0x000000ffff037224 */ /* 0x000fe400078e001b */
[----:B------:R-:W-:Y:S01]  /*4e730*/  IMAD.MOV.U32 R7, RZ, RZ, R8 ;  /* 0x000000ffff077224 */ /* 0x000fe200078e0008 */
[----:B------:R-:W3:Y:S01]  /*4e740*/  LDL.LU.64 R26, [R1+0x5f40] ;  /* 0x005f4000011a7983 */ /* 0x000ee20000300a00 */
[----:B------:R0:W-:Y:S02]  /*4e750*/  STL.64 [R1+0x5f30], R10 ;  /* 0x005f300a01007387 */ /* 0x0001e40000100a00 */
[----:B------:R-:W-:Y:S02]  /*4e760*/  IMAD.MOV.U32 R6, RZ, RZ, R9 ;  /* 0x000000ffff067224 */ /* 0x000fe400078e0009 */
[----:B------:R-:W3:Y:S01]  /*4e770*/  LDL.LU R8, [R1+0xf60] ;  /* 0x000f600001087983 */ /* 0x000ee20000300800 */
[----:B------:R-:W3:Y:S01]  /*4e780*/  LDL.LU R9, [R1+0xf64] ;  /* 0x000f640001097983 */ /* 0x000ee20000300800 */
[----:B----4-:R-:W-:-:S02]  /*4e790*/  IMAD.MOV.U32 R25, RZ, RZ, R22 ;  /* 0x000000ffff197224 */ /* 0x010fc400078e0016 */
[----:B------:R-:W-:Y:S01]  /*4e7a0*/  IMAD.MOV.U32 R24, RZ, RZ, R23 ;  /* 0x000000ffff187224 */ /* 0x000fe200078e0017 */
[----:B0-----:R-:W3:Y:S01]  /*4e7b0*/  LDL.LU R10, [R1+0xf68] ;  /* 0x000f6800010a7983 */ /* 0x001ee20000300800 */
[----:B------:R-:W3:Y:S01]  /*4e7c0*/  LDL.LU R11, [R1+0xf6c] ;  /* 0x000f6c00010b7983 */ /* 0x000ee20000300800 */
[C---:B--2---:R-:W-:Y:S11]  /*4e7d0*/  HMMA.16816.F32.BF16 R16, R12.reuse, R22, R16 ;  /* 0x000000160c10723c */ /* 0x044ff60000041810 */
[----:B------:R-:W-:Y:S11]  /*4e7e0*/  @!UPT UIADD3 URZ, URZ, URZ, URZ ;  /* 0x0000003f3f3ff290 */ /* 0x000ff6000fffe03f */
[----:B------:R-:W-:Y:S01]  /*4e7f0*/  @!UPT UIADD3 URZ, URZ, URZ, URZ ;  /* 0x0000003f3f3ff290 */ /* 0x000fe2000fffe03f */
[----:B------:R0:W-:Y:S01]  /*4e800*/  STL.64 [R1+0x15a0], R16 ;  /* 0x0015a01001007387 */ /* 0x0001e20000100a00 */
[----:B------:R-:W-:Y:S03]  /*4e810*/  STL.64 [R1+0x15a8], R18 ;  /* 0x0015a81201007387 */ /* 0x000fe60000100a00 */
[----:B0-----:R-:W2:Y:S01]  /*4e820*/  LDL.LU.64 R16, [R1+0x5f38] ;  /* 0x005f380001107983 */ /* 0x001ea20000300a00 */
[----:B------:R-:W4:Y:S02]  /*4e830*/  LDL.LU R20, [R1+0x750] ;  /* 0x0007500001147983 */ /* 0x000f240000300800 */
[----:B------:R-:W4:Y:S02]  /*4e840*/  LDL.LU R21, [R1+0x754] ;  /* 0x0007540001157983 */ /* 0x000f240000300800 */
[----:B------:R-:W2:Y:S01]  /*4e850*/  LDL.LU R22, [R1+0x758] ;  /* 0x0007580001167983 */ /* 0x000ea20000300800 */
[----:B------:R-:W2:Y:S01]  /*4e860*/  LDL.LU R23, [R1+0x75c] ;  /* 0x00075c0001177983 */ /* 0x000ea20000300800 */
[C---:B---3--:R-:W-:Y:S03]  /*4e870*/  HMMA.16816.F32.BF16 R4, R12.reuse, R6, R8 ;  /* 0x000000060c04723c */ /* 0x048fe60000041808 */
        /* <DEDUP_REMOVED lines=12> */
[----:B------:R0:W-:Y:S01]  /*4e940*/  STL.64 [R1+0x5ea0], R26 ;  /* 0x005ea01a01007387 */ /* 0x0001e20000100a00 */
[----:B------:R-:W-:Y:S03]  /*4e950*/  STL.64 [R1+0x5e98], R24 ;  /* 0x005e981801007387 */ /* 0x000fe60000100a00 */
[----:B0-----:R-:W3:Y:S01]  /*4e960*/  LDL.64 R26, [R1+0xf8] ;  /* 0x0000f800011a7983 */ /* 0x001ee20000100a00 */
[----:B------:R-:W4:Y:S02]  /*4e970*/  LDL.LU.64 R10, [R1+0x5f30] ;  /* 0x005f3000010a7983 */ /* 0x000f240000300a00 */
[----:B------:R-:W-:Y:S02]  /*4e980*/  STL.64 [R1+0x1590], R4 ;  /* 0x0015900401007387 */ /* 0x000fe40000100a00 */
[----:B------:R0:W-:Y:S02]  /*4e990*/  STL.64 [R1+0x1598], R6 ;  /* 0x0015980601007387 */ /* 0x0001e40000100a00 */
[----:B0-----:R-:W3:Y:S01]  /*4e9a0*/  LDL.LU.64 R6, [R1+0x5f28] ;  /* 0x005f280001067983 */ /* 0x001ee20000300a00 */
[----:B------:R-:W3:Y:S02]  /*4e9b0*/  LDL.LU.64 R4, [R1+0x5f20] ;  /* 0x005f200001047983 */ /* 0x000ee40000300a00 */
[----:B---3--:R-:W-:Y:S01]  /*4e9c0*/  HMMA.16816.F32.BF16 R4, R12, R26, R4 ;  /* 0x0000001a0c04723c */ /* 0x008fe20000041804 */
[----:B------:R-:W-:Y:S11]  /*4e9d0*/  IMAD.MOV.U32 R8, RZ, RZ, R26 ;  /* 0x000000ffff087224 */ /* 0x000ff600078e001a */
[----:B------:R-:W-:Y:S11]  /*4e9e0*/  @!UPT UIADD3 URZ, URZ, URZ, URZ ;  /* 0x0000003f3f3ff290 */ /* 0x000ff6000fffe03f */
[----:B------:R-:W-:Y:S01]  /*4e9f0*/  STL.64 [R1+0xfc0], R4 ;  /* 0x000fc00401007387 */ /* 0x000fe20000100a00 */
[----:B------:R0:W-:Y:S03]  /*4ea00*/  STL.64 [R1+0xfc8], R6 ;  /* 0x000fc80601007387 */ /* 0x0001e60000100a00 */
[----:B0-----:R-:W3:Y:S01]  /*4ea10*/  LDL.LU.64 R6, [R1+0x5f18] ;  /* 0x005f180001067983 */ /* 0x001ee20000300a00 */
[----:B------:R-:W3:Y:S02]  /*4ea20*/  LDL.LU R4, [R1+0x5f10] ;  /* 0x005f100001047983 */ /* 0x000ee40000300800 */
[----:B----4-:R0:W-:Y:S02]  /*4ea30*/  STL.64 [R1+0x5ed0], R10 ;  /* 0x005ed00a01007387 */ /* 0x0101e40000100a00 */
[----:B------:R-:W-:Y:S02]  /*4ea40*/  STL [R1+0x5ecc], R8 ;  /* 0x005ecc0801007387 */ /* 0x000fe40000100800 */
[----:B------:R-:W-:Y:S01]  /*4ea50*/  IMAD.MOV.U32 R5, RZ, RZ, R27 ;  /* 0x000000ffff057224 */ /* 0x000fe200078e001b */
[----:B0-----:R-:W4:Y:S01]  /*4ea60*/  LDL.64 R10, [R1+0x28] ;  /* 0x00002800010a7983 */ /* 0x001f220000100a00 */
[----:B------:R-:W3:Y:S02]  /*4ea70*/  LDL.LU R24, [R1+0x730] ;  /* 0x0007300001187983 */ /* 0x000ee40000300800 */
[----:B------:R-:W3:Y:S02]  /*4ea80*/  LDL.LU R25, [R1+0x734] ;  /* 0x0007340001197983 */ /* 0x000ee40000300800 */
[----:B------:R-:W3:Y:S01]  /*4ea90*/  LDL.LU R26, [R1+0x738] ;  /* 0x00073800011a7983 */ /* 0x000ee20000300800 */
[----:B------:R-:W3:Y:S01]  /*4eaa0*/  LDL.LU R27, [R1+0x73c] ;  /* 0x00073c00011b7983 */ /* 0x000ee20000300800 */
[----:B------:R-:W-:-:S02]  /*4eab0*/  IMAD.MOV.U32 R18, RZ, RZ, R17 ;  /* 0x000000ffff127224 */ /* 0x000fc400078e0011 */
[----:B------:R-:W-:-:S07]  /*4eac0*/  IMAD.MOV.U32 R19, RZ, RZ, R16 ;  /* 0x000000ffff137224 */ /* 0x000fce00078e0010 */
[----:B--2---:R-:W-:Y:S01]  /*4ead0*/  HMMA.16816.F32.BF16 R16, R12, R18, R20 ;  /* 0x000000120c10723c */ /* 0x004fe20000041814 */
[----:B---3--:R-:W-:Y:S01]  /*4eae0*/  STL.64 [R1+0x5eb0], R26 ;  /* 0x005eb01a01007387 */ /* 0x008fe20000100a00 */
[----:B------:R-:W-:Y:S02]  /*4eaf0*/  STL.64 [R1+0x5ea8], R24 ;  /* 0x005ea81801007387 */ /* 0x000fe40000100a00 */
[----:B------:R-:W-:Y:S02]  /*4eb00*/  STL.64 [R1+0x5e88], R6 ;  /* 0x005e880601007387 */ /* 0x000fe40000100a00 */
[----:B------:R-:W-:Y:S01]  /*4eb10*/  STL [R1+0x5e80], R5 ;  /* 0x005e800501007387 */ /* 0x000fe20000100800 */
[----:B------:R0:W-:Y:S04]  /*4eb20*/  STL [R1+0x5eb8], R4 ;  /* 0x005eb80401007387 */ /* 0x0001e80000100800 */
[----:B0-----:R-:W2:Y:S01]  /*4eb30*/  LDL.LU R4, [R1+0x740] ;  /* 0x0007400001047983 */ /* 0x001ea20000300800 */
[----:B------:R-:W2:Y:S02]  /*4eb40*/  LDL.LU R5, [R1+0x744] ;  /* 0x0007440001057983 */ /* 0x000ea40000300800 */
[----:B------:R-:W2:Y:S02]  /*4eb50*/  LDL.LU R6, [R1+0x748] ;  /* 0x0007480001067983 */ /* 0x000ea40000300800 */
[----:B------:R-:W2:Y:S01]  /*4eb60*/  LDL.LU R7, [R1+0x74c] ;  /* 0x00074c0001077983 */ /* 0x000ea20000300800 */
[----:B------:R-:W3:Y:S01]  /*4eb70*/  LDL.LU.64 R22, [R1+0x5f08] ;  /* 0x005f080001167983 */ /* 0x000ee20000300a00 */
[----:B------:R-:W3:Y:S05]  /*4eb80*/  LDL.LU.64 R20, [R1+0x5f00] ;  /* 0x005f000001147983 */ /* 0x000eea0000300a00 */
[----:B------:R-:W-:Y:S02]  /*4eb90*/  STL.64 [R1+0xfb0], R16 ;  /* 0x000fb01001007387 */ /* 0x000fe40000100a00 */
[----:B------:R0:W-:Y:S02]  /*4eba0*/  STL.64 [R1+0xfb8], R18 ;  /* 0x000fb81201007387 */ /* 0x0001e40000100a00 */
[----:B0-----:R-:W3:Y:S01]  /*4ebb0*/  LDL.LU.64 R18, [R1+0x5ef8] ;  /* 0x005ef80001127983 */ /* 0x001ee20000300a00 */
[----:B------:R-:W-:-:S02]  /*4ebc0*/  IMAD.MOV.U32 R26, RZ, RZ, R2 ;  /* 0x000000ffff1a7224 */ /* 0x000fc400078e0002 */
[----:B------:R-:W-:Y:S01]  /*4ebd0*/  IMAD.MOV.U32 R27, RZ, RZ, R0 ;  /* 0x000000ffff1b7224 */ /* 0x000fe200078e0000 */
[----:B---3--:R-:W-:Y:S01]  /*4ebe0*/  HMMA.16816.F32.BF16 R12, R12, R18, R20 ;  /* 0x000000120c0c723c */ /* 0x008fe20000041814 */
[----:B------:R-:W3:Y:S01]  /*4ebf0*/  LDL.LU.64 R22, [R1+0x5ef0] ;  /* 0x005ef00001167983 */ /* 0x000ee20000300a00 */
[----:B------:R-:W3:Y:S02]  /*4ec00*/  LDL.LU.64 R20, [R1+0x5ee8] ;  /* 0x005ee80001147983 */ /* 0x000ee40000300a00 */
[----:B------:R-:W-:Y:S02]  /*4ec10*/  IMAD.MOV.U32 R2, RZ, RZ, R18 ;  /* 0x000000ffff027224 */ /* 0x000fe400078e0012 */
[----:B------:R-:W-:Y:S11]  /*4ec20*/  IMAD.MOV.U32 R0, RZ, RZ, R19 ;  /* 0x000000ffff007224 */ /* 0x000ff600078e0013 */
[----:B------:R-:W-:Y:S06]  /*4ec30*/  @!UPT UIADD3 URZ, URZ, URZ, URZ ;  /* 0x0000003f3f3ff290 */ /* 0x000fec000fffe03f */
[----:B------:R0:W-:Y:S01]  /*4ec40*/  STL.64 [R1+0xdc0], R12 ;  /* 0x000dc00c01007387 */ /* 0x0001e20000100a00 */
[----:B------:R1:W-:Y:S02]  /*4ec50*/  STL.64 [R1+0xdc8], R14 ;  /* 0x000dc80e01007387 */ /* 0x0003e40000100a00 */
[----:B------:R-:W3:Y:S02]  /*4ec60*/  LDL.LU.64 R18, [R1+0x5ee0] ;  /* 0x005ee00001127983 */ /* 0x000ee40000300a00 */
[----:B------:R-:W3:Y:S02]  /*4ec70*/  LDL.LU.64 R16, [R1+0x5ed8] ;  /* 0x005ed80001107983 */ /* 0x000ee40000300a00 */
[----:B----4-:R-:W-:Y:S01]  /*4ec80*/  IMAD.MOV.U32 R9, RZ, RZ, R11 ;  /* 0x000000ffff097224 */ /* 0x010fe200078e000b */
[----:B0-----:R-:W4:Y:S01]  /*4ec90*/  LDL.LU R12, [R1+0x720] ;  /* 0x00072000010c7983 */ /* 0x001f220000300800 */
[----:B------:R-:W4:Y:S02]  /*4eca0*/  LDL.LU R13, [R1+0x724] ;  /* 0x00072400010d7983 */ /* 0x000f240000300800 */
[----:B-1----:R-:W4:Y:S02]  /*4ecb0*/  LDL.LU R14, [R1+0x728] ;  /* 0x00072800010e7983 */ /* 0x002f240000300800 */
[----:B------:R-:W4:Y:S01]  /*4ecc0*/  LDL.LU R15, [R1+0x72c] ;  /* 0x00072c00010f7983 */ /* 0x000f220000300800 */
[C---:B---3--:R-:W-:Y:S11]  /*4ecd0*/  HMMA.16816.F32.BF16 R20, R16.reuse, R10, R20 ;  /* 0x0000000a1014723c */ /* 0x048ff60000041814 */
[----:B------:R-:W-:Y:S11]  /*4ece0*/  @!UPT UIADD3 URZ, URZ, URZ, URZ ;  /* 0x0000003f3f3ff290 */ /* 0x000ff6000fffe03f */
[----:B------:R-:W-:Y:S01]  /*4ecf0*/  @!UPT UIADD3 URZ, URZ, URZ, URZ ;  /* 0x0000003f3f3ff290 */ /* 0x000fe2000fffe03f */
[----:B------:R0:W-:Y:S01]  /*4ed00*/  STL.64 [R1+0xdb0], R20 ;  /* 0x000db01401007387 */ /* 0x0001e20000100a00 */
[----:B------:R-:W-:Y:S02]  /*4ed10*/  STL.64 [R1+0xdb8], R22 ;  /* 0x000db81601007387 */ /* 0x000fe40000100a00 */
[----:B0-----:R-:W-:Y:S02]  /*4ed20*/  IMAD.MOV.U32 R20, RZ, RZ, R10 ;  /* 0x000000ffff147224 */ /* 0x001fe400078e000a */
[----:B------:R-:W3:Y:S01]  /*4ed30*/  LDL.LU.64 R10, [R1+0x5ed0] ;  /* 0x005ed000010a7983 */ /* 0x000ee20000300a00 */
[----:B------:R-:W3:Y:S02]  /*4ed40*/  LDL.LU R8, [R1+0x5ecc] ;  /* 0x005ecc0001087983 */ /* 0x000ee40000300800 */
[----:B------:R0:W-:Y:S02]  /*4ed50*/  STL [R1+0x5e00], R20 ;  /* 0x005e001401007387 */ /* 0x0001e40000100800 */
[----:B0-----:R-:W3:Y:S01]  /*4ed60*/  LDL.LU R20, [R1+0xe50] ;  /* 0x000e500001147983 */ /* 0x001ee20000300800 */
[----:B------:R-:W3:Y:S02]  /*4ed70*/  LDL.LU R21, [R1+0xe54] ;  /* 0x000e540001157983 */ /* 0x000ee40000300800 */
[----:B------:R-:W3:Y:S02]  /*4ed80*/  LDL.LU R22, [R1+0xe58] ;  /* 0x000e580001167983 */ /* 0x000ee40000300800 */
[----:B------:R-:W3:Y:S01]  /*4ed90*/  LDL.LU R23, [R1+0xe5c] ;  /* 0x000e5c0001177983 */ /* 0x000ee20000300800 */
[----:B--2---:R-:W-:Y:S01]  /*4eda0*/  HMMA.16816.F32.BF16 R24, R16, R26, R4 ;  /* 0x0000001a1018723c */ /* 0x004fe20000041804 */
[----:B---3--:R0:W-:Y:S01]  /*4edb0*/  STL.64 [R1+0x5e10], R22 ;  /* 0x005e101601007387 */ /* 0x0081e20000100a00 */
[----:B------:R-:W-:Y:S02]  /*4edc0*/  STL.64 [R1+0x5e08], R20 ;  /* 0x005e081401007387 */ /* 0x000fe40000100a00 */
[----:B0-----:R-:W-:-:S02]  /*4edd0*/  IMAD.MOV.U32 R22, RZ, RZ, R11 ;  /* 0x000000ffff167224 */ /* 0x001fc400078e000b */
[----:B------:R-:W-:Y:S01]  /*4ede0*/  IMAD.MOV.U32 R23, RZ, RZ, R3 ;  /* 0x000000ffff177224 */ /* 0x000fe200078e0003 */
[----:B------:R-:W2:Y:S01]  /*4edf0*/  LDL.LU R11, [R1+0x5ec8] ;  /* 0x005ec800010b7983 */ /* 0x000ea20000300800 */
[----:B------:R-:W3:Y:S03]  /*4ee00*/  LDL.LU R3, [R1+0x5ec4] ;  /* 0x005ec40001037983 */ /* 0x000ee60000300800 */
[----:B------:R0:W-:Y:S02]  /*4ee10*/  STL.64 [R1+0x5e20], R22 ;  /* 0x005e201601007387 */ /* 0x0001e40000100a00 */
[----:B0-----:R-:W-:Y:S02]  /*4ee20*/  IMAD.MOV.U32 R22, RZ, RZ, R29 ;  /* 0x000000ffff167224 */ /* 0x001fe400078e001d */
[----:B------:R-:W-:Y:S01]  /*4ee30*/  IMAD.MOV.U32 R23, RZ, RZ, R10 ;  /* 0x000000ffff177224 */ /* 0x000fe200078e000a */
[----:B------:R-:W2:Y:S01]  /*4ee40*/  LDL.LU R29, [R1+0x5ec0] ;  /* 0x005ec000011d7983 */ /* 0x000ea20000300800 */
[----:B------:R-:W2:Y:S03]  /*4ee50*/  LDL.LU R10, [R1+0x5ebc] ;  /* 0x005ebc00010a7983 */ /* 0x000ea60000300800 */
[----:B------:R0:W-:Y:S04]  /*4ee60*/  STL.64 [R1+0x5e38], R22 ;  /* 0x005e381601007387 */ /* 0x0001e80000100a00 */
[----:B0-----:R-:W2:Y:S04]  /*4ee70*/  LDL.64 R22, [R1+0x148] ;  /* 0x0001480001167983 */ /* 0x001ea80000100a00 */
[----:B--2---:R0:W-:Y:S04]  /*4ee80*/  STL.64 [R1+0x5e50], R22 ;  /* 0x005e501601007387 */ /* 0x0041e80000100a00 */
[----:B0-----:R-:W2:Y:S04]  /*4ee90*/  LDL R22, [R1+0x8] ;  /* 0x0000080001167983 */ /* 0x001ea80000100800 */
[----:B------:R-:W2:Y:S01]  /*4eea0*/  LDL R23, [R1+0xc] ;  /* 0x00000c0001177983 */ /* 0x000ea20000100800 */
[----:B------:R-:W2:Y:S02]  /*4eeb0*/  LDL.LU R4, [R1+0x5eb8] ;  /* 0x005eb80001047983 */ /* 0x000ea40000300800 */
[----:B------:R-:W-:Y:S02]  /*4eec0*/  STL.64 [R1+0xda0], R24 ;  /* 0x000da01801007387 */ /* 0x000fe40000100a00 */
[----:B------:R0:W-:Y:S02]  /*4eed0*/  STL.64 [R1+0xda8], R26 ;  /* 0x000da81a01007387 */ /* 0x0001e40000100a00 */
[----:B0-----:R-:W2:Y:S01]  /*4eee0*/  LDL.LU.64 R26, [R1+0x5eb0] ;  /* 0x005eb000011a7983 */ /* 0x001ea20000300a00 */
[----:B------:R-:W2:Y:S02]  /*4eef0*/  LDL.LU.64 R24, [R1+0x5ea8] ;  /* 0x005ea80001187983 */ /* 0x000ea40000300a00 */
[C---:B--2---:R-:W-:Y:S01]  /*4ef00*/  HMMA.16816.F32.BF16 R20, R16.reuse, R22, R24 ;  /* 0x000000161014723c */ /* 0x044fe20000041818 */
[----:B------:R-:W4:Y:S01]  /*4ef10*/  LDL.LU.64 R26, [R1+0x5ea0] ;  /* 0x005ea000011a7983 */ /* 0x000f220000300a00 */
[----:B------:R-:W2:Y:S11]  /*4ef20*/  LDL.LU.64 R24, [R1+0x5e98] ;  /* 0x005e980001187983 */ /* 0x000eb60000300a00 */
[----:B------:R-:W-:Y:S10]  /*4ef30*/  @!UPT UIADD3 URZ, URZ, URZ, URZ ;  /* 0x0000003f3f3ff290 */ /* 0x000ff4000fffe03f */
[----:B------:R-:W-:Y:S01]  /*4ef40*/  STL.64 [R1+0xd90], R20 ;  /* 0x000d901401007387 */ /* 0x000fe20000100a00 */
[----:B------:R0:W-:Y:S02]  /*4ef50*/  STL.64 [R1+0xd98], R22 ;  /* 0x000d981601007387 */ /* 0x0001e40000100a00 */
[----:B0-----:R-:W-:Y:S02]  /*4ef60*/  IMAD.MOV.U32 R22, RZ, RZ, R11 ;  /* 0x000000ffff167224 */ /* 0x001fe400078e000b */
[----:B------:R-:W-:Y:S01]  /*4ef70*/  IMAD.MOV.U32 R23, RZ, RZ, R28 ;  /* 0x000000ffff177224 */ /* 0x000fe200078e001c */
[----:B------:R-:W2:Y:S01]  /*4ef80*/  LDL.LU R11, [R1+0x5e90] ;  /* 0x005e9000010b7983 */ /* 0x000ea20000300800 */
[----:B----4-:R-:W-:Y:S11]  /*4ef90*/  HMMA.16816.F32.BF16 R12, R16, R26, R12 ;  /* 0x0000001a100c723c */ /* 0x010ff6000004180c */
[----:B------:R-:W-:Y:S11]  /*4efa0*/  @!UPT UIADD3 URZ, URZ, URZ, URZ ;  /* 0x0000003f3f3ff290 */ /* 0x000ff6000fffe03f */
[----:B------:R-:W-:Y:S01]  /*4efb0*/  @!UPT UIADD3 URZ, URZ, URZ, URZ ;  /* 0x0000003f3f3ff290 */ /* 0x000fe2000fffe03f */
[----:B------:R-:W-:Y:S01]  /*4efc0*/  STL.64 [R1+0xcd0], R12 ;  /* 0x000cd00c01007387 */ /* 0x000fe20000100a00 */
[----:B------:R-:W-:Y:S02]  /*4efd0*/  STL.64 [R1+0xcd8], R14 ;  /* 0x000cd80e01007387 */ /* 0x000fe40000100a00 */
[----:B------:R0:W-:Y:S02]  /*4efe0*/  STL.64 [R1+0x5e68], R22 ;  /* 0x005e681601007387 */ /* 0x0001e40000100a00 */
[----:B------:R2:W-:Y:S02]  /*4eff0*/  STL.64 [R1+0x5d90], R26 ;  /* 0x005d901a01007387 */ /* 0x0005e40000100a00 */
[----:B0-----:R-:W-:Y:S02]  /*4f000*/  IMAD.MOV.U32 R22, RZ, RZ, R4 ;  /* 0x000000ffff167224 */ /* 0x001fe400078e0004 */
[----:B------:R-:W4:Y:S01]  /*4f010*/  LDL.LU R4, [R1+0x710] ;  /* 0x0007100001047983 */ /* 0x000f220000300800 */
[----:B------:R-:W4:Y:S02]  /*4f020*/  LDL.LU R5, [R1+0x714] ;  /* 0x0007140001057983 */ /* 0x000f240000300800 */
[----:B------:R-:W4:Y:S02]  /*4f030*/  LDL.LU R6, [R1+0x718] ;  /* 0x0007180001067983 */ /* 0x000f240000300800 */
[----:B--2---:R-:W-:-:S02]  /*4f040*/  IMAD.MOV.U32 R26, RZ, RZ, R25 ;  /* 0x000000ffff1a7224 */ /* 0x004fc400078e0019 */
[----:B------:R-:W-:Y:S01]  /*4f050*/  IMAD.MOV.U32 R27, RZ, RZ, R24 ;  /* 0x000000ffff1b7224 */ /* 0x000fe200078e0018 */
[----:B------:R-:W4:Y:S01]  /*4f060*/  LDL.LU R7, [R1+0x71c] ;  /* 0x00071c0001077983 */ /* 0x000f220000300800 */
[----:B------:R-:W2:Y:S02]  /*4f070*/  LDL.LU R12, [R1+0x700] ;  /* 0x00070000010c7983 */ /* 0x000ea40000300800 */
[----:B------:R-:W2:Y:S02]  /*4f080*/  LDL.LU R13, [R1+0x704] ;  /* 0x00070400010d7983 */ /* 0x000ea40000300800 */
[----:B------:R-:W2:Y:S01]  /*4f090*/  LDL.LU R14, [R1+0x708] ;  /* 0x00070800010e7983 */ /* 0x000ea20000300800 */
[----:B------:R-:W2:Y:S01]  /*4f0a0*/  LDL.LU R15, [R1+0x70c] ;  /* 0x00070c00010f7983 */ /* 0x000ea20000300800 */
[----:B------:R0:W-:Y:S02]  /*4f0b0*/  STL.64 [R1+0x5e18], R26 ;  /* 0x005e181a01007387 */ /* 0x0001e40000100a00 */
        /* <DEDUP_REMOVED lines=16> */
[C---:B----4-:R-:W-:Y:S01]  /*4f1c0*/  HMMA.16816.F32.BF16 R4, R16.reuse, R10, R4 ;  /* 0x0000000a1004723c */ /* 0x050fe20000041804 */
[----:B--2---:R-:W-:Y:S01]  /*4f1d0*/  STL.64 [R1+0x5e60], R26 ;  /* 0x005e601a01007387 */ /* 0x004fe20000100a00 */
[----:B------:R0:W-:Y:S03]  /*4f1e0*/  STL.64 [R1+0x5e58], R24 ;  /* 0x005e581801007387 */ /* 0x0001e60000100a00 */
        /* <DEDUP_REMOVED lines=9> */
[----:B------:R-:W2:Y:S02]  /*4f280*/  LDL.LU R27, [R1+0xeac] ;  /* 0x000eac00011b7983 */ /* 0x000ea40000300800 */
[----:B------:R-:W-:Y:S01]  /*4f290*/  STL.64 [R1+0xc30], R4 ;  /* 0x000c300401007387 */ /* 0x000fe20000100a00 */
[----:B------:R0:W-:Y:S03]  /*4f2a0*/  STL.64 [R1+0xc38], R6 ;  /* 0x000c380601007387 */ /* 0x0001e60000100a00 */
[----:B0-----:R-:W4:Y:S01]  /*4f2b0*/  LDL.LU.64 R6, [R1+0x5e88] ;  /* 0x005e880001067983 */ /* 0x001f220000300a00 */
[----:B------:R-:W2:Y:S02]  /*4f2c0*/  LDL.LU R5, [R1+0x5e80] ;  /* 0x005e800001057983 */ /* 0x000ea40000300800 */
[----:B------:R-:W-:Y:S02]  /*4f2d0*/  STL.64 [R1+0x5dd8], R10 ;  /* 0x005dd80a01007387 */ /* 0x000fe40000100a00 */
[----:B---3--:R-:W-:Y:S01]  /*4f2e0*/  IMAD.MOV.U32 R23, RZ, RZ, R3 ;  /* 0x000000ffff177224 */ /* 0x008fe200078e0003 */
[C---:B----4-:R-:W-:Y:S11]  /*4f2f0*/  HMMA.16816.F32.BF16 R12, R16.reuse, R6, R12 ;  /* 0x00000006100c723c */ /* 0x050ff6000004180c */
        /* <DEDUP_REMOVED lines=8> */
[----:B0-----:R-:W-:Y:S02]  /*4f380*/  IMAD.MOV.U32 R14, RZ, RZ, R2 ;  /* 0x000000ffff0e7224 */ /* 0x001fe400078e0002 */
[----:B------:R-:W-:-:S05]  /*4f390*/  IMAD.MOV.U32 R15, RZ, RZ, R0 ;  /* 0x000000ffff0f7224 */ /* 0x000fca00078e0000 */
[----:B------:R0:W-:Y:S04]  /*4f3a0*/  STL.64 [R1+0x5de0], R14 ;  /* 0x005de00e01007387 */ /* 0x0001e80000100a00 */
[----:B0-----:R-:W2:Y:S01]  /*4f3b0*/  LDL.64 R14, [R1+0x108] ;  /* 0x00010800010e7983 */ /* 0x001ea20000100a00 */
[----:B------:R-:W3:Y:S02]  /*4f3c0*/  LDL.LU.64 R26, [R1+0x5e78] ;  /* 0x005e7800011a7983 */ /* 0x000ee40000300a00 */
[----:B------:R-:W3:Y:S04]  /*4f3d0*/  LDL.LU.64 R24, [R1+0x5e70] ;  /* 0x005e700001187983 */ /* 0x000ee80000300a00 */
        /* <DEDUP_REMOVED lines=33> */
[----:B---3--:R-:W-:Y:S01]  /*4f5f0*/  HMMA.16816.F32.BF16 R24, R16, R26, R20 ;  /* 0x0000001a1018723c */ /* 0x008fe20000041814 */
[----:B------:R-:W3:Y:S11]  /*4f600*/  LDL.LU R20, [R1+0x5e00] ;  /* 0x005e000001147983 */ /* 0x000ef60000300800 */
[----:B------:R-:W-:Y:S11]  /*4f610*/  @!UPT UIADD3 URZ, URZ, URZ, URZ ;  /* 0x0000003f3f3ff290 */ /* 0x000ff6000fffe03f */
[----:B------:R0:W-:Y:S01]  /*4f620*/  STL.64 [R1+0x14c0], R24 ;  /* 0x0014c01801007387 */ /* 0x0001e20000100a00 */
[----:B------:R1:W-:Y:S03]  /*4f630*/  STL.64 [R1+0x14c8], R26 ;  /* 0x0014c81a01007387 */ /* 0x0003e60000100a00 */
[----:B0-----:R-:W4:Y:S01]  /*4f640*/  LDL.LU R24, [R1+0x650] ;  /* 0x0006500001187983 */ /* 0x001f220000300800 */
[----:B------:R-:W4:Y:S02]  /*4f650*/  LDL.LU R25, [R1+0x654] ;  /* 0x0006540001197983 */ /* 0x000f240000300800 */
[----:B-1----:R-:W2:Y:S02]  /*4f660*/  LDL.LU R26, [R1+0x658] ;  /* 0x00065800011a7983 */ /* 0x002ea40000300800 */
[----:B------:R-:W2:Y:S02]  /*4f670*/  LDL.LU R27, [R1+0x65c] ;  /* 0x00065c00011b7983 */ /* 0x000ea40000300800 */
[----:B--2---:R0:W-:Y:S01]  /*4f680*/  STL.64 [R1+0x5da0], R26 ;  /* 0x005da01a01007387 */ /* 0x0041e20000100a00 */
[----:B----4-:R1:W-:Y:S03]  /*4f690*/  STL.64 [R1+0x5d98], R24 ;  /* 0x005d981801007387 */ /* 0x0103e60000100a00 */
[----:B0-----:R-:W2:Y:S04]  /*4f6a0*/  LDL.64 R26, [R1+0x18] ;  /* 0x00001800011a7983 */ /* 0x001ea80000100a00 */
[----:B--2---:R0:W-:Y:S01]  /*4f6b0*/  STL.64 [R1+0x5db0], R26 ;  /* 0x005db01a01007387 */ /* 0x0041e20000100a00 */
[----:B-1----:R-:W2:Y:S02]  /*4f6c0*/  LDL.LU R24, [R1+0xe40] ;  /* 0x000e400001187983 */ /* 0x002ea40000300800 */
[----:B------:R-:W2:Y:S01]  /*4f6d0*/  LDL.LU R25, [R1+0xe44] ;  /* 0x000e440001197983 */ /* 0x000ea20000300800 */
[----:B0-----:R-:W2:Y:S01]  /*4f6e0*/  LDL.LU R26, [R1+0xe48] ;  /* 0x000e4800011a7983 */ /* 0x001ea20000300800 */
[----:B------:R-:W2:Y:S02]  /*4f6f0*/  LDL.LU R27, [R1+0xe4c] ;  /* 0x000e4c00011b7983 */ /* 0x000ea40000300800 */
[----:B------:R-:W-:-:S02]  /*4f700*/  IMAD.MOV.U32 R4, RZ, RZ, R14 ;  /* 0x000000ffff047224 */ /* 0x000fc400078e000e */
[----:B------:R-:W-:Y:S01]  /*4f710*/  IMAD.MOV.U32 R3, RZ, RZ, R15 ;  /* 0x000000ffff037224 */ /* 0x000fe200078e000f */
[----:B--2---:R-:W-:Y:S11]  /*4f720*/  HMMA.16816.F32.BF16 R24, R16, R14, R24 ;  /* 0x0000000e1018723c */ /* 0x004ff60000041818 */
[----:B------:R-:W-:Y:S11]  /*4f730*/  @!UPT UIADD3 URZ, URZ, URZ, URZ ;  /* 0x0000003f3f3ff290 */ /* 0x000ff6000fffe03f */
[----:B------:R-:W-:Y:S01]  /*4f740*/  @!UPT UIADD3 URZ, URZ, URZ, URZ ;  /* 0x0000003f3f3ff290 */ /* 0x000fe2000fffe03f */
[----:B------:R-:W-:Y:S01]  /*4f750*/  STL.64 [R1+0x14b0], R24 ;  /* 0x0014b01801007387 */ /* 0x000fe20000100a00 */
[----:B------:R3:W-:Y:S02]  /*4f760*/  STL.64 [R1+0x14b8], R26 ;  /* 0x0014b81a01007387 */ /* 0x0007e40000100a00 */
[----:B---3--:R-:W-:Y:S02]  /*4f770*/  IMAD.MOV.U32 R26, RZ, RZ, R20 ;  /* 0x000000ffff1a7224 */ /* 0x008fe400078e0014 */
[----:B------:R-:W-:-:S05]  /*4f780*/  IMAD.MOV.U32 R27, RZ, RZ, R9 ;  /* 0x000000ffff1b7224 */ /* 0x000fca00078e0009 */
[----:B------:R0:W-:Y:S01]  /*4f790*/  STL.64 [R1+0x5de8], R26 ;  /* 0x005de81a01007387 */ /* 0x0001e20000100a00 */
[----:B------:R-:W2:Y:S02]  /*4f7a0*/  LDL.LU R12, [R1+0xe20] ;  /* 0x000e2000010c7983 */ /* 0x000ea40000300800 */
[----:B------:R-:W2:Y:S02]  /*4f7b0*/  LDL.LU R13, [R1+0xe24] ;  /* 0x000e2400010d7983 */ /* 0x000ea40000300800 */
[----:B------:R-:W3:Y:S01]  /*4f7c0*/  LDL.LU R14, [R1+0xe28] ;  /* 0x000e2800010e7983 */ /* 0x000ee20000300800 */
[----:B------:R-:W3:Y:S01]  /*4f7d0*/  LDL.LU R15, [R1+0xe2c] ;  /* 0x000e2c00010f7983 */ /* 0x000ee20000300800 */
[----:B0-----:R-:W-:-:S03]  /*4f7e0*/  IMAD.MOV.U32 R27, RZ, RZ, R5 ;  /* 0x000000ffff1b7224 */ /* 0x001fc600078e0005 */
[----:B---3--:R-:W-:Y:S01]  /*4f7f0*/  STL.64 [R1+0x5df8], R14 ;  /* 0x005df80e01007387 */ /* 0x008fe20000100a00 */
[----:B--2---:R0:W-:Y:S03]  /*4f800*/  STL.64 [R1+0x5df0], R12 ;  /* 0x005df00c01007387 */ /* 0x0041e60000100a00 */
[----:B0-----:R-:W2:Y:S01]  /*4f810*/  LDL.LU R12, [R1+0xe30] ;  /* 0x000e3000010c7983 */ /* 0x001ea20000300800 */
[----:B------:R-:W2:Y:S02]  /*4f820*/  LDL.LU R13, [R1+0xe34] ;  /* 0x000e3400010d7983 */ /* 0x000ea40000300800 */
[----:B------:R-:W2:Y:S02]  /*4f830*/  LDL.LU R14, [R1+0xe38] ;  /* 0x000e3800010e7983 */ /* 0x000ea40000300800 */
[----:B------:R-:W2:Y:S01]  /*4f840*/  LDL.LU R15, [R1+0xe3c] ;  /* 0x000e3c00010f7983 */ /* 0x000ea20000300800 */
[----:B------:R-:W3:Y:S01]  /*4f850*/  LDL.64 R10, [R1+0xe8] ;  /* 0x0000e800010a7983 */ /* 0x000ee20000100a00 */
[----:B------:R-:W4:Y:S02]  /*4f860*/  LDL.LU R20, [R1+0x6f0] ;  /* 0x0006f00001147983 */ /* 0x000f240000300800 */
[----:B------:R-:W4:Y:S02]  /*4f870*/  LDL.LU R21, [R1+0x6f4] ;  /* 0x0006f40001157983 */ /* 0x000f240000300800 */
[----:B------:R-:W4:Y:S01]  /*4f880*/  LDL.LU R22, [R1+0x6f8] ;  /* 0x0006f80001167983 */ /* 0x000f220000300800 */
[----:B------:R-:W4:Y:S01]  /*4f890*/  LDL.LU R23, [R1+0x6fc] ;  /* 0x0006fc0001177983 */ /* 0x000f220000300800 */
[----:B------:R-:W-:Y:S02]  /*4f8a0*/  STL.64 [R1+0x5d68], R6 ;  /* 0x005d680601007387 */ /* 0x000fe40000100a00 */
[----:B------:R0:W-:Y:S02]  /*4f8b0*/  STL [R1+0x5d60], R4 ;  /* 0x005d600401007387 */ /* 0x0001e40000100800 */
        /* <DEDUP_REMOVED lines=9> */
[----:B------:R-:W2:Y:S02]  /*4f950*/  LDL.LU R7, [R1+0x64c] ;  /* 0x00064c0001077983 */ /* 0x000ea40000300800 */
[----:B--2---:R0:W-:Y:S01]  /*4f960*/  STL.64 [R1+0x5d88], R6 ;  /* 0x005d880601007387 */ /* 0x0041e20000100a00 */
[----:B------:R1:W-:Y:S03]  /*4f970*/  STL.64 [R1+0x5d80], R4 ;  /* 0x005d800401007387 */ /* 0x0003e60000100a00 */
[----:B0-----:R-:W2:Y:S04]  /*4f980*/  LDL.64 R6, [R1+0x8] ;  /* 0x0000080001067983 */ /* 0x001ea80000100a00 */
[----:B--2---:R0:W-:Y:S01]  /*4f990*/  STL.64 [R1+0x5da8], R6 ;  /* 0x005da80601007387 */ /* 0x0041e20000100a00 */
[----:B-1----:R-:W2:Y:S02]  /*4f9a0*/  LDL.LU R4, [R1+0x660] ;  /* 0x0006600001047983 */ /* 0x002ea40000300800 */
[----:B------:R-:W2:Y:S01]  /*4f9b0*/  LDL.LU R5, [R1+0x664] ;  /* 0x0006640001057983 */ /* 0x000ea20000300800 */
[----:B0-----:R-:W2:Y:S01]  /*4f9c0*/  LDL.LU R6, [R1+0x668] ;  /* 0x0006680001067983 */ /* 0x001ea20000300800 */
[----:B------:R-:W2:Y:S02]  /*4f9d0*/  LDL.LU R7, [R1+0x66c] ;  /* 0x00066c0001077983 */ /* 0x000ea40000300800 */
[----:B------:R-:W-:-:S07]  /*4f9e0*/  IMAD.MOV.U32 R26, RZ, RZ, R8 ;  /* 0x000000ffff1a7224 */ /* 0x000fce00078e0008 */
[C---:B------:R-:W-:Y:S01]  /*4f9f0*/  HMMA.16816.F32.BF16 R24, R16.reuse, R26, R12 ;  /* 0x0000001a1018723c */ /* 0x040fe2000004180c */
[----:B--2---:R-:W-:Y:S01]  /*4fa00*/  STL.64 [R1+0x5dc0], R6 ;  /* 0x005dc00601007387 */ /* 0x004fe20000100a00 */
[----:B------:R0:W-:Y:S03]  /*4fa10*/  STL.64 [R1+0x5db8], R4 ;  /* 0x005db80401007387 */ /* 0x0001e60000100a00 */
[----:B0-----:R-:W2:Y:S01]  /*4fa20*/  LDL.LU R4, [R1+0x670] ;  /* 0x0006700001047983 */ /* 0x001ea20000300800 */
[----:B------:R-:W2:Y:S02]  /*4fa30*/  LDL.LU R5, [R1+0x674] ;  /* 0x0006740001057983 */ /* 0x000ea40000300800 */
[----:B------:R-:W2:Y:S02]  /*4fa40*/  LDL.LU R6, [R1+0x678] ;  /* 0x0006780001067983 */ /* 0x000ea40000300800 */
[----:B------:R-:W2:Y:S01]  /*4fa50*/  LDL.LU R7, [R1+0x67c] ;  /* 0x00067c0001077983 */ /* 0x000ea20000300800 */
[----:B------:R-:W3:Y:S01]  /*4fa60*/  LDL.LU.64 R14, [R1+0x5df8] ;  /* 0x005df800010e7983 */ /* 0x000ee20000300a00 */
[----:B------:R-:W3:Y:S11]  /*4fa70*/  LDL.LU.64 R12, [R1+0x5df0] ;  /* 0x005df000010c7983 */ /* 0x000ef60000300a00 */
[----:B------:R-:W-:Y:S02]  /*4fa80*/  STL.64 [R1+0xea0], R24 ;  /* 0x000ea01801007387 */ /* 0x000fe40000100a00 */
[----:B------:R0:W-:Y:S02]  /*4fa90*/  STL.64 [R1+0xea8], R26 ;  /* 0x000ea81a01007387 */ /* 0x0001e40000100a00 */
[----:B0-----:R-:W2:Y:S01]  /*4faa0*/  LDL.LU.64 R26, [R1+0x5de8] ;  /* 0x005de800011a7983 */ /* 0x001ea20000300a00 */
[C---:B---3--:R-:W-:Y:S11]  /*4fab0*/  HMMA.16816.F32.BF16 R12, R16.reuse, R10, R12 ;  /* 0x0000000a100c723c */ /* 0x048ff6000004180c */
[----:B------:R-:W-:Y:S11]  /*4fac0*/  @!UPT UIADD3 URZ, URZ, URZ, URZ ;  /* 0x0000003f3f3ff290 */ /* 0x000ff6000fffe03f */
[----:B------:R-:W-:Y:S01]  /*4fad0*/  @!UPT UIADD3 URZ, URZ, URZ, URZ ;  /* 0x0000003f3f3ff290 */ /* 0x000fe2000fffe03f */
[----:B------:R-:W-:Y:S01]  /*4fae0*/  STL.64 [R1+0xe90], R12 ;  /* 0x000e900c01007387 */ /* 0x000fe20000100a00 */
[----:B------:R0:W-:Y:S03]  /*4faf0*/  STL.64 [R1+0xe98], R14 ;  /* 0x000e980e01007387 */ /* 0x0001e60000100a00 */
[----:B0-----:R-:W4:Y:S01]  /*4fb00*/  LDL.LU.64 R14, [R1+0x5de0] ;  /* 0x005de000010e7983 */ /* 0x001f220000300a00 */
[----:B------:R-:W-:Y:S02]  /*4fb10*/  IMAD.MOV.U32 R12, RZ, RZ, R10 ;  /* 0x000000ffff0c7224 */ /* 0x000fe400078e000a */
[----:B------:R-:W-:Y:S02]  /*4fb20*/  IMAD.MOV.U32 R9, RZ, RZ, R11 ;  /* 0x000000ffff097224 */ /* 0x000fe400078e000b */
[----:B------:R-:W3:Y:S01]  /*4fb30*/  LDL.LU.64 R10, [R1+0x5dd8] ;  /* 0x005dd800010a7983 */ /* 0x000ee20000300a00 */
[----:B----4-:R-:W-:Y:S03]  /*4fb40*/  HMMA.16816.F32.BF16 R16, R16, R14, R20 ;  /* 0x0000000e1010723c */ /* 0x010fe60000041814 */
[----:B------:R-:W2:Y:S01]  /*4fb50*/  LDL.LU.64 R22, [R1+0x5dd0] ;  /* 0x005dd00001167983 */ /* 0x000ea20000300a00 */
[----:B------:R-:W2:Y:S11]  /*4fb60*/  LDL.LU.64 R20, [R1+0x5dc8] ;  /* 0x005dc80001147983 */ /* 0x000eb60000300a00 */
[----:B------:R-:W-:Y:S08]  /*4fb70*/  @!UPT UIADD3 URZ, URZ, URZ, URZ ;  /* 0x0000003f3f3ff290 */ /* 0x000ff0000fffe03f */
[----:B------:R0:W-:Y:S01]  /*4fb80*/  STL.64 [R1+0xc10], R16 ;  /* 0x000c101001007387 */ /* 0x0001e20000100a00 */
[----:B------:R1:W-:Y:S03]  /*4fb90*/  STL.64 [R1+0xc18], R18 ;  /* 0x000c181201007387 */ /* 0x0003e60000100a00 */
[----:B0-----:R-:W4:Y:S01]  /*4fba0*/  LDL.LU R16, [R1+0x620] ;  /* 0x0006200001107983 */ /* 0x001f220000300800 */
[----:B------:R-:W4:Y:S02]  /*4fbb0*/  LDL.LU R17, [R1+0x624] ;  /* 0x0006240001117983 */ /* 0x000f240000300800 */
[----:B-1----:R-:W4:Y:S02]  /*4fbc0*/  LDL.LU R18, [R1+0x628] ;  /* 0x0006280001127983 */ /* 0x002f240000300800 */
[----:B------:R-:W4:Y:S01]  /*4fbd0*/  LDL.LU R19, [R1+0x62c] ;  /* 0x00062c0001137983 */ /* 0x000f220000300800 */
[----:B------:R-:W-:Y:S01]  /*4fbe0*/  STL.64 [R1+0x5ca0], R14 ;  /* 0x005ca00e01007387 */ /* 0x000fe20000100a00 */
[C---:B--2---:R-:W-:Y:S03]  /*4fbf0*/  HMMA.16816.F32.BF16 R24, R20.reuse, R26, R4 ;  /* 0x0000001a1418723c */ /* 0x044fe60000041804 */
[----:B------:R-:W2:Y:S01]  /*4fc00*/  LDL.LU.64 R6, [R1+0x5dc0] ;  /* 0x005dc00001067983 */ /* 0x000ea20000300a00 */
[----:B------:R-:W2:Y:S11]  /*4fc10*/  LDL.LU.64 R4, [R1+0x5db8] ;  /* 0x005db80001047983 */ /* 0x000eb60000300a00 */
[----:B------:R-:W-:Y:S08]  /*4fc20*/  @!UPT UIADD3 URZ, URZ, URZ, URZ ;  /* 0x0000003f3f3ff290 */ /* 0x000ff0000fffe03f */
        /* <DEDUP_REMOVED lines=19> */
[----:B------:R-:W2:Y:S02]  /*4fd60*/  LDL.LU.64 R6, [R1+0x5d88] ;  /* 0x005d880001067983 */ /* 0x000ea40000300a00 */
[----:B------:R-:W2:Y:S02]  /*4fd70*/  LDL.LU.64 R4, [R1+0x5d80] ;  /* 0x005d800001047983 */ /* 0x000ea40000300a00 */
[----:B------:R-:W-:Y:S01]  /*4fd80*/  STL.64 [R1+0x5d58], R14 ;  /* 0x005d580e01007387 */ /* 0x000fe20000100a00 */
[----:B------:R0:W-:Y:S04]  /*4fd90*/  STL.64 [R1+0x5d50], R12 ;  /* 0x005d500c01007387 */ /* 0x0001e80000100a00 */
        /* <DEDUP_REMOVED lines=17> */
[----:B0-----:R-:W4:Y:S01]  /*4feb0*/  LDL.LU.64 R6, [R1+0x5d68] ;  /* 0x005d680001067983 */ /* 0x001f220000300a00 */
[----:B------:R-:W2:Y:S01]  /*4fec0*/  LDL.LU R4, [R1+0x5d60] ;  /* 0x005d600001047983 */ /* 0x000ea20000300800 */
[C---:B----4-:R-:W-:Y:S02]  /*4fed0*/  HMMA.16816.F32.BF16 R16, R20.reuse, R6, R16 ;  /* 0x000000061410723c */ /* 0x050fe40000041810 */
[----:B------:R-:W-:Y:S01]  /*4fee0*/  STL [R1+0x5c2c], R6 ;  /* 0x005c2c0601007387 */ /* 0x000fe20000100800 */
[----:B------:R-:W-:Y:S11]  /*4fef0*/  STL [R1+0x5c28], R7 ;  /* 0x005c280701007387 */ /* 0x000ff60000100800 */
[----:B------:R-:W-:Y:S09]  /*4ff00*/  @!UPT UIADD3 URZ, URZ, URZ, URZ ;  /* 0x0000003f3f3ff290 */ /* 0x000ff2000fffe03f */
[----:B------:R-:W-:Y:S01]  /*4ff10*/  STL.64 [R1+0xb10], R16 ;  /* 0x000b101001007387 */ /* 0x000fe20000100a00 */
[----:B------:R-:W-:Y:S02]  /*4ff20*/  STL.64 [R1+0xb18], R18 ;  /* 0x000b181201007387 */ /* 0x000fe40000100a00 */
[----:B------:R-:W0:Y:S04]  /*4ff30*/  LDSM.16.MT88.4 R16, [R29+0x4200] ;  /* 0x004200001d10783b */ /* 0x000e280000004200 */
[----:B------:R-:W-:Y:S01]  /*4ff40*/  STL [R1+0x5c30], R29 ;  /* 0x005c301d01007387 */ /* 0x000fe20000100800 */
[----:B0-----:R-:W-:Y:S01]  /*4ff50*/  STL.64 [R1+0x5b60], R18 ;  /* 0x005b601201007387 */ /* 0x001fe20000100a00 */
[----:B------:R0:W-:Y:S03]  /*4ff60*/  STL.64 [R1+0x5b58], R16 ;  /* 0x005b581001007387 */ /* 0x0001e60000100a00 */
[----:B0-----:R-:W3:Y:S01]  /*4ff70*/  LDL.LU R16, [R1+0x550] ;  /* 0x0005500001107983 */ /* 0x001ee20000300800 */
[----:B------:R-:W3:Y:S02]  /*4ff80*/  LDL.LU R17, [R1+0x554] ;  /* 0x0005540001117983 */ /* 0x000ee40000300800 */
[----:B------:R-:W4:Y:S02]  /*4ff90*/  LDL.LU R18, [R1+0x558] ;  /* 0x0005580001127983 */ /* 0x000f240000300800 */
[----:B------:R-:W4:Y:S02]  /*4ffa0*/  LDL.LU R19, [R1+0x55c] ;  /* 0x00055c0001137983 */ /* 0x000f240000300800 */
[----:B----4-:R0:W-:Y:S01]  /*4ffb0*/  STL.64 [R1+0x5c50], R18 ;  /* 0x005c501201007387 */ /* 0x0101e20000100a00 */
[----:B---3--:R-:W-:Y:S03]  /*4ffc0*/  STL.64 [R1+0x5c48], R16 ;  /* 0x005c481001007387 */ /* 0x008fe60000100a00 */
[----:B0-----:R-:W3:Y:S02]  /*4ffd0*/  LDL.64 R18, [R1+0x38] ;  /* 0x0000380001127983 */ /* 0x001ee40000100a00 */
[----:B---3--:R-:W-:Y:S11]  /*4ffe0*/  HMMA.16816.F32.BF16 R12, R20, R18, R12 ;  /* 0x00000012140c723c */ /* 0x008ff6000004180c */
[----:B------:R-:W-:Y:S11]  /*4fff0*/  @!UPT UIADD3 URZ, URZ, URZ, URZ ;  /* 0x0000003f3f3ff290 */ /* 0x000ff6000fffe03f */
[----:B------:R-:W-:Y:S01]  /*50000*/  @!UPT UIADD3 URZ, URZ, URZ, URZ ;  /* 0x0000003f3f3ff290 */ /* 0x000fe2000fffe03f */
[----:B------:R-:W-:Y:S01]  /*50010*/  STL.64 [R1+0x1430], R12 ;  /* 0x0014300c01007387 */ /* 0x000fe20000100a00 */
[----:B------:R0:W-:Y:S03]  /*50020*/  STL.64 [R1+0x1438], R14 ;  /* 0x0014380e01007387 */ /* 0x0001e60000100a00 */
[----:B0-----:R-:W3:Y:S01]  /*50030*/  LDL.LU.64 R14, [R1+0x5d58] ;  /* 0x005d5800010e7983 */ /* 0x001ee20000300a00 */
[----:B------:R-:W4:Y:S02]  /*50040*/  LDL.LU.64 R12, [R1+0x5d50] ;  /* 0x005d5000010c7983 */ /* 0x000f240000300a00 */
[----:B------:R-:W-:Y:S02]  /*50050*/  IMAD.MOV.U32 R26, RZ, RZ, R24 ;  /* 0x000000ffff1a7224 */ /* 0x000fe400078e0018 */
[----:B------:R-:W-:Y:S02]  /*50060*/  IMAD.MOV.U32 R8, RZ, RZ, R18 ;  /* 0x000000ffff087224 */ /* 0x000fe400078e0012 */
[----:B------:R-:W-:-:S02]  /*50070*/  IMAD.MOV.U32 R5, RZ, RZ, R19 ;  /* 0x000000ffff057224 */ /* 0x000fc400078e0013 */
[----:B---3--:R-:W-:-:S05]  /*50080*/  IMAD.MOV.U32 R27, RZ, RZ, R15 ;  /* 0x000000ffff1b7224 */ /* 0x008fca00078e000f */
[----:B------:R0:W-:Y:S02]  /*50090*/  STL.64 [R1+0x5c58], R26 ;  /* 0x005c581a01007387 */ /* 0x0001e40000100a00 */
[----:B0-----:R-:W-:Y:S02]  /*500a0*/  IMAD.MOV.U32 R26, RZ, RZ, R14 ;  /* 0x000000ffff1a7224 */ /* 0x001fe400078e000e */
[----:B----4-:R-:W-:-:S05]  /*500b0*/  IMAD.MOV.U32 R27, RZ, RZ, R13 ;  /* 0x000000ffff1b7224 */ /* 0x010fca00078e000d */
[----:B------:R0:W-:Y:S01]  /*500c0*/  STL.64 [R1+0x5c70], R26 ;  /* 0x005c701a01007387 */ /* 0x0001e20000100a00 */
[----:B------:R-:W3:Y:S02]  /*500d0*/  LDL.LU R16, [R1+0x570] ;  /* 0x0005700001107983 */ /* 0x000ee40000300800 */
[----:B------:R-:W3:Y:S02]  /*500e0*/  LDL.LU R17, [R1+0x574] ;  /* 0x0005740001117983 */ /* 0x000ee40000300800 */
[----:B------:R-:W4:Y:S01]  /*500f0*/  LDL.LU R18, [R1+0x578] ;  /* 0x0005780001127983 */ /* 0x000f220000300800 */
[----:B------:R-:W4:Y:S04]  /*50100*/  LDL.LU R19, [R1+0x57c] ;  /* 0x00057c0001137983 */ /* 0x000f280000300800 */
[----:B0-----:R-:W2:Y:S04]  /*50110*/  LDL.64 R26, [R1+0x28] ;  /* 0x00002800011a7983 */ /* 0x001ea80000100a00 */
[----:B--2---:R0:W-:Y:S01]  /*50120*/  STL.64 [R1+0x5c98], R26 ;  /* 0x005c981a01007387 */ /* 0x0041e20000100a00 */
[----:B------:R-:W2:Y:S02]  /*50130*/  LDL.LU R24, [R1+0x610] ;  /* 0x0006100001187983 */ /* 0x000ea40000300800 */
[----:B------:R-:W2:Y:S01]  /*50140*/  LDL.LU R25, [R1+0x614] ;  /* 0x0006140001197983 */ /* 0x000ea20000300800 */
[----:B0-----:R-:W2:Y:S01]  /*50150*/  LDL.LU R26, [R1+0x618] ;  /* 0x00061800011a7983 */ /* 0x001ea20000300800 */
[----:B------:R-:W2:Y:S02]  /*50160*/  LDL.LU R27, [R1+0x61c] ;  /* 0x00061c00011b7983 */ /* 0x000ea40000300800 */
[----:B------:R-:W-:-:S02]  /*50170*/  IMAD.MOV.U32 R14, RZ, RZ, R12 ;  /* 0x000000ffff0e7224 */ /* 0x000fc400078e000c */
[----:B------:R-:W-:Y:S01]  /*50180*/  IMAD.MOV.U32 R15, RZ, RZ, R9 ;  /* 0x000000ffff0f7224 */ /* 0x000fe200078e0009 */
[----:B--2---:R-:W-:Y:S01]  /*50190*/  STL.64 [R1+0x5cb0], R26 ;  /* 0x005cb01a01007387 */ /* 0x004fe20000100a00 */
[----:B------:R-:W-:Y:S03]  /*501a0*/  STL.64 [R1+0x5ca8], R24 ;  /* 0x005ca81801007387 */ /* 0x000fe60000100a00 */
[----:B------:R0:W-:Y:S02]  /*501b0*/  STL.64 [R1+0x5cb8], R14 ;  /* 0x005cb80e01007387 */ /* 0x0001e40000100a00 */
[----:B0-----:R-:W2:Y:S04]  /*501c0*/  LDL.64 R14, [R1+0xf8] ;  /* 0x0000f800010e7983 */ /* 0x001ea80000100a00 */
[----:B--2---:R0:W-:Y:S01]  /*501d0*/  STL.64 [R1+0x5cd0], R14 ;  /* 0x005cd00e01007387 */ /* 0x0041e20000100a00 */
[----:B------:R-:W2:Y:S02]  /*501e0*/  LDL.LU R24, [R1+0xd00] ;  /* 0x000d000001187983 */ /* 0x000ea40000300800 */
[----:B------:R-:W2:Y:S02]  /*501f0*/  LDL.LU R25, [R1+0xd04] ;  /* 0x000d040001197983 */ /* 0x000ea40000300800 */
[----:B------:R-:W2:Y:S01]  /*50200*/  LDL.LU R26, [R1+0xd08] ;  /* 0x000d0800011a7983 */ /* 0x000ea20000300800 */
[----:B------:R-:W2:Y:S01]  /*50210*/  LDL.LU R27, [R1+0xd0c] ;  /* 0x000d0c00011b7983 */ /* 0x000ea20000300800 */
[----:B0-----:R-:W-:-:S02]  /*50220*/  IMAD.MOV.U32 R14, RZ, RZ, R4 ;  /* 0x000000ffff0e7224 */ /* 0x001fc400078e0004 */
[----:B------:R-:W-:-:S05]  /*50230*/  IMAD.MOV.U32 R15, RZ, RZ, R3 ;  /* 0x000000ffff0f7224 */ /* 0x000fca00078e0003 */
[----:B------:R-:W-:Y:S04]  /*50240*/  STL.64 [R1+0x5ce8], R14 ;  /* 0x005ce80e01007387 */ /* 0x000fe80000100a00 */
[----:B--2---:R-:W-:Y:S01]  /*50250*/  STL.64 [R1+0x5cc8], R26 ;  /* 0x005cc81a01007387 */ /* 0x004fe20000100a00 */
[----:B------:R0:W-:Y:S03]  /*50260*/  STL.64 [R1+0x5cc0], R24 ;  /* 0x005cc01801007387 */ /* 0x0001e60000100a00 */
[----:B0-----:R-:W2:Y:S01]  /*50270*/  LDL.LU R24, [R1+0xd10] ;  /* 0x000d100001187983 */ /* 0x001ea20000300800 */
[----:B------:R-:W2:Y:S02]  /*50280*/  LDL.LU R25, [R1+0xd14] ;  /* 0x000d140001197983 */ /* 0x000ea40000300800 */
[----:B------:R-:W2:Y:S02]  /*50290*/  LDL.LU R26, [R1+0xd18] ;  /* 0x000d1800011a7983 */ /* 0x000ea40000300800 */
[----:B------:R-:W2:Y:S01]  /*502a0*/  LDL.LU R27, [R1+0xd1c] ;  /* 0x000d1c00011b7983 */ /* 0x000ea20000300800 */
[----:B------:R-:W2:Y:S04]  /*502b0*/  LDL.64 R14, [R1+0x118] ;  /* 0x00011800010e7983 */ /* 0x000ea80000100a00 */
[----:B--2---:R0:W-:Y:S04]  /*502c0*/  STL.64 [R1+0x5d00], R14 ;  /* 0x005d000e01007387 */ /* 0x0041e80000100a00 */
[----:B0-----:R-:W2:Y:S04]  /*502d0*/  LDL.64 R14, [R1+0x128] ;  /* 0x00012800010e7983 */ /* 0x001ea80000100a00 */
[----:B--2---:R0:W-:Y:S04]  /*502e0*/  STL.64 [R1+0x5d08], R14 ;  /* 0x005d080e01007387 */ /* 0x0041e80000100a00 */
[----:B0-----:R-:W2:Y:S04]  /*502f0*/  LDL.64 R14, [R1+0x138] ;  /* 0x00013800010e7983 */ /* 0x001ea80000100a00 */
[----:B--2---:R-:W-:Y:S01]  /*50300*/  STL.64 [R1+0x5d20], R14 ;  /* 0x005d200e01007387 */ /* 0x004fe20000100a00 */
[----:B------:R-:W-:Y:S02]  /*50310*/  STL.64 [R1+0x5ce0], R26 ;  /* 0x005ce01a01007387 */ /* 0x000fe40000100a00 */
[----:B------:R0:W-:Y:S02]  /*50320*/  STL.64 [R1+0x5cd8], R24 ;  /* 0x005cd81801007387 */ /* 0x0001e40000100a00 */
[----:B0-----:R-:W2:Y:S01]  /*50330*/  LDL.LU R24, [R1+0xd20] ;  /* 0x000d200001187983 */ /* 0x001ea20000300800 */
[----:B------:R-:W2:Y:S02]  /*50340*/  LDL.LU R25, [R1+0xd24] ;  /* 0x000d240001197983 */ /* 0x000ea40000300800 */
[----:B------:R-:W2:Y:S02]  /*50350*/  LDL.LU R26, [R1+0xd28] ;  /* 0x000d2800011a7983 */ /* 0x000ea40000300800 */
[----:B------:R-:W2:Y:S02]  /*50360*/  LDL.LU R27, [R1+0xd2c] ;  /* 0x000d2c00011b7983 */ /* 0x000ea40000300800 */
[----:B------:R-:W-:-:S02]  /*50370*/  IMAD.MOV.U32 R14, RZ, RZ, R2 ;  /* 0x000000ffff0e7224 */ /* 0x000fc400078e0002 */
        /* <DEDUP_REMOVED lines=8> */
[----:B------:R-:W3:Y:S04]  /*50400*/  LDL.64 R14, [R1+0x158] ;  /* 0x00015800010e7983 */ /* 0x000ee80000100a00 */
        /* <DEDUP_REMOVED lines=18> */
[----:B----4-:R-:W-:Y:S01]  /*50530*/  STL.64 [R1+0x5c68], R18 ;  /* 0x005c681201007387 */ /* 0x010fe20000100a00 */
[----:B---3--:R0:W-:Y:S03]  /*50540*/  STL.64 [R1+0x5c60], R16 ;  /* 0x005c601001007387 */ /* 0x0081e60000100a00 */
[----:B0-----:R-:W3:Y:S01]  /*50550*/  LDL.LU R16, [R1+0x580] ;  /* 0x0005800001107983 */ /* 0x001ee20000300800 */
[----:B------:R-:W3:Y:S02]  /*50560*/  LDL.LU R17, [R1+0x584] ;  /* 0x0005840001117983 */ /* 0x000ee40000300800 */
[----:B------:R-:W4:Y:S02]  /*50570*/  LDL.LU R18, [R1+0x588] ;  /* 0x0005880001127983 */ /* 0x000f240000300800 */
[----:B------:R-:W4:Y:S02]  /*50580*/  LDL.LU R19, [R1+0x58c] ;  /* 0x00058c0001137983 */ /* 0x000f240000300800 */
[----:B------:R-:W-:-:S02]  /*50590*/  IMAD.MOV.U32 R2, RZ, RZ, R14 ;  /* 0x000000ffff027224 */ /* 0x000fc400078e000e */
[----:B------:R-:W-:Y:S01]  /*505a0*/  IMAD.MOV.U32 R0, RZ, RZ, R15 ;  /* 0x000000ffff007224 */ /* 0x000fe200078e000f */
[C---:B--2---:R-:W-:Y:S01]  /*505b0*/  HMMA.16816.F32.BF16 R24, R20.reuse, R14, R24 ;  /* 0x0000000e1418723c */ /* 0x044fe20000041818 */
[----:B----4-:R-:W-:Y:S01]  /*505c0*/  STL.64 [R1+0x5c80], R18 ;  /* 0x005c801201007387 */ /* 0x010fe20000100a00 */
[----:B---3--:R0:W-:Y:S03]  /*505d0*/  STL.64 [R1+0x5c78], R16 ;  /* 0x005c781001007387 */ /* 0x0081e60000100a00 */
[----:B0-----:R-:W2:Y:S01]  /*505e0*/  LDL.LU R16, [R1+0x590] ;  /* 0x0005900001107983 */ /* 0x001ea20000300800 */
[----:B------:R-:W2:Y:S02]  /*505f0*/  LDL.LU R17, [R1+0x594] ;  /* 0x0005940001117983 */ /* 0x000ea40000300800 */
[----:B------:R-:W2:Y:S02]  /*50600*/  LDL.LU R18, [R1+0x598] ;  /* 0x0005980001127983 */ /* 0x000ea40000300800 */
[----:B------:R-:W2:Y:S01]  /*50610*/  LDL.LU R19, [R1+0x59c] ;  /* 0x00059c0001137983 */ /* 0x000ea20000300800 */
[----:B------:R0:W-:Y:S01]  /*50620*/  STL [R1+0x5c38], R5 ;  /* 0x005c380501007387 */ /* 0x0001e20000100800 */
[----:B------:R-:W3:Y:S03]  /*50630*/  LDL.LU R4, [R1+0xd40] ;  /* 0x000d400001047983 */ /* 0x000ee60000300800 */
[----:B0-----:R-:W3:Y:S01]  /*50640*/  LDL.LU R5, [R1+0xd44] ;  /* 0x000d440001057983 */ /* 0x001ee20000300800 */
[----:B------:R-:W3:Y:S02]  /*50650*/  LDL.LU R6, [R1+0xd48] ;  /* 0x000d480001067983 */ /* 0x000ee40000300800 */
[----:B------:R-:W3:Y:S02]  /*50660*/  LDL.LU R7, [R1+0xd4c] ;  /* 0x000d4c0001077983 */ /* 0x000ee40000300800 */
[----:B------:R-:W-:Y:S03]  /*50670*/  STL [R1+0x5c34], R8 ;  /* 0x005c340801007387 */ /* 0x000fe60000100800 */
[----:B------:R-:W-:Y:S01]  /*50680*/  STL.64 [R1+0x1420], R24 ;  /* 0x0014201801007387 */ /* 0x000fe20000100a00 */
[----:B------:R0:W-:Y:S03]  /*50690*/  STL.64 [R1+0x1428], R26 ;  /* 0x0014281a01007387 */ /* 0x0001e60000100a00 */
[----:B0-----:R-:W4:Y:S01]  /*506a0*/  LDL.LU.64 R26, [R1+0x5d48] ;  /* 0x005d4800011a7983 */ /* 0x001f220000300a00 */
[----:B------:R-:W4:Y:S02]  /*506b0*/  LDL.LU.64 R24, [R1+0x5d40] ;  /* 0x005d400001187983 */ /* 0x000f240000300a00 */
[----:B------:R-:W4:Y:S02]  /*506c0*/  LDL.LU.64 R14, [R1+0x5d38] ;  /* 0x005d3800010e7983 */ /* 0x000f240000300a00 */
[----:B------:R-:W-:Y:S01]  /*506d0*/  STL [R1+0x5c3c], R2 ;  /* 0x005c3c0201007387 */ /* 0x000fe20000100800 */
[C---:B----4-:R-:W-:Y:S01]  /*506e0*/  HMMA.16816.F32.BF16 R12, R20.reuse, R14, R24 ;  /* 0x0000000e140c723c */ /* 0x050fe20000041818 */
[----:B------:R-:W4:Y:S01]  /*506f0*/  LDL.LU.64 R26, [R1+0x5d30] ;  /* 0x005d3000011a7983 */ /* 0x000f220000300a00 */
[----:B------:R-:W4:Y:S11]  /*50700*/  LDL.LU.64 R24, [R1+0x5d28] ;  /* 0x005d280001187983 */ /* 0x000f360000300a00 */
[----:B------:R-:W-:Y:S10]  /*50710*/  @!UPT UIADD3 URZ, URZ, URZ, URZ ;  /* 0x0000003f3f3ff290 */ /* 0x000ff4000fffe03f */
[----:B------:R-:W-:Y:S01]  /*50720*/  STL.64 [R1+0x1410], R12 ;  /* 0x0014100c01007387 */ /* 0x000fe20000100a00 */
[----:B------:R0:W-:Y:S03]  /*50730*/  STL.64 [R1+0x1418], R14 ;  /* 0x0014180e01007387 */ /* 0x0001e60000100a00 */
[----:B0-----:R-:W4:Y:S02]  /*50740*/  LDL.LU.64 R14, [R1+0x5d20] ;  /* 0x005d2000010e7983 */ /* 0x001f240000300a00 */
[C---:B----4-:R-:W-:Y:S01]  /*50750*/  HMMA.16816.F32.BF16 R24, R20.reuse, R14, R24 ;  /* 0x0000000e1418723c */ /* 0x050fe20000041818 */
[----:B------:R-:W-:Y:S02]  /*50760*/  IMAD.MOV.U32 R28, RZ, RZ, R14 ;  /* 0x000000ffff1c7224 */ /* 0x000fe400078e000e */
[----:B------:R-:W-:Y:S11]  /*50770*/  IMAD.MOV.U32 R9, RZ, RZ, R15 ;  /* 0x000000ffff097224 */ /* 0x000ff600078e000f */
[----:B------:R-:W-:Y:S09]  /*50780*/  @!UPT UIADD3 URZ, URZ, URZ, URZ ;  /* 0x0000003f3f3ff290 */ /* 0x000ff2000fffe03f */
[----:B------:R-:W-:Y:S01]  /*50790*/  STL.64 [R1+0x1400], R24 ;  /* 0x0014001801007387 */ /* 0x000fe20000100a00 */
[----:B------:R0:W-:Y:S03]  /*507a0*/  STL.64 [R1+0x1408], R26 ;  /* 0x0014081a01007387 */ /* 0x0001e60000100a00 */
[----:B0-----:R-:W4:Y:S01]  /*507b0*/  LDL.LU.64 R26, [R1+0x5d18] ;  /* 0x005d1800011a7983 */ /* 0x001f220000300a00 */
[----:B------:R-:W4:Y:S02]  /*507c0*/  LDL.LU.64 R24, [R1+0x5d10] ;  /* 0x005d100001187983 */ /* 0x000f240000300a00 */
[----:B------:R-:W3:Y:S02]  /*507d0*/  LDL.LU.64 R14, [R1+0x5d08] ;  /* 0x005d0800010e7983 */ /* 0x000ee40000300a00 */
[C---:B---3--:R-:W-:Y:S11]  /*507e0*/  HMMA.16816.F32.BF16 R4, R20.reuse, R14, R4 ;  /* 0x0000000e1404723c */ /* 0x048ff60000041804 */
[----:B------:R-:W-:Y:S11]  /*507f0*/  @!UPT UIADD3 URZ, URZ, URZ, URZ ;  /* 0x0000003f3f3ff290 */ /* 0x000ff6000fffe03f */
[----:B------:R-:W-:Y:S01]  /*50800*/  @!UPT UIADD3 URZ, URZ, URZ, URZ ;  /* 0x0000003f3f3ff290 */ /* 0x000fe2000fffe03f */
[----:B------:R-:W-:Y:S01]  /*50810*/  STL.64 [R1+0x13f0], R4 ;  /* 0x0013f00401007387 */ /* 0x000fe20000100a00 */
[----:B------:R0:W-:Y:S02]  /*50820*/  STL.64 [R1+0x13f8], R6 ;  /* 0x0013f80601007387 */ /* 0x0001e40000100a00 */
[----:B0-----:R-:W-:Y:S02]  /*50830*/  IMAD.MOV.U32 R6, RZ, RZ, R14 ;  /* 0x000000ffff067224 */ /* 0x001fe400078e000e */
[----:B------:R-:W-:Y:S02]  /*50840*/  IMAD.MOV.U32 R7, RZ, RZ, R15 ;  /* 0x000000ffff077224 */ /* 0x000fe400078e000f */
[----:B------:R-:W4:Y:S02]  /*50850*/  LDL.LU.64 R14, [R1+0x5d00] ;  /* 0x005d0000010e7983 */ /* 0x000f240000300a00 */
[----:B----4-:R-:W-:Y:S01]  /*50860*/  HMMA.16816.F32.BF16 R24, R20, R14, R24 ;  /* 0x0000000e1418723c */ /* 0x010fe20000041818 */
[----:B------:R-:W-:-:S02]  /*50870*/  IMAD.MOV.U32 R2, RZ, RZ, R14 ;  /* 0x000000ffff027224 */ /* 0x000fc400078e000e */
        /* <DEDUP_REMOVED lines=30> */
[----:B---3--:R-:W-:Y:S02]  /*50a60*/  HMMA.16816.F32.BF16 R20, R20, R14, R24 ;  /* 0x0000000e1414723c */ /* 0x008fe40000041818 */
[----:B------:R-:W2:Y:S01]  /*50a70*/  LDL.LU.64 R26, [R1+0x5c98] ;  /* 0x005c9800011a7983 */ /* 0x000ea20000300a00 */
[----:B------:R-:W2:Y:S02]  /*50a80*/  LDL.LU.64 R14, [R1+0x5c90] ;  /* 0x005c9000010e7983 */ /* 0x000ea40000300a00 */
[----:B------:R-:W2:Y:S11]  /*50a90*/  LDL.LU.64 R12, [R1+0x5c88] ;  /* 0x005c8800010c7983 */ /* 0x000eb60000300a00 */
[----:B------:R-:W-:Y:S07]  /*50aa0*/  @!UPT UIADD3 URZ, URZ, URZ, URZ ;  /* 0x0000003f3f3ff290 */ /* 0x000fee000fffe03f */
[----:B------:R0:W-:Y:S01]  /*50ab0*/  STL.64 [R1+0xb00], R20 ;  /* 0x000b001401007387 */ /* 0x0001e20000100a00 */
[----:B------:R1:W-:Y:S03]  /*50ac0*/  STL.64 [R1+0xb08], R22 ;  /* 0x000b081601007387 */ /* 0x0003e60000100a00 */
[----:B0-----:R-:W3:Y:S01]  /*50ad0*/  LDL.LU R20, [R1+0x560] ;  /* 0x0005600001147983 */ /* 0x001ee20000300800 */
[----:B------:R-:W3:Y:S02]  /*50ae0*/  LDL.LU R21, [R1+0x564] ;  /* 0x0005640001157983 */ /* 0x000ee40000300800 */
[----:B-1----:R-:W3:Y:S02]  /*50af0*/  LDL.LU R22, [R1+0x568] ;  /* 0x0005680001167983 */ /* 0x002ee40000300800 */
        /* <DEDUP_REMOVED lines=29> */
[----:B--2---:R-:W-:Y:S01]  /*50cd0*/  HMMA.16816.F32.BF16 R20, R12, R10, R16 ;  /* 0x0000000a0c14723c */ /* 0x004fe20000041810 */
[----:B------:R-:W2:Y:S11]  /*50ce0*/  LDL.LU R16, [R1+0x4b0] ;  /* 0x0004b00001107983 */ /* 0x000eb60000300800 */
[----:B------:R-:W-:Y:S11]  /*50cf0*/  @!UPT UIADD3 URZ, URZ, URZ, URZ ;  /* 0x0000003f3f3ff290 */ /* 0x000ff6000fffe03f */
[----:B------:R-:W-:Y:S01]  /*50d00*/  STL.64 [R1+0x550], R20 ;  /* 0x0005501401007387 */ /* 0x000fe20000100a00 */
[----:B------:R0:W-:Y:S02]  /*50d10*/  STL.64 [R1+0x558], R22 ;  /* 0x0005581601007387 */ /* 0x0001e40000100a00 */
[----:B------:R-:W2:Y:S02]  /*50d20*/  LDL.LU R17, [R1+0x4b4] ;  /* 0x0004b40001117983 */ /* 0x000ea40000300800 */
[----:B------:R-:W3:Y:S01]  /*50d30*/  LDL.LU R18, [R1+0x4b8] ;  /* 0x0004b80001127983 */ /* 0x000ee20000300800 */
[----:B------:R-:W3:Y:S01]  /*50d40*/  LDL.LU R19, [R1+0x4bc] ;  /* 0x0004bc0001137983 */ /* 0x000ee20000300800 */
[----:B------:R-:W4:Y:S02]  /*50d50*/  LDL.LU R24, [R1+0x4d0] ;  /* 0x0004d00001187983 */ /* 0x000f240000300800 */
[----:B------:R-:W4:Y:S02]  /*50d60*/  LDL.LU R25, [R1+0x4d4] ;  /* 0x0004d40001197983 */ /* 0x000f240000300800 */
[----:B------:R-:W2:Y:S01]  /*50d70*/  LDL.LU R26, [R1+0x4d8] ;  /* 0x0004d800011a7983 */ /* 0x000ea20000300800 */
[----:B------:R-:W2:Y:S01]  /*50d80*/  LDL.LU R27, [R1+0x4dc] ;  /* 0x0004dc00011b7983 */ /* 0x000ea20000300800 */
[----:B0-----:R-:W-:-:S02]  /*50d90*/  IMAD.MOV.U32 R22, RZ, RZ, R8 ;  /* 0x000000ffff167224 */ /* 0x001fc400078e0008 */
[----:B------:R-:W-:Y:S01]  /*50da0*/  IMAD.MOV.U32 R23, RZ, RZ, R29 ;  /* 0x000000ffff177224 */ /* 0x000fe200078e001d */
[----:B--2---:R0:W-:Y:S01]  /*50db0*/  STL.64 [R1+0x5ba0], R26 ;  /* 0x005ba01a01007387 */ /* 0x0041e20000100a00 */
[----:B----4-:R-:W-:Y:S02]  /*50dc0*/  STL.64 [R1+0x5b98], R24 ;  /* 0x005b981801007387 */ /* 0x010fe40000100a00 */
[----:B0-----:R-:W-:Y:S02]  /*50dd0*/  IMAD.MOV.U32 R26, RZ, RZ, R2 ;  /* 0x000000ffff1a7224 */ /* 0x001fe400078e0002 */
[----:B------:R-:W-:Y:S01]  /*50de0*/  IMAD.MOV.U32 R27, RZ, RZ, R5 ;  /* 0x000000ffff1b7224 */ /* 0x000fe200078e0005 */
[----:B------:R-:W2:Y:S01]  /*50df0*/  LDL.LU R2, [R1+0x5c3c] ;  /* 0x005c3c0001027983 */ /* 0x000ea20000300800 */
[----:B------:R-:W4:Y:S03]  /*50e00*/  LDL.LU R5, [R1+0x5c38] ;  /* 0x005c380001057983 */ /* 0x000f260000300800 */
[----:B------:R0:W-:Y:S01]  /*50e10*/  STL.64 [R1+0x5bb0], R26 ;  /* 0x005bb01a01007387 */ /* 0x0001e20000100a00 */
[----:B------:R-:W2:Y:S02]  /*50e20*/  LDL.LU R8, [R1+0x5c34] ;  /* 0x005c340001087983 */ /* 0x000ea40000300800 */
[----:B------:R-:W2:Y:S02]  /*50e30*/  LDL.LU R29, [R1+0x5c30] ;  /* 0x005c3000011d7983 */ /* 0x000ea40000300800 */
[----:B0-----:R-:W-:-:S02]  /*50e40*/  IMAD.MOV.U32 R26, RZ, RZ, R6 ;  /* 0x000000ffff1a7224 */ /* 0x001fc400078e0006 */
[----:B------:R-:W-:Y:S01]  /*50e50*/  IMAD.MOV.U32 R27, RZ, RZ, R7 ;  /* 0x000000ffff1b7224 */ /* 0x000fe200078e0007 */
[----:B------:R-:W2:Y:S01]  /*50e60*/  LDL.LU R6, [R1+0x5c2c] ;  /* 0x005c2c0001067983 */ /* 0x000ea20000300800 */
[----:B------:R-:W2:Y:S03]  /*50e70*/  LDL.LU R7, [R1+0x5c28] ;  /* 0x005c280001077983 */ /* 0x000ea60000300800 */
[----:B------:R-:W-:Y:S01]  /*50e80*/  STL.64 [R1+0x5bc8], R26 ;  /* 0x005bc81a01007387 */ /* 0x000fe20000100a00 */
[----:B------:R0:W-:Y:S03]  /*50e90*/  STL.64 [R1+0x5b88], R22 ;  /* 0x005b881601007387 */ /* 0x0001e60000100a00 */
[----:B0-----:R-:W2:Y:S01]  /*50ea0*/  LDL.64 R22, [R1+0x108] ;  /* 0x0001080001167983 */ /* 0x001ea20000100a00 */
[----:B------:R-:W-:-:S02]  /*50eb0*/  IMAD.MOV.U32 R26, RZ, RZ, R28 ;  /* 0x000000ffff1a7224 */ /* 0x000fc400078e001c */
[----:B------:R-:W-:Y:S01]  /*50ec0*/  IMAD.MOV.U32 R27, RZ, RZ, R9 ;  /* 0x000000ffff1b7224 */ /* 0x000fe200078e0009 */
[----:B--2---:R0:W-:Y:S01]  /*50ed0*/  STL.64 [R1+0x5ba8], R22 ;  /* 0x005ba81601007387 */ /* 0x0041e20000100a00 */
[----:B------:R-:W2:Y:S02]  /*50ee0*/  LDL.LU R20, [R1+0x4e0] ;  /* 0x0004e00001147983 */ /* 0x000ea40000300800 */
[----:B------:R-:W2:Y:S01]  /*50ef0*/  LDL.LU R21, [R1+0x4e4] ;  /* 0x0004e40001157983 */ /* 0x000ea20000300800 */
[----:B0-----:R-:W2:Y:S01]  /*50f00*/  LDL.LU R22, [R1+0x4e8] ;  /* 0x0004e80001167983 */ /* 0x001ea20000300800 */
[----:B------:R-:W2:Y:S02]  /*50f10*/  LDL.LU R23, [R1+0x4ec] ;  /* 0x0004ec0001177983 */ /* 0x000ea40000300800 */
[----:B------:R0:W-:Y:S02]  /*50f20*/  STL.64 [R1+0x5be0], R26 ;  /* 0x005be01a01007387 */ /* 0x0001e40000100a00 */
[----:B0-----:R-:W2:Y:S04]  /*50f30*/  LDL.64 R26, [R1+0x148] ;  /* 0x00014800011a7983 */ /* 0x001ea80000100a00 */
[----:B--2---:R-:W-:Y:S01]  /*50f40*/  STL.64 [R1+0x5bf8], R26 ;  /* 0x005bf81a01007387 */ /* 0x004fe20000100a00 */
[----:B------:R-:W-:Y:S02]  /*50f50*/  STL.64 [R1+0x5bc0], R22 ;  /* 0x005bc01601007387 */ /* 0x000fe40000100a00 */
[----:B------:R0:W-:Y:S02]  /*50f60*/  STL.64 [R1+0x5bb8], R20 ;  /* 0x005bb81401007387 */ /* 0x0001e40000100a00 */
[----:B0-----:R-:W2:Y:S01]  /*50f70*/  LDL.LU R20, [R1+0x4f0] ;  /* 0x0004f00001147983 */ /* 0x001ea20000300800 */
[----:B------:R-:W2:Y:S02]  /*50f80*/  LDL.LU R21, [R1+0x4f4] ;  /* 0x0004f40001157983 */ /* 0x000ea40000300800 */
[----:B------:R-:W2:Y:S02]  /*50f90*/  LDL.LU R22, [R1+0x4f8] ;  /* 0x0004f80001167983 */ /* 0x000ea40000300800 */
[----:B------:R-:W2:Y:S01]  /*50fa0*/  LDL.LU R23, [R1+0x4fc] ;  /* 0x0004fc0001177983 */ /* 0x000ea20000300800 */
[----:B------:R-:W2:Y:S01]  /*50fb0*/  LDL.LU R24, [R1+0x520] ;  /* 0x0005200001187983 */ /* 0x000ea20000300800 */
[----:B------:R-:W2:Y:S02]  /*50fc0*/  LDL.LU R25, [R1+0x524] ;  /* 0x0005240001197983 */ /* 0x000ea40000300800 */
[----:B------:R-:W2:Y:S02]  /*50fd0*/  LDL.LU R26, [R1+0x528] ;  /* 0x00052800011a7983 */ /* 0x000ea40000300800 */
[----:B------:R-:W2:Y:S02]  /*50fe0*/  LDL.LU R27, [R1+0x52c] ;  /* 0x00052c00011b7983 */ /* 0x000ea40000300800 */
[----:B--2---:R0:W-:Y:S01]  /*50ff0*/  STL.64 [R1+0x5c08], R26 ;  /* 0x005c081a01007387 */ /* 0x0041e20000100a00 */
[----:B------:R1:W-:Y:S02]  /*51000*/  STL.64 [R1+0x5c00], R24 ;  /* 0x005c001801007387 */ /* 0x0003e40000100a00 */
[----:B0-----:R-:W-:-:S02]  /*51010*/  IMAD.MOV.U32 R26, RZ, RZ, R8 ;  /* 0x000000ffff1a7224 */ /* 0x001fc400078e0008 */
[----:B----4-:R-:W-:-:S05]  /*51020*/  IMAD.MOV.U32 R27, RZ, RZ, R5 ;  /* 0x000000ffff1b7224 */ /* 0x010fca00078e0005 */
[----:B------:R0:W-:Y:S01]  /*51030*/  STL.64 [R1+0x5c20], R26 ;  /* 0x005c201a01007387 */ /* 0x0001e20000100a00 */
[----:B-1----:R-:W2:Y:S02]  /*51040*/  LDL.LU R24, [R1+0x540] ;  /* 0x0005400001187983 */ /* 0x002ea40000300800 */
[----:B------:R-:W2:Y:S01]  /*51050*/  LDL.LU R25, [R1+0x544] ;  /* 0x0005440001197983 */ /* 0x000ea20000300800 */
[----:B0-----:R-:W2:Y:S01]  /*51060*/  LDL.LU R26, [R1+0x548] ;  /* 0x00054800011a7983 */ /* 0x001ea20000300800 */
[----:B------:R-:W2:Y:S02]  /*51070*/  LDL.LU R27, [R1+0x54c] ;  /* 0x00054c00011b7983 */ /* 0x000ea40000300800 */
[----:B------:R-:W-:Y:S02]  /*51080*/  STL.64 [R1+0x5bd8], R22 ;  /* 0x005bd81601007387 */ /* 0x000fe40000100a00 */
[----:B------:R0:W-:Y:S02]  /*51090*/  STL.64 [R1+0x5bd0], R20 ;  /* 0x005bd01401007387 */ /* 0x0001e40000100a00 */
        /* <DEDUP_REMOVED lines=16> */
[----:B---3--:R0:W-:Y:S01]  /*511a0*/  STL.64 [R1+0x5b70], R18 ;  /* 0x005b701201007387 */ /* 0x0081e20000100a00 */
[----:B------:R1:W-:Y:S03]  /*511b0*/  STL.64 [R1+0x5b68], R16 ;  /* 0x005b681001007387 */ /* 0x0003e60000100a00 */
[----:B0-----:R-:W3:Y:S01]  /*511c0*/  LDL.64 R18, [R1+0xe8] ;  /* 0x0000e80001127983 */ /* 0x001ee20000100a00 */
[----:B------:R-:W-:Y:S03]  /*511d0*/  HMMA.16816.F32.BF16 R24, R12, R6, R24 ;  /* 0x000000060c18723c */ /* 0x000fe60000041818 */
[----:B---3--:R0:W-:Y:S01]  /*511e0*/  STL.64 [R1+0x5b80], R18 ;  /* 0x005b801201007387 */ /* 0x0081e20000100a00 */
[----:B-1----:R-:W3:Y:S02]  /*511f0*/  LDL.LU R16, [R1+0x4c0] ;  /* 0x0004c00001107983 */ /* 0x002ee40000300800 */
[----:B------:R-:W3:Y:S01]  /*51200*/  LDL.LU R17, [R1+0x4c4] ;  /* 0x0004c40001117983 */ /* 0x000ee20000300800 */
[----:B0-----:R-:W3:Y:S01]  /*51210*/  LDL.LU R18, [R1+0x4c8] ;  /* 0x0004c80001127983 */ /* 0x001ee20000300800 */
[----:B------:R-:W3:Y:S02]  /*51220*/  LDL.LU R19, [R1+0x4cc] ;  /* 0x0004cc0001137983 */ /* 0x000ee40000300800 */
[----:B------:R0:W-:Y:S02]  /*51230*/  STL.64 [R1+0x5b30], R10 ;  /* 0x005b300a01007387 */ /* 0x0001e40000100a00 */
[----:B0-----:R-:W-:-:S02]  /*51240*/  IMAD.MOV.U32 R10, RZ, RZ, R4 ;  /* 0x000000ffff0a7224 */ /* 0x001fc400078e0004 */
[----:B------:R-:W-:-:S05]  /*51250*/  IMAD.MOV.U32 R11, RZ, RZ, R3 ;  /* 0x000000ffff0b7224 */ /* 0x000fca00078e0003 */
[----:B------:R0:W-:Y:S01]  /*51260*/  STL.64 [R1+0x5b78], R10 ;  /* 0x005b780a01007387 */ /* 0x0001e20000100a00 */
[----:B------:R-:W4:Y:S02]  /*51270*/  LDL.LU R8, [R1+0xc60] ;  /* 0x000c600001087983 */ /* 0x000f240000300800 */
[----:B------:R-:W4:Y:S01]  /*51280*/  LDL.LU R9, [R1+0xc64] ;  /* 0x000c640001097983 */ /* 0x000f220000300800 */
[----:B0-----:R-:W4:Y:S01]  /*51290*/  LDL.LU R10, [R1+0xc68] ;  /* 0x000c6800010a7983 */ /* 0x001f220000300800 */
[----:B------:R-:W4:Y:S02]  /*512a0*/  LDL.LU R11, [R1+0xc6c] ;  /* 0x000c6c00010b7983 */ /* 0x000f240000300800 */
[----:B------:R-:W-:Y:S02]  /*512b0*/  STL.64 [R1+0x540], R24 ;  /* 0x0005401801007387 */ /* 0x000fe40000100a00 */
[----:B------:R0:W-:Y:S02]  /*512c0*/  STL.64 [R1+0x548], R26 ;  /* 0x0005481a01007387 */ /* 0x0001e40000100a00 */
[----:B0-----:R-:W2:Y:S01]  /*512d0*/  LDL.LU.64 R26, [R1+0x5c20] ;  /* 0x005c2000011a7983 */ /* 0x001ea20000300a00 */
[----:B------:R-:W-:Y:S01]  /*512e0*/  STL.64 [R1+0x5b28], R6 ;  /* 0x005b280601007387 */ /* 0x000fe20000100a00 */
        /* <DEDUP_REMOVED lines=13> */
[----:B------:R-:W-:Y:S01]  /*513c0*/  STL.64 [R1+0x1340], R4 ;  /* 0x0013400401007387 */ /* 0x000fe20000100a00 */
[----:B------:R0:W-:Y:S03]  /*513d0*/  STL.64 [R1+0x1348], R6 ;  /* 0x0013480601007387 */ /* 0x0001e60000100a00 */
[----:B0-----:R-:W3:Y:S01]  /*513e0*/  LDL.64 R6, [R1+0x18] ;  /* 0x0000180001067983 */ /* 0x001ee20000100a00 */
        /* <DEDUP_REMOVED lines=22> */
[----:B0-----:R-:W2:Y:S02]  /*51550*/  LDL.LU.64 R26, [R1+0x5bb0] ;  /* 0x005bb000011a7983 */ /* 0x001ea40000300a00 */
[C---:B--2---:R-:W-:Y:S02]  /*51560*/  HMMA.16816.F32.BF16 R24, R12.reuse, R26, R20 ;  /* 0x0000001a0c18723c */ /* 0x044fe40000041814 */
[----:B------:R-:W2:Y:S11]  /*51570*/  LDL.LU.64 R22, [R1+0x5ba8] ;  /* 0x005ba80001167983 */ /* 0x000eb60000300a00 */
[----:B------:R-:W-:Y:S10]  /*51580*/  @!UPT UIADD3 URZ, URZ, URZ, URZ ;  /* 0x0000003f3f3ff290 */ /* 0x000ff4000fffe03f */
[----:B------:R-:W-:Y:S01]  /*51590*/  STL.64 [R1+0x1300], R24 ;  /* 0x0013001801007387 */ /* 0x000fe20000100a00 */
[----:B------:R0:W-:Y:S03]  /*515a0*/  STL.64 [R1+0x1308], R26 ;  /* 0x0013081a01007387 */ /* 0x0001e60000100a00 */
[----:B0-----:R-:W2:Y:S01]  /*515b0*/  LDL.LU.64 R26, [R1+0x5ba0] ;  /* 0x005ba000011a7983 */ /* 0x001ea20000300a00 */
        /* <DEDUP_REMOVED lines=8> */
[----:B------:R-:W-:Y:S02]  /*51640*/  IMAD.MOV.U32 R24, RZ, RZ, R23 ;  /* 0x000000ffff187224 */ /* 0x000fe400078e0017 */
[----:B------:R-:W3:Y:S04]  /*51650*/  LDL.LU.64 R22, [R1+0x5b88] ;  /* 0x005b880001167983 */ /* 0x000ee80000300a00 */
[----:B--2---:R-:W-:Y:S01]  /*51660*/  STL.64 [R1+0x5b40], R26 ;  /* 0x005b401a01007387 */ /* 0x004fe20000100a00 */
[----:B------:R0:W-:Y:S01]  /*51670*/  STL.64 [R1+0x5b38], R24 ;  /* 0x005b381801007387 */ /* 0x0001e20000100a00 */
[C---:B---3--:R-:W-:Y:S02]  /*51680*/  HMMA.16816.F32.BF16 R20, R12.reuse, R22, R16 ;  /* 0x000000160c14723c */ /* 0x048fe40000041810 */
[----:B0-----:R-:W2:Y:S01]  /*51690*/  LDL.LU R24, [R1+0x430] ;  /* 0x0004300001187983 */ /* 0x001ea20000300800 */
[----:B------:R-:W2:Y:S02]  /*516a0*/  LDL.LU R25, [R1+0x434] ;  /* 0x0004340001197983 */ /* 0x000ea40000300800 */
[----:B------:R-:W2:Y:S02]  /*516b0*/  LDL.LU R26, [R1+0x438] ;  /* 0x00043800011a7983 */ /* 0x000ea40000300800 */
[----:B------:R-:W2:Y:S01]  /*516c0*/  LDL.LU R27, [R1+0x43c] ;  /* 0x00043c00011b7983 */ /* 0x000ea20000300800 */
[----:B------:R-:W4:Y:S11]  /*516d0*/  LDL.LU.64 R18, [R1+0x5b80] ;  /* 0x005b800001127983 */ /* 0x000f360000300a00 */
[----:B------:R-:W-:Y:S04]  /*516e0*/  @!UPT UIADD3 URZ, URZ, URZ, URZ ;  /* 0x0000003f3f3ff290 */ /* 0x000fe8000fffe03f */
[----:B------:R-:W-:Y:S01]  /*516f0*/  STL.64 [R1+0x530], R20 ;  /* 0x0005301401007387 */ /* 0x000fe20000100a00 */
[----:B------:R-:W-:Y:S02]  /*51700*/  STL.64 [R1+0x538], R22 ;  /* 0x0005381601007387 */ /* 0x000fe40000100a00 */
[----:B------:R-:W0:Y:S02]  /*51710*/  LDSM.16.MT88.4 R20, [R29+0x4280] ;  /* 0x004280001d14783b */ /* 0x000e240000004200 */
[----:B0-----:R0:W-:Y:S02]  /*51720*/  STL.64 [R1+0x5a88], R22 ;  /* 0x005a881601007387 */ /* 0x0011e40000100a00 */
[----:B------:R-:W-:Y:S02]  /*51730*/  STL.64 [R1+0x5a80], R20 ;  /* 0x005a801401007387 */ /* 0x000fe40000100a00 */
[----:B0-----:R-:W3:Y:S01]  /*51740*/  LDL.64 R22, [R1+0xd8] ;  /* 0x0000d80001167983 */ /* 0x001ee20000100a00 */
[----:B----4-:R-:W-:Y:S01]  /*51750*/  HMMA.16816.F32.BF16 R8, R12, R18, R8 ;  /* 0x000000120c08723c */ /* 0x010fe20000041808 */
[----:B------:R-:W-:-:S02]  /*51760*/  IMAD.MOV.U32 R2, RZ, RZ, R18 ;  /* 0x000000ffff027224 */ /* 0x000fc400078e0012 */
[----:B------:R-:W-:Y:S11]  /*51770*/  IMAD.MOV.U32 R0, RZ, RZ, R19 ;  /* 0x000000ffff007224 */ /* 0x000ff600078e0013 */
[----:B------:R-:W-:Y:S09]  /*51780*/  @!UPT UIADD3 URZ, URZ, URZ, URZ ;  /* 0x0000003f3f3ff290 */ /* 0x000ff2000fffe03f */
[----:B------:R-:W-:Y:S01]  /*51790*/  STL.64 [R1+0x12e0], R8 ;  /* 0x0012e00801007387 */ /* 0x000fe20000100a00 */
[----:B------:R0:W-:Y:S03]  /*517a0*/  STL.64 [R1+0x12e8], R10 ;  /* 0x0012e80a01007387 */ /* 0x0001e60000100a00 */
[----:B0-----:R-:W2:Y:S01]  /*517b0*/  LDL.LU.64 R10, [R1+0x5b78] ;  /* 0x005b7800010a7983 */ /* 0x001ea20000300a00 */
[----:B------:R-:W3:Y:S02]  /*517c0*/  LDL.LU.64 R18, [R1+0x5b70] ;  /* 0x005b700001127983 */ /* 0x000ee40000300a00 */
[----:B------:R-:W3:Y:S02]  /*517d0*/  LDL.LU.64 R16, [R1+0x5b68] ;  /* 0x005b680001107983 */ /* 0x000ee40000300a00 */
[----:B---3--:R-:W-:Y:S01]  /*517e0*/  HMMA.16816.F32.BF16 R12, R12, R22, R16 ;  /* 0x000000160c0c723c */ /* 0x008fe20000041810 */
[----:B------:R-:W2:Y:S01]  /*517f0*/  LDL.LU.64 R18, [R1+0x5b60] ;  /* 0x005b600001127983 */ /* 0x000ea20000300a00 */
[----:B------:R-:W2:Y:S11]  /*51800*/  LDL.LU.64 R16, [R1+0x5b58] ;  /* 0x005b580001107983 */ /* 0x000eb60000300a00 */
[----:B------:R-:W-:Y:S10]  /*51810*/  @!UPT UIADD3 URZ, URZ, URZ, URZ ;  /* 0x0000003f3f3ff290 */ /* 0x000ff4000fffe03f */
[----:B------:R0:W-:Y:S01]  /*51820*/  STL.64 [R1+0x520], R12 ;  /* 0x0005200c01007387 */ /* 0x0001e20000100a00 */
[----:B------:R1:W-:Y:S03]  /*51830*/  STL.64 [R1+0x528], R14 ;  /* 0x0005280e01007387 */ /* 0x0003e60000100a00 */
[----:B0-----:R-:W3:Y:S01]  /*51840*/  LDL.LU R12, [R1+0x410] ;  /* 0x00041000010c7983 */ /* 0x001ee20000300800 */
[----:B------:R-:W3:Y:S02]  /*51850*/  LDL.LU R13, [R1+0x414] ;  /* 0x00041400010d7983 */ /* 0x000ee40000300800 */
[----:B-1----:R-:W3:Y:S02]  /*51860*/  LDL.LU R14, [R1+0x418] ;  /* 0x00041800010e7983 */ /* 0x002ee40000300800 */
[----:B------:R-:W3:Y:S01]  /*51870*/  LDL.LU R15, [R1+0x41c] ;  /* 0x00041c00010f7983 */ /* 0x000ee20000300800 */
[C---:B--2---:R-:W-:Y:S01]  /*51880*/  HMMA.16816.F32.BF16 R8, R16.reuse, R10, R24 ;  /* 0x0000000a1008723c */ /* 0x044fe20000041818 */
[----:B------:R-:W2:Y:S11]  /*51890*/  LDL.64 R26, [R1+0x8] ;  /* 0x00000800011a7983 */ /* 0x000eb60000100a00 */
[----:B------:R-:W-:Y:S11]  /*518a0*/  @!UPT UIADD3 URZ, URZ, URZ, URZ ;  /* 0x0000003f3f3ff290 */ /* 0x000ff6000fffe03f */
[----:B------:R0:W-:Y:S01]  /*518b0*/  STL.64 [R1+0x4a0], R8 ;  /* 0x0004a00801007387 */ /* 0x0001e20000100a00 */
[----:B------:R1:W-:Y:S03]  /*518c0*/  STL.64 [R1+0x4a8], R10 ;  /* 0x0004a80a01007387 */ /* 0x0003e60000100a00 */
[----:B0-----:R-:W4:Y:S01]  /*518d0*/  LDL.LU R8, [R1+0x3f0] ;  /* 0x0003f00001087983 */ /* 0x001f220000300800 */
[----:B------:R-:W4:Y:S02]  /*518e0*/  LDL.LU R9, [R1+0x3f4] ;  /* 0x0003f40001097983 */ /* 0x000f240000300800 */
[----:B-1----:R-:W2:Y:S02]  /*518f0*/  LDL.LU R10, [R1+0x3f8] ;  /* 0x0003f800010a7983 */ /* 0x002ea40000300800 */
[----:B------:R-:W2:Y:S01]  /*51900*/  LDL.LU R11, [R1+0x3fc] ;  /* 0x0003fc00010b7983 */ /* 0x000ea20000300800 */
[C---:B---3--:R-:W-:Y:S01]  /*51910*/  HMMA.16816.F32.BF16 R12, R16.reuse, R6, R12 ;  /* 0x00000006100c723c */ /* 0x048fe2000004180c */
[----:B--2---:R-:W-:Y:S01]  /*51920*/  STL.64 [R1+0x5b50], R10 ;  /* 0x005b500a01007387 */ /* 0x004fe20000100a00 */
        /* <DEDUP_REMOVED lines=8> */
[----:B0-----:R-:W3:Y:S01]  /*519b0*/  LDL.64 R14, [R1+0x38] ;  /* 0x00003800010e7983 */ /* 0x001ee20000100a00 */
[----:B------:R-:W-:Y:S02]  /*519c0*/  IMAD.MOV.U32 R21, RZ, RZ, R6 ;  /* 0x000000ffff157224 */ /* 0x000fe400078e0006 */
[----:B------:R-:W-:Y:S01]  /*519d0*/  IMAD.MOV.U32 R20, RZ, RZ, R7 ;  /* 0x000000ffff147224 */ /* 0x000fe200078e0007 */
[----:B---3--:R0:W-:Y:S01]  /*519e0*/  STL.64 [R1+0x5b20], R14 ;  /* 0x005b200e01007387 */ /* 0x0081e20000100a00 */
[----:B------:R-:W3:Y:S02]  /*519f0*/  LDL.LU R12, [R1+0x3d0] ;  /* 0x0003d000010c7983 */ /* 0x000ee40000300800 */
[----:B------:R-:W3:Y:S01]  /*51a00*/  LDL.LU R13, [R1+0x3d4] ;  /* 0x0003d400010d7983 */ /* 0x000ee20000300800 */
[----:B0-----:R-:W3:Y:S01]  /*51a10*/  LDL.LU R14, [R1+0x3d8] ;  /* 0x0003d800010e7983 */ /* 0x001ee20000300800 */
[----:B------:R-:W3:Y:S02]  /*51a20*/  LDL.LU R15, [R1+0x3dc] ;  /* 0x0003dc00010f7983 */ /* 0x000ee40000300800 */
[----:B------:R-:W4:Y:S02]  /*51a30*/  LDL.LU R4, [R1+0x3e0] ;  /* 0x0003e00001047983 */ /* 0x000f240000300800 */
[----:B------:R-:W4:Y:S01]  /*51a40*/  LDL.LU R5, [R1+0x3e4] ;  /* 0x0003e40001057983 */ /* 0x000f220000300800 */
[----:B------:R-:W4:Y:S01]  /*51a50*/  LDL.LU R6, [R1+0x3e8] ;  /* 0x0003e80001067983 */ /* 0x000f220000300800 */
[----:B------:R-:W4:Y:S02]  /*51a60*/  LDL.LU R7, [R1+0x3ec] ;  /* 0x0003ec0001077983 */ /* 0x000f240000300800 */
[----:B------:R0:W-:Y:S02]  /*51a70*/  STL.64 [R1+0x5aa0], R22 ;  /* 0x005aa01601007387 */ /* 0x0001e40000100a00 */
[----:B------:R1:W-:Y:S01]  /*51a80*/  STL.64 [R1+0x5a98], R20 ;  /* 0x005a981401007387 */ /* 0x0003e20000100a00 */
[----:B0-----:R-:W3:Y:S01]  /*51a90*/  LDL.64 R22, [R1+0x128] ;  /* 0x0001280001167983 */ /* 0x001ee20000100a00 */
[----:B--2---:R-:W-:Y:S03]  /*51aa0*/  HMMA.16816.F32.BF16 R8, R16, R26, R8 ;  /* 0x0000001a1008723c */ /* 0x004fe60000041808 */
[----:B---3--:R0:W-:Y:S01]  /*51ab0*/  STL.64 [R1+0x5ae8], R22 ;  /* 0x005ae81601007387 */ /* 0x0081e20000100a00 */
[----:B-1----:R-:W2:Y:S02]  /*51ac0*/  LDL.LU R20, [R1+0xba0] ;  /* 0x000ba00001147983 */ /* 0x002ea40000300800 */
[----:B------:R-:W2:Y:S01]  /*51ad0*/  LDL.LU R21, [R1+0xba4] ;  /* 0x000ba40001157983 */ /* 0x000ea20000300800 */
[----:B0-----:R-:W3:Y:S01]  /*51ae0*/  LDL.LU R22, [R1+0xba8] ;  /* 0x000ba80001167983 */ /* 0x001ee20000300800 */
[----:B------:R-:W3:Y:S03]  /*51af0*/  LDL.LU R23, [R1+0xbac] ;  /* 0x000bac0001177983 */ /* 0x000ee60000300800 */
[----:B---3--:R0:W-:Y:S01]  /*51b00*/  STL.64 [R1+0x5af8], R22 ;  /* 0x005af81601007387 */ /* 0x0081e20000100a00 */
[----:B--2---:R-:W-:Y:S02]  /*51b10*/  STL.64 [R1+0x5af0], R20 ;  /* 0x005af01401007387 */ /* 0x004fe40000100a00 */
[----:B0-----:R-:W-:-:S02]  /*51b20*/  IMAD.MOV.U32 R22, RZ, RZ, R28 ;  /* 0x000000ffff167224 */ /* 0x001fc400078e001c */
[----:B------:R-:W-:-:S05]  /*51b30*/  IMAD.MOV.U32 R23, RZ, RZ, R3 ;  /* 0x000000ffff177224 */ /* 0x000fca00078e0003 */
[----:B------:R0:W-:Y:S01]  /*51b40*/  STL.64 [R1+0x5b08], R22 ;  /* 0x005b081601007387 */ /* 0x0001e20000100a00 */
[----:B------:R-:W-:Y:S02]  /*51b50*/  IMAD.MOV.U32 R3, RZ, RZ, R26 ;  /* 0x000000ffff037224 */ /* 0x000fe400078e001a */
[----:B------:R-:W-:Y:S01]  /*51b60*/  IMAD.MOV.U32 R28, RZ, RZ, R27 ;  /* 0x000000ffff1c7224 */ /* 0x000fe200078e001b */
[----:B0-----:R-:W2:Y:S01]  /*51b70*/  LDL.64 R22, [R1+0x158] ;  /* 0x0001580001167983 */ /* 0x001ea20000100a00 */
[----:B------:R-:W-:Y:S02]  /*51b80*/  STL.64 [R1+0xaf0], R8 ;  /* 0x000af00801007387 */ /* 0x000fe40000100a00 */
[----:B------:R0:W-:Y:S02]  /*51b90*/  STL.64 [R1+0xaf8], R10 ;  /* 0x000af80a01007387 */ /* 0x0001e40000100a00 */
[----:B0-----:R-:W3:Y:S01]  /*51ba0*/  LDL.LU.64 R10, [R1+0x5b50] ;  /* 0x005b5000010a7983 */ /* 0x001ee20000300a00 */
[----:B------:R-:W3:Y:S02]  /*51bb0*/  LDL.LU.64 R8, [R1+0x5b48] ;  /* 0x005b480001087983 */ /* 0x000ee40000300a00 */
[----:B------:R-:W3:Y:S02]  /*51bc0*/  LDL.LU.64 R26, [R1+0x5b40] ;  /* 0x005b4000011a7983 */ /* 0x000ee40000300a00 */
[----:B------:R-:W2:Y:S01]  /*51bd0*/  LDL.LU.64 R24, [R1+0x5b38] ;  /* 0x005b380001187983 */ /* 0x000ea20000300a00 */
[C---:B---3--:R-:W-:Y:S11]  /*51be0*/  HMMA.16816.F32.BF16 R8, R16.reuse, R26, R8 ;  /* 0x0000001a1008723c */ /* 0x048ff60000041808 */
[----:B------:R-:W-:Y:S11]  /*51bf0*/  @!UPT UIADD3 URZ, URZ, URZ, URZ ;  /* 0x0000003f3f3ff290 */ /* 0x000ff6000fffe03f */
[----:B------:R-:W-:Y:S01]  /*51c00*/  @!UPT UIADD3 URZ, URZ, URZ, URZ ;  /* 0x0000003f3f3ff290 */ /* 0x000fe2000fffe03f */
[----:B------:R-:W-:Y:S01]  /*51c10*/  STL.64 [R1+0xae0], R8 ;  /* 0x000ae00801007387 */ /* 0x000fe20000100a00 */
[----:B------:R0:W-:Y:S03]  /*51c20*/  STL.64 [R1+0xae8], R10 ;  /* 0x000ae80a01007387 */ /* 0x0001e60000100a00 */
[----:B0-----:R-:W4:Y:S01]  /*51c30*/  LDL.LU.64 R10, [R1+0x5b30] ;  /* 0x005b3000010a7983 */ /* 0x001f220000300a00 */
[----:B------:R-:W-:Y:S02]  /*51c40*/  STL.64 [R1+0x5ae0], R26 ;  /* 0x005ae01a01007387 */ /* 0x000fe40000100a00 */
[----:B--2---:R0:W-:Y:S02]  /*51c50*/  STL.64 [R1+0x5b00], R24 ;  /* 0x005b001801007387 */ /* 0x0041e40000100a00 */
        /* <DEDUP_REMOVED lines=20> */
[----:B0-----:R-:W3:Y:S01]  /*51da0*/  LDL.LU.64 R14, [R1+0x5b20] ;  /* 0x005b2000010e7983 */ /* 0x001ee20000300a00 */
[----:B------:R0:W-:Y:S02]  /*51db0*/  STL.64 [R1+0x5a30], R6 ;  /* 0x005a300601007387 */ /* 0x0001e40000100a00 */
[----:B------:R-:W3:Y:S02]  /*51dc0*/  LDL.LU R4, [R1+0x3c0] ;  /* 0x0003c00001047983 */ /* 0x000ee40000300800 */
[----:B------:R-:W3:Y:S01]  /*51dd0*/  LDL.LU R5, [R1+0x3c4] ;  /* 0x0003c40001057983 */ /* 0x000ee20000300800 */
[----:B0-----:R-:W3:Y:S01]  /*51de0*/  LDL.LU R6, [R1+0x3c8] ;  /* 0x0003c80001067983 */ /* 0x001ee20000300800 */
[----:B------:R-:W3:Y:S01]  /*51df0*/  LDL.LU R7, [R1+0x3cc] ;  /* 0x0003cc0001077983 */ /* 0x000ee20000300800 */
[C---:B--2---:R-:W-:Y:S08]  /*51e00*/  HMMA.16816.F32.BF16 R24, R16.reuse, R22, R24 ;  /* 0x000000161018723c */ /* 0x044ff00000041818 */
[----:B---3--:R-:W-:Y:S11]  /*51e10*/  HMMA.16816.F32.BF16 R4, R16, R14, R4 ;  /* 0x0000000e1004723c */ /* 0x008ff60000041804 */
[----:B------:R-:W-:Y:S11]  /*51e20*/  @!UPT UIADD3 URZ, URZ, URZ, URZ ;  /* 0x0000003f3f3ff290 */ /* 0x000ff6000fffe03f */
[----:B------:R-:W-:Y:S01]  /*51e30*/  @!UPT UIADD3 URZ, URZ, URZ, URZ ;  /* 0x0000003f3f3ff290 */ /* 0x000fe2000fffe03f */
[----:B------:R0:W-:Y:S02]  /*51e40*/  STL.64 [R1+0x12c0], R4 ;  /* 0x0012c00401007387 */ /* 0x0001e40000100a00 */
[----:B0-----:R-:W-:Y:S02]  /*51e50*/  IMAD.MOV.U32 R5, RZ, RZ, R14 ;  /* 0x000000ffff057224 */ /* 0x001fe400078e000e */
[----:B------:R-:W-:Y:S02]  /*51e60*/  IMAD.MOV.U32 R4, RZ, RZ, R15 ;  /* 0x000000ffff047224 */ /* 0x000fe400078e000f */
[----:B------:R-:W0:Y:S04]  /*51e70*/  LDSM.16.MT88.4 R12, [R29+0x4300] ;  /* 0x004300001d0c783b */ /* 0x000e280000004200 */
[----:B------:R1:W-:Y:S02]  /*51e80*/  STL.64 [R1+0x12c8], R6 ;  /* 0x0012c80601007387 */ /* 0x0003e40000100a00 */
[----:B-1----:R-:W-:-:S02]  /*51e90*/  IMAD.MOV.U32 R7, RZ, RZ, R22 ;  /* 0x000000ffff077224 */ /* 0x002fc400078e0016 */
[----:B------:R-:W-:Y:S01]  /*51ea0*/  IMAD.MOV.U32 R6, RZ, RZ, R23 ;  /* 0x000000ffff067224 */ /* 0x000fe200078e0017 */
[----:B0-----:R0:W-:Y:S01]  /*51eb0*/  STL.64 [R1+0x5968], R14 ;  /* 0x0059680e01007387 */ /* 0x0011e20000100a00 */
[----:B------:R1:W-:Y:S02]  /*51ec0*/  STL.64 [R1+0x5960], R12 ;  /* 0x0059600c01007387 */ /* 0x0003e40000100a00 */
[----:B0-----:R-:W-:Y:S02]  /*51ed0*/  IMAD.MOV.U32 R14, RZ, RZ, R2 ;  /* 0x000000ffff0e7224 */ /* 0x001fe400078e0002 */
[----:B------:R-:W-:-:S05]  /*51ee0*/  IMAD.MOV.U32 R15, RZ, RZ, R0 ;  /* 0x000000ffff0f7224 */ /* 0x000fca00078e0000 */
[----:B------:R0:W-:Y:S01]  /*51ef0*/  STL.64 [R1+0x5aa8], R14 ;  /* 0x005aa80e01007387 */ /* 0x0001e20000100a00 */
[----:B-1----:R-:W2:Y:S02]  /*51f00*/  LDL.LU R12, [R1+0xb90] ;  /* 0x000b9000010c7983 */ /* 0x002ea40000300800 */
[----:B------:R-:W2:Y:S01]  /*51f10*/  LDL.LU R13, [R1+0xb94] ;  /* 0x000b9400010d7983 */ /* 0x000ea20000300800 */
[----:B0-----:R-:W2:Y:S01]  /*51f20*/  LDL.LU R14, [R1+0xb98] ;  /* 0x000b9800010e7983 */ /* 0x001ea20000300800 */
[----:B------:R-:W2:Y:S02]  /*51f30*/  LDL.LU R15, [R1+0xb9c] ;  /* 0x000b9c00010f7983 */ /* 0x000ea40000300800 */
[----:B------:R-:W-:Y:S02]  /*51f40*/  STL.64 [R1+0x12b0], R24 ;  /* 0x0012b01801007387 */ /* 0x000fe40000100a00 */
[----:B------:R0:W-:Y:S02]  /*51f50*/  STL.64 [R1+0x12b8], R26 ;  /* 0x0012b81a01007387 */ /* 0x0001e40000100a00 */
[----:B0-----:R-:W3:Y:S01]  /*51f60*/  LDL.LU.64 R26, [R1+0x5b18] ;  /* 0x005b1800011a7983 */ /* 0x001ee20000300a00 */
[----:B------:R-:W3:Y:S02]  /*51f70*/  LDL.LU.64 R24, [R1+0x5b10] ;  /* 0x005b100001187983 */ /* 0x000ee40000300a00 */
[----:B------:R-:W3:Y:S02]  /*51f80*/  LDL.LU.64 R22, [R1+0x5b08] ;  /* 0x005b080001167983 */ /* 0x000ee40000300a00 */
[----:B------:R0:W-:Y:S01]  /*51f90*/  STL.64 [R1+0x5a40], R6 ;  /* 0x005a400601007387 */ /* 0x0001e20000100a00 */
[----:B------:R-:W-:Y:S04]  /*51fa0*/  STL.64 [R1+0x5a38], R4 ;  /* 0x005a380401007387 */ /* 0x000fe80000100a00 */
[----:B0-----:R-:W4:Y:S01]  /*51fb0*/  LDL.64 R6, [R1+0x138] ;  /* 0x0001380001067983 */ /* 0x001f220000100a00 */
[C---:B---3--:R-:W-:Y:S03]  /*51fc0*/  HMMA.16816.F32.BF16 R20, R16.reuse, R22, R24 ;  /* 0x000000161014723c */ /* 0x048fe60000041818 */
[----:B------:R-:W3:Y:S11]  /*51fd0*/  LDL.LU.64 R24, [R1+0x5b00] ;  /* 0x005b000001187983 */ /* 0x000ef60000300a00 */
[----:B------:R-:W-:Y:S09]  /*51fe0*/  @!UPT UIADD3 URZ, URZ, URZ, URZ ;  /* 0x0000003f3f3ff290 */ /* 0x000ff2000fffe03f */
        /* <DEDUP_REMOVED lines=9> */
[----:B0-----:R-:W2:Y:S01]  /*52080*/  LDL.LU.64 R22, [R1+0x5ae8] ;  /* 0x005ae80001167983 */ /* 0x001ea20000300a00 */
[----:B------:R-:W-:Y:S02]  /*52090*/  IMAD.MOV.U32 R2, RZ, RZ, R6 ;  /* 0x000000ffff027224 */ /* 0x000fe400078e0006 */
[----:B------:R-:W-:Y:S02]  /*520a0*/  IMAD.MOV.U32 R0, RZ, RZ, R7 ;  /* 0x000000ffff007224 */ /* 0x000fe400078e0007 */
[----:B--2---:R-:W-:Y:S11]  /*520b0*/  HMMA.16816.F32.BF16 R4, R16, R22, R12 ;  /* 0x000000161004723c */ /* 0x004ff6000004180c */
[----:B------:R-:W-:Y:S11]  /*520c0*/  @!UPT UIADD3 URZ, URZ, URZ, URZ ;  /* 0x0000003f3f3ff290 */ /* 0x000ff6000fffe03f */
[----:B------:R-:W-:Y:S01]  /*520d0*/  @!UPT UIADD3 URZ, URZ, URZ, URZ ;  /* 0x0000003f3f3ff290 */ /* 0x000fe2000fffe03f */
[----:B------:R-:W-:Y:S01]  /*520e0*/  STL.64 [R1+0x1280], R4 ;  /* 0x0012800401007387 */ /* 0x000fe20000100a00 */
[----:B------:R-:W-:Y:S02]  /*520f0*/  STL.64 [R1+0x1288], R6 ;  /* 0x0012880601007387 */ /* 0x000fe40000100a00 */
[----:B------:R-:W2:Y:S02]  /*52100*/  LDL R14, [R1+0xf8] ;  /* 0x0000f800010e7983 */ /* 0x000ea40000100800 */
[----:B------:R-:W2:Y:S02]  /*52110*/  LDL R15, [R1+0xfc] ;  /* 0x0000fc00010f7983 */ /* 0x000ea40000100800 */
[----:B------:R-:W-:Y:S02]  /*52120*/  IMAD.MOV.U32 R9, RZ, RZ, R22 ;  /* 0x000000ffff097224 */ /* 0x000fe400078e0016 */
[----:B------:R-:W-:Y:S01]  /*52130*/  IMAD.MOV.U32 R8, RZ, RZ, R23 ;  /* 0x000000ffff087224 */ /* 0x000fe200078e0017 */
[----:B--2---:R3:W-:Y:S01]  /*52140*/  STL.64 [R1+0x5ac0], R14 ;  /* 0x005ac00e01007387 */ /* 0x0047e20000100a00 */
[----:B------:R-:W2:Y:S02]  /*52150*/  LDL.LU R20, [R1+0xb50] ;  /* 0x000b500001147983 */ /* 0x000ea40000300800 */
[----:B------:R-:W2:Y:S02]  /*52160*/  LDL.LU R21, [R1+0xb54] ;  /* 0x000b540001157983 */ /* 0x000ea40000300800 */
[----:B------:R-:W4:Y:S01]  /*52170*/  LDL.LU R22, [R1+0xb58] ;  /* 0x000b580001167983 */ /* 0x000f220000300800 */
[----:B------:R-:W4:Y:S01]  /*52180*/  LDL.LU R23, [R1+0xb5c] ;  /* 0x000b5c0001177983 */ /* 0x000f220000300800 */
[----:B---3--:R-:W-:-:S02]  /*52190*/  IMAD.MOV.U32 R14, RZ, RZ, R25 ;  /* 0x000000ffff0e7224 */ /* 0x008fc400078e0019 */
[----:B------:R-:W-:-:S05]  /*521a0*/  IMAD.MOV.U32 R15, RZ, RZ, R24 ;  /* 0x000000ffff0f7224 */ /* 0x000fca00078e0018 */
[----:B------:R-:W-:Y:S04]  /*521b0*/  STL.64 [R1+0x5ad8], R14 ;  /* 0x005ad80e01007387 */ /* 0x000fe80000100a00 */
[----:B----4-:R-:W-:Y:S01]  /*521c0*/  STL.64 [R1+0x5ab8], R22 ;  /* 0x005ab81601007387 */ /* 0x010fe20000100a00 */
[----:B--2---:R0:W-:Y:S03]  /*521d0*/  STL.64 [R1+0x5ab0], R20 ;  /* 0x005ab01401007387 */ /* 0x0041e60000100a00 */
[----:B0-----:R-:W2:Y:S01]  /*521e0*/  LDL.LU R20, [R1+0xb60] ;  /* 0x000b600001147983 */ /* 0x001ea20000300800 */
[----:B------:R-:W2:Y:S02]  /*521f0*/  LDL.LU R21, [R1+0xb64] ;  /* 0x000b640001157983 */ /* 0x000ea40000300800 */
[----:B------:R-:W3:Y:S02]  /*52200*/  LDL.LU R22, [R1+0xb68] ;  /* 0x000b680001167983 */ /* 0x000ee40000300800 */
[----:B------:R-:W3:Y:S01]  /*52210*/  LDL.LU R23, [R1+0xb6c] ;  /* 0x000b6c0001177983 */ /* 0x000ee20000300800 */
[----:B------:R-:W4:Y:S01]  /*52220*/  LDL.LU R24, [R1+0xb80] ;  /* 0x000b800001187983 */ /* 0x000f220000300800 */
[----:B------:R-:W4:Y:S02]  /*52230*/  LDL.LU R25, [R1+0xb84] ;  /* 0x000b840001197983 */ /* 0x000f240000300800 */
[----:B------:R-:W4:Y:S02]  /*52240*/  LDL.LU R26, [R1+0xb88] ;  /* 0x000b8800011a7983 */ /* 0x000f240000300800 */
[----:B------:R-:W4:Y:S01]  /*52250*/  LDL.LU R27, [R1+0xb8c] ;  /* 0x000b8c00011b7983 */ /* 0x000f220000300800 */
[----:B------:R-:W4:Y:S04]  /*52260*/  LDL.64 R14, [R1+0x118] ;  /* 0x00011800010e7983 */ /* 0x000f280000100a00 */
        /* <DEDUP_REMOVED lines=10> */
[----:B------:R-:W2:Y:S02]  /*52310*/  LDL.LU R10, [R1+0xaa8] ;  /* 0x000aa800010a7983 */ /* 0x000ea40000300800 */
[----:B------:R-:W2:Y:S02]  /*52320*/  LDL.LU R11, [R1+0xaac] ;  /* 0x000aac00010b7983 */ /* 0x000ea40000300800 */
[----:B--2---:R0:W-:Y:S01]  /*52330*/  STL.64 [R1+0x5a68], R10 ;  /* 0x005a680a01007387 */ /* 0x0041e20000100a00 */
[----:B---3--:R1:W-:Y:S03]  /*52340*/  STL.64 [R1+0x5a60], R8 ;  /* 0x005a600801007387 */ /* 0x0083e60000100a00 */
[----:B0-----:R-:W2:Y:S04]  /*52350*/  LDL R10, [R1+0x28] ;  /* 0x00002800010a7983 */ /* 0x001ea80000100800 */
[----:B------:R-:W2:Y:S01]  /*52360*/  LDL R11, [R1+0x2c] ;  /* 0x00002c00010b7983 */ /* 0x000ea20000100800 */
[----:B----4-:R-:W-:Y:S03]  /*52370*/  HMMA.16816.F32.BF16 R24, R16, R14, R24 ;  /* 0x0000000e1018723c */ /* 0x010fe60000041818 */
[----:B--2---:R0:W-:Y:S01]  /*52380*/  STL.64 [R1+0x5a90], R10 ;  /* 0x005a900a01007387 */ /* 0x0041e20000100a00 */
[----:B-1----:R-:W2:Y:S02]  /*52390*/  LDL.LU R8, [R1+0x3b0] ;  /* 0x0003b00001087983 */ /* 0x002ea40000300800 */
[----:B------:R-:W2:Y:S01]  /*523a0*/  LDL.LU R9, [R1+0x3b4] ;  /* 0x0003b40001097983 */ /* 0x000ea20000300800 */
[----:B0-----:R-:W2:Y:S01]  /*523b0*/  LDL.LU R10, [R1+0x3b8] ;  /* 0x0003b800010a7983 */ /* 0x001ea20000300800 */
[----:B------:R-:W2:Y:S02]  /*523c0*/  LDL.LU R11, [R1+0x3bc] ;  /* 0x0003bc00010b7983 */ /* 0x000ea40000300800 */
[----:B------:R-:W3:Y:S02]  /*523d0*/  LDL.LU R4, [R1+0xa90] ;  /* 0x000a900001047983 */ /* 0x000ee40000300800 */
[----:B------:R-:W3:Y:S01]  /*523e0*/  LDL.LU R5, [R1+0xa94] ;  /* 0x000a940001057983 */ /* 0x000ee20000300800 */
[----:B------:R-:W4:Y:S01]  /*523f0*/  LDL.LU R6, [R1+0xa98] ;  /* 0x000a980001067983 */ /* 0x000f220000300800 */
[----:B------:R-:W4:Y:S03]  /*52400*/  LDL.LU R7, [R1+0xa9c] ;  /* 0x000a9c0001077983 */ /* 0x000f260000300800 */
[----:B----4-:R-:W-:Y:S01]  /*52410*/  STL.64 [R1+0x5a78], R6 ;  /* 0x005a780601007387 */ /* 0x010fe20000100a00 */
[----:B---3--:R0:W-:Y:S03]  /*52420*/  STL.64 [R1+0x5a70], R4 ;  /* 0x005a700401007387 */ /* 0x0081e60000100a00 */
[----:B0-----:R-:W3:Y:S01]  /*52430*/  LDL.LU R4, [R1+0xab0] ;  /* 0x000ab00001047983 */ /* 0x001ee20000300800 */
[----:B------:R-:W3:Y:S02]  /*52440*/  LDL.LU R5, [R1+0xab4] ;  /* 0x000ab40001057983 */ /* 0x000ee40000300800 */
[----:B------:R-:W3:Y:S02]  /*52450*/  LDL.LU R6, [R1+0xab8] ;  /* 0x000ab80001067983 */ /* 0x000ee40000300800 */
[----:B------:R-:W3:Y:S01]  /*52460*/  LDL.LU R7, [R1+0xabc] ;  /* 0x000abc0001077983 */ /* 0x000ee20000300800 */
[----:B------:R0:W-:Y:S01]  /*52470*/  STL.64 [R1+0x1270], R24 ;  /* 0x0012701801007387 */ /* 0x0001e20000100a00 */
[----:B------:R1:W-:Y:S02]  /*52480*/  STL.64 [R1+0x1278], R26 ;  /* 0x0012781a01007387 */ /* 0x0003e40000100a00 */
[----:B0-----:R-:W-:Y:S01]  /*52490*/  IMAD.MOV.U32 R25, RZ, RZ, R14 ;  /* 0x000000ffff197224 */ /* 0x001fe200078e000e */
[----:B-1----:R-:W4:Y:S01]  /*524a0*/  LDL.LU.64 R26, [R1+0x5ae0] ;  /* 0x005ae000011a7983 */ /* 0x002f220000300a00 */
[----:B------:R-:W-:-:S02]  /*524b0*/  IMAD.MOV.U32 R24, RZ, RZ, R15 ;  /* 0x000000ffff187224 */ /* 0x000fc400078e000f */
        /* <DEDUP_REMOVED lines=15> */
[C---:B--2---:R-:W-:Y:S11]  /*525b0*/  HMMA.16816.F32.BF16 R20, R16.reuse, R14, R20 ;  /* 0x0000000e1014723c */ /* 0x044ff60000041814 */
[----:B------:R-:W-:Y:S11]  /*525c0*/  @!UPT UIADD3 URZ, URZ, URZ, URZ ;  /* 0x0000003f3f3ff290 */ /* 0x000ff6000fffe03f */
[----:B------:R-:W-:Y:S01]  /*525d0*/  @!UPT UIADD3 URZ, URZ, URZ, URZ ;  /* 0x0000003f3f3ff290 */ /* 0x000fe2000fffe03f */
[----:B------:R-:W-:Y:S01]  /*525e0*/  STL.64 [R1+0xbc0], R20 ;  /* 0x000bc01401007387 */ /* 0x000fe20000100a00 */
[----:B------:R0:W-:Y:S03]  /*525f0*/  STL.64 [R1+0xbc8], R22 ;  /* 0x000bc81601007387 */ /* 0x0001e60000100a00 */
[----:B0-----:R-:W2:Y:S01]  /*52600*/  LDL.LU.64 R22, [R1+0x5aa0] ;  /* 0x005aa00001167983 */ /* 0x001ea20000300a00 */
[----:B------:R-:W3:Y:S02]  /*52610*/  LDL.LU.64 R20, [R1+0x5a98] ;  /* 0x005a980001147983 */ /* 0x000ee40000300a00 */
[----:B------:R3:W-:Y:S01]  /*52620*/  STL.64 [R1+0x5980], R14 ;  /* 0x0059800e01007387 */ /* 0x0007e20000100a00 */
[----:B--2---:R-:W-:Y:S01]  /*52630*/  HMMA.16816.F32.BF16 R16, R16, R22, R8 ;  /* 0x000000161010723c */ /* 0x004fe20000041808 */
[----:B------:R-:W2:Y:S01]  /*52640*/  LDL.LU.64 R10, [R1+0x5a90] ;  /* 0x005a9000010a7983 */ /* 0x000ea20000300a00 */
[----:B---3--:R-:W-:-:S02]  /*52650*/  IMAD.MOV.U32 R14, RZ, RZ, R21 ;  /* 0x000000ffff0e7224 */ /* 0x008fc400078e0015 */
[----:B------:R-:W-:-:S03]  /*52660*/  IMAD.MOV.U32 R15, RZ, RZ, R20 ;  /* 0x000000ffff0f7224 */ /* 0x000fc600078e0014 */
[----:B------:R-:W-:Y:S02]  /*52670*/  IMAD.MOV.U32 R9, RZ, RZ, R22 ;  /* 0x000000ffff097224 */ /* 0x000fe400078e0016 */
[----:B------:R-:W-:Y:S11]  /*52680*/  IMAD.MOV.U32 R8, RZ, RZ, R23 ;  /* 0x000000ffff087224 */ /* 0x000ff600078e0017 */
[----:B------:R-:W-:Y:S03]  /*52690*/  @!UPT UIADD3 URZ, URZ, URZ, URZ ;  /* 0x0000003f3f3ff290 */ /* 0x000fe6000fffe03f */
[----:B------:R-:W-:Y:S01]  /*526a0*/  STL.64 [R1+0x430], R16 ;  /* 0x0004301001007387 */ /* 0x000fe20000100a00 */
[----:B------:R-:W-:Y:S02]  /*526b0*/  STL.64 [R1+0x438], R18 ;  /* 0x0004381201007387 */ /* 0x000fe40000100a00 */
[----:B------:R-:W2:Y:S02]  /*526c0*/  LDL.LU.64 R22, [R1+0x5a88] ;  /* 0x005a880001167983 */ /* 0x000ea40000300a00 */
[----:B------:R-:W2:Y:S01]  /*526d0*/  LDL.LU.64 R20, [R1+0x5a80] ;  /* 0x005a800001147983 */ /* 0x000ea20000300a00 */
[----:B------:R-:W0:Y:S04]  /*526e0*/  LDSM.16.MT88.4 R16, [R29+0x4380] ;  /* 0x004380001d10783b */ /* 0x000e280000004200 */
[----:B0-----:R0:W-:Y:S02]  /*526f0*/  STL.64 [R1+0x5810], R18 ;  /* 0x0058101201007387 */ /* 0x0011e40000100a00 */
[----:B0-----:R-:W-:-:S02]  /*52700*/  IMAD.MOV.U32 R18, RZ, RZ, R9 ;  /* 0x000000ffff127224 */ /* 0x001fc400078e0009 */
[----:B------:R-:W-:Y:S01]  /*52710*/  IMAD.MOV.U32 R19, RZ, RZ, R8 ;  /* 0x000000ffff137224 */ /* 0x000fe200078e0008 */
[----:B------:R0:W-:Y:S04]  /*52720*/  STL.64 [R1+0x5808], R16 ;  /* 0x0058081001007387 */ /* 0x0001e80000100a00 */
[----:B------:R1:W-:Y:S04]  /*52730*/  STL.64 [R1+0x59f0], R18 ;  /* 0x0059f01201007387 */ /* 0x0003e80000100a00 */
[----:B0-----:R-:W4:Y:S01]  /*52740*/  LDL.LU R16, [R1+0xa80] ;  /* 0x000a800001107983 */ /* 0x001f220000300800 */
[----:B------:R-:W4:Y:S03]  /*52750*/  LDL.LU R17, [R1+0xa84] ;  /* 0x000a840001117983 */ /* 0x000f260000300800 */
[----:B-1----:R-:W4:Y:S01]  /*52760*/  LDL.LU R18, [R1+0xa88] ;  /* 0x000a880001127983 */ /* 0x002f220000300800 */
[----:B------:R-:W4:Y:S02]  /*52770*/  LDL.LU R19, [R1+0xa8c] ;  /* 0x000a8c0001137983 */ /* 0x000f240000300800 */
[----:B------:R-:W-:Y:S01]  /*52780*/  STL [R1+0x4fd0], R29 ;  /* 0x004fd01d01007387 */ /* 0x000fe20000100800 */
        /* <DEDUP_REMOVED lines=12> */
[----:B------:R0:W-:Y:S01]  /*52850*/  STL.64 [R1+0xaa0], R12 ;  /* 0x000aa00c01007387 */ /* 0x0001e20000100a00 */
[----:B------:R1:W-:Y:S03]  /*52860*/  STL.64 [R1+0xaa8], R14 ;  /* 0x000aa80e01007387 */ /* 0x0003e60000100a00 */
[----:B0-----:R-:W2:Y:S01]  /*52870*/  LDL.LU R12, [R1+0x9e0] ;  /* 0x0009e000010c7983 */ /* 0x001ea20000300800 */
[----:B------:R-:W2:Y:S02]  /*52880*/  LDL.LU R13, [R1+0x9e4] ;  /* 0x0009e400010d7983 */ /* 0x000ea40000300800 */
[----:B-1----:R-:W2:Y:S02]  /*52890*/  LDL.LU R14, [R1+0x9e8] ;  /* 0x0009e800010e7983 */ /* 0x002ea40000300800 */
[----:B------:R-:W2:Y:S02]  /*528a0*/  LDL.LU R15, [R1+0x9ec] ;  /* 0x0009ec00010f7983 */ /* 0x000ea40000300800 */
[----:B--2---:R0:W-:Y:S01]  /*528b0*/  STL.64 [R1+0x5990], R14 ;  /* 0x0059900e01007387 */ /* 0x0041e20000100a00 */
[----:B------:R-:W-:Y:S03]  /*528c0*/  STL.64 [R1+0x5988], R12 ;  /* 0x0059880c01007387 */ /* 0x000fe60000100a00 */
[----:B0-----:R-:W2:Y:S01]  /*528d0*/  LDL.64 R14, [R1+0x108] ;  /* 0x00010800010e7983 */ /* 0x001ea20000100a00 */
[----:B----4-:R-:W-:Y:S03]  /*528e0*/  HMMA.16816.F32.BF16 R16, R20, R26, R16 ;  /* 0x0000001a1410723c */ /* 0x010fe60000041810 */
[----:B--2---:R0:W-:Y:S02]  /*528f0*/  STL.64 [R1+0x59a0], R14 ;  /* 0x0059a00e01007387 */ /* 0x0041e40000100a00 */
[----:B0-----:R-:W-:-:S02]  /*52900*/  IMAD.MOV.U32 R14, RZ, RZ, R3 ;  /* 0x000000ffff0e7224 */ /* 0x001fc400078e0003 */
[----:B------:R-:W-:Y:S01]  /*52910*/  IMAD.MOV.U32 R15, RZ, RZ, R28 ;  /* 0x000000ffff0f7224 */ /* 0x000fe200078e001c */
[----:B------:R-:W2:Y:S06]  /*52920*/  LDL.LU R3, [R1+0x5a48] ;  /* 0x005a480001037983 */ /* 0x000eac0000300800 */
[----:B------:R-:W-:Y:S01]  /*52930*/  HMMA.16816.F32.BF16 R12, R20, R14, R4 ;  /* 0x0000000e140c723c */ /* 0x000fe20000041804 */
[----:B------:R-:W4:Y:S01]  /*52940*/  LDL.LU.64 R6, [R1+0x5a40] ;  /* 0x005a400001067983 */ /* 0x000f220000300a00 */
[----:B------:R-:W2:Y:S11]  /*52950*/  LDL.LU.64 R4, [R1+0x5a38] ;  /* 0x005a380001047983 */ /* 0x000eb60000300a00 */
[----:B------:R-:W-:Y:S10]  /*52960*/  @!UPT UIADD3 URZ, URZ, URZ, URZ ;  /* 0x0000003f3f3ff290 */ /* 0x000ff4000fffe03f */
[----:B------:R-:W-:Y:S01]  /*52970*/  STL.64 [R1+0xa90], R12 ;  /* 0x000a900c01007387 */ /* 0x000fe20000100a00 */
[----:B------:R0:W-:Y:S02]  /*52980*/  STL.64 [R1+0xa98], R14 ;  /* 0x000a980e01007387 */ /* 0x0001e40000100a00 */
[----:B0-----:R-:W-:Y:S02]  /*52990*/  IMAD.MOV.U32 R14, RZ, RZ, R25 ;  /* 0x000000ffff0e7224 */ /* 0x001fe400078e0019 */
[----:B------:R-:W-:-:S05]  /*529a0*/  IMAD.MOV.U32 R15, RZ, RZ, R24 ;  /* 0x000000ffff0f7224 */ /* 0x000fca00078e0018 */
[----:B------:R-:W-:Y:S01]  /*529b0*/  STL.64 [R1+0x59b8], R14 ;  /* 0x0059b80e01007387 */ /* 0x000fe20000100a00 */
[----:B------:R0:W-:Y:S02]  /*529c0*/  STL.64 [R1+0xa80], R16 ;  /* 0x000a801001007387 */ /* 0x0001e40000100a00 */
[----:B------:R1:W-:Y:S01]  /*529d0*/  STL.64 [R1+0xa88], R18 ;  /* 0x000a881201007387 */ /* 0x0003e20000100a00 */
[----:B0-----:R-:W2:Y:S01]  /*529e0*/  LDL.LU R16, [R1+0xa30] ;  /* 0x000a300001107983 */ /* 0x001ea20000300800 */
[----:B------:R-:W2:Y:S02]  /*529f0*/  LDL.LU R17, [R1+0xa34] ;  /* 0x000a340001117983 */ /* 0x000ea40000300800 */
[----:B-1----:R-:W2:Y:S02]  /*52a00*/  LDL.LU R18, [R1+0xa38] ;  /* 0x000a380001127983 */ /* 0x002ea40000300800 */
[----:B------:R-:W2:Y:S02]  /*52a10*/  LDL.LU R19, [R1+0xa3c] ;  /* 0x000a3c0001137983 */ /* 0x000ea40000300800 */
[----:B------:R-:W-:-:S02]  /*52a20*/  IMAD.MOV.U32 R14, RZ, RZ, R9 ;  /* 0x000000ffff0e7224 */ /* 0x000fc400078e0009 */
[----:B------:R-:W-:Y:S01]  /*52a30*/  IMAD.MOV.U32 R15, RZ, RZ, R8 ;  /* 0x000000ffff0f7224 */ /* 0x000fe200078e0008 */
[----:B--2---:R4:W-:Y:S01]  /*52a40*/  STL.64 [R1+0x5a00], R18 ;  /* 0x005a001201007387 */ /* 0x0049e20000100a00 */
[----:B------:R-:W-:Y:S02]  /*52a50*/  STL.64 [R1+0x59f8], R16 ;  /* 0x0059f81001007387 */ /* 0x000fe40000100a00 */
[----:B----4-:R-:W-:Y:S02]  /*52a60*/  IMAD.MOV.U32 R18, RZ, RZ, R7 ;  /* 0x000000ffff127224 */ /* 0x010fe400078e0007 */
[----:B------:R-:W-:-:S05]  /*52a70*/  IMAD.MOV.U32 R19, RZ, RZ, R6 ;  /* 0x000000ffff137224 */ /* 0x000fca00078e0006 */
[----:B------:R0:W-:Y:S01]  /*52a80*/  STL.64 [R1+0x5a10], R18 ;  /* 0x005a101201007387 */ /* 0x0001e20000100a00 */
[----:B------:R-:W-:Y:S02]  /*52a90*/  STL.64 [R1+0x59d0], R14 ;  /* 0x0059d00e01007387 */ /* 0x000fe40000100a00 */
[----:B------:R1:W-:Y:S02]  /*52aa0*/  STL.64 [R1+0x5998], R26 ;  /* 0x0059981a01007387 */ /* 0x0003e40000100a00 */
[----:B------:R-:W2:Y:S01]  /*52ab0*/  LDL.LU R24, [R1+0x9f0] ;  /* 0x0009f00001187983 */ /* 0x000ea20000300800 */
[----:B------:R-:W2:Y:S01]  /*52ac0*/  LDL.LU R25, [R1+0x9f4] ;  /* 0x0009f40001197983 */ /* 0x000ea20000300800 */
[----:B0-----:R-:W-:Y:S02]  /*52ad0*/  IMAD.MOV.U32 R18, RZ, RZ, R5 ;  /* 0x000000ffff127224 */ /* 0x001fe400078e0005 */
[----:B------:R-:W-:Y:S01]  /*52ae0*/  IMAD.MOV.U32 R19, RZ, RZ, R4 ;  /* 0x000000ffff137224 */ /* 0x000fe200078e0004 */
[----:B-1----:R-:W4:Y:S01]  /*52af0*/  LDL.LU R26, [R1+0x9f8] ;  /* 0x0009f800011a7983 */ /* 0x002f220000300800 */
[----:B------:R-:W4:Y:S03]  /*52b00*/  LDL.LU R27, [R1+0x9fc] ;  /* 0x0009fc00011b7983 */ /* 0x000f260000300800 */
[----:B------:R0:W-:Y:S01]  /*52b10*/  STL.64 [R1+0x5a28], R18 ;  /* 0x005a281201007387 */ /* 0x0001e20000100a00 */
[----:B------:R-:W2:Y:S02]  /*52b20*/  LDL.LU R16, [R1+0xa60] ;  /* 0x000a600001107983 */ /* 0x000ea40000300800 */
[----:B------:R-:W2:Y:S02]  /*52b30*/  LDL.LU R17, [R1+0xa64] ;  /* 0x000a640001117983 */ /* 0x000ea40000300800 */
[----:B------:R-:W-:-:S02]  /*52b40*/  IMAD.MOV.U32 R14, RZ, RZ, R2 ;  /* 0x000000ffff0e7224 */ /* 0x000fc400078e0002 */
[----:B------:R-:W-:Y:S01]  /*52b50*/  IMAD.MOV.U32 R15, RZ, RZ, R0 ;  /* 0x000000ffff0f7224 */ /* 0x000fe200078e0000 */
[----:B0-----:R-:W2:Y:S01]  /*52b60*/  LDL.LU R18, [R1+0xa68] ;  /* 0x000a680001127983 */ /* 0x001ea20000300800 */
[----:B------:R-:W2:Y:S02]  /*52b70*/  LDL.LU R19, [R1+0xa6c] ;  /* 0x000a6c0001137983 */ /* 0x000ea40000300800 */
[----:B------:R-:W3:Y:S02]  /*52b80*/  LDL.LU R4, [R1+0xa70] ;  /* 0x000a700001047983 */ /* 0x000ee40000300800 */
[----:B------:R-:W3:Y:S01]  /*52b90*/  LDL.LU R5, [R1+0xa74] ;  /* 0x000a740001057983 */ /* 0x000ee20000300800 */
[----:B------:R-:W3:Y:S01]  /*52ba0*/  LDL.LU R6, [R1+0xa78] ;  /* 0x000a780001067983 */ /* 0x000ee20000300800 */
[----:B------:R-:W3:Y:S02]  /*52bb0*/  LDL.LU R7, [R1+0xa7c] ;  /* 0x000a7c0001077983 */ /* 0x000ee40000300800 */
[----:B------:R0:W-:Y:S02]  /*52bc0*/  STL.64 [R1+0x59e8], R14 ;  /* 0x0059e80e01007387 */ /* 0x0001e40000100a00 */
        /* <DEDUP_REMOVED lines=11> */
[----:B------:R-:W2:Y:S01]  /*52c80*/  LDL.LU R15, [R1+0xa5c] ;  /* 0x000a5c00010f7983 */ /* 0x000ea20000300800 */
[----:B----4-:R-:W-:Y:S01]  /*52c90*/  STL.64 [R1+0x59b0], R26 ;  /* 0x0059b01a01007387 */ /* 0x010fe20000100a00 */
[----:B------:R0:W-:Y:S03]  /*52ca0*/  STL.64 [R1+0x59a8], R24 ;  /* 0x0059a81801007387 */ /* 0x0001e60000100a00 */
[----:B0-----:R-:W4:Y:S01]  /*52cb0*/  LDL.LU R24, [R1+0xa00] ;  /* 0x000a000001187983 */ /* 0x001f220000300800 */
[----:B------:R-:W4:Y:S02]  /*52cc0*/  LDL.LU R25, [R1+0xa04] ;  /* 0x000a040001197983 */ /* 0x000f240000300800 */
[----:B------:R-:W2:Y:S02]  /*52cd0*/  LDL.LU R26, [R1+0xa08] ;  /* 0x000a0800011a7983 */ /* 0x000ea40000300800 */
[----:B------:R-:W2:Y:S01]  /*52ce0*/  LDL.LU R27, [R1+0xa0c] ;  /* 0x000a0c00011b7983 */ /* 0x000ea20000300800 */
[C---:B---3--:R-:W-:Y:S01]  /*52cf0*/  HMMA.16816.F32.BF16 R4, R20.reuse, R10, R4 ;  /* 0x0000000a1404723c */ /* 0x048fe20000041804 */
        /* <DEDUP_REMOVED lines=15> */
[----:B------:R0:W-:Y:S03]  /*52df0*/  STL.64 [R1+0x5938], R10 ;  /* 0x0059380a01007387 */ /* 0x0001e60000100a00 */
[----:B0-----:R-:W4:Y:S01]  /*52e00*/  LDL.64 R10, [R1+0xf8] ;  /* 0x0000f800010a7983 */ /* 0x001f220000100a00 */
[C---:B---3--:R-:W-:Y:S11]  /*52e10*/  HMMA.16816.F32.BF16 R16, R20.reuse, R6, R16 ;  /* 0x000000061410723c */ /* 0x048ff60000041810 */
[----:B------:R-:W-:Y:S11]  /*52e20*/  @!UPT UIADD3 URZ, URZ, URZ, URZ ;  /* 0x0000003f3f3ff290 */ /* 0x000ff6000fffe03f */
[----:B------:R-:W-:Y:S01]  /*52e30*/  @!UPT UIADD3 URZ, URZ, URZ, URZ ;  /* 0x0000003f3f3ff290 */ /* 0x000fe2000fffe03f */
        /* <DEDUP_REMOVED lines=17> */
[----:B---3--:R-:W-:Y:S01]  /*52f50*/  IMAD.MOV.U32 R4, RZ, RZ, R15 ;  /* 0x000000ffff047224 */ /* 0x008fe200078e000f */
[C---:B--2---:R-:W-:Y:S11]  /*52f60*/  HMMA.16816.F32.BF16 R16, R20.reuse, R14, R16 ;  /* 0x0000000e1410723c */ /* 0x044ff60000041810 */
[----:B------:R-:W-:Y:S11]  /*52f70*/  @!UPT UIADD3 URZ, URZ, URZ, URZ ;  /* 0x0000003f3f3ff290 */ /* 0x000ff6000fffe03f */
[----:B------:R-:W-:Y:S01]  /*52f80*/  @!UPT UIADD3 URZ, URZ, URZ, URZ ;  /* 0x0000003f3f3ff290 */ /* 0x000fe2000fffe03f */
[----:B------:R0:W-:Y:S01]  /*52f90*/  STL.64 [R1+0x11e0], R16 ;  /* 0x0011e01001007387 */ /* 0x0001e20000100a00 */
[----:B------:R1:W-:Y:S02]  /*52fa0*/  STL.64 [R1+0x11e8], R18 ;  /* 0x0011e81201007387 */ /* 0x0003e40000100a00 */
[----:B0-----:R-:W-:Y:S01]  /*52fb0*/  IMAD.MOV.U32 R16, RZ, RZ, R14 ;  /* 0x000000ffff107224 */ /* 0x001fe200078e000e */
[----:B-1----:R-:W2:Y:S01]  /*52fc0*/  LDL.LU.64 R18, [R1+0x59f0] ;  /* 0x0059f00001127983 */ /* 0x002ea20000300a00 */
[----:B------:R-:W3:Y:S02]  /*52fd0*/  LDL.LU.64 R14, [R1+0x59e8] ;  /* 0x0059e800010e7983 */ /* 0x000ee40000300a00 */
[----:B------:R-:W-:Y:S02]  /*52fe0*/  STL.64 [R1+0x5900], R6 ;  /* 0x0059000601007387 */ /* 0x000fe40000100a00 */
[----:B------:R0:W-:Y:S02]  /*52ff0*/  STL [R1+0x58f8], R4 ;  /* 0x0058f80401007387 */ /* 0x0001e40000100800 */
        /* <DEDUP_REMOVED lines=10> */
[----:B------:R-:W2:Y:S01]  /*530a0*/  LDL.LU R7, [R1+0x9dc] ;  /* 0x0009dc0001077983 */ /* 0x000ea20000300800 */
[----:B------:R-:W-:Y:S01]  /*530b0*/  STL [R1+0x58c8], R16 ;  /* 0x0058c81001007387 */ /* 0x000fe20000100800 */
[----:B------:R-:W3:Y:S02]  /*530c0*/  LDL.LU.64 R26, [R1+0x59e0] ;  /* 0x0059e000011a7983 */ /* 0x000ee40000300a00 */
[----:B------:R-:W3:Y:S09]  /*530d0*/  LDL.LU.64 R24, [R1+0x59d8] ;  /* 0x0059d80001187983 */ /* 0x000ef20000300a00 */
        /* <DEDUP_REMOVED lines=22> */
[----:B0-----:R-:W-:Y:S01]  /*53240*/  IMAD.MOV.U32 R24, RZ, RZ, R14 ;  /* 0x000000ffff187224 */ /* 0x001fe200078e000e */
[----:B-1----:R-:W3:Y:S01]  /*53250*/  LDL.LU.64 R26, [R1+0x5998] ;  /* 0x00599800011a7983 */ /* 0x002ee20000300a00 */
[----:B------:R-:W2:Y:S02]  /*53260*/  LDL.LU.64 R14, [R1+0x5990] ;  /* 0x00599000010e7983 */ /* 0x000ea40000300a00 */
[----:B------:R-:W2:Y:S02]  /*53270*/  LDL.LU.64 R12, [R1+0x5988] ;  /* 0x00598800010c7983 */ /* 0x000ea40000300a00 */
        /* <DEDUP_REMOVED lines=8> */
[----:B------:R-:W4:Y:S03]  /*53300*/  LDL.LU.64 R10, [R1+0x18] ;  /* 0x00001800010a7983 */ /* 0x000f260000300a00 */
[----:B----4-:R0:W-:Y:S04]  /*53310*/  STL.64 [R1+0x5948], R10 ;  /* 0x0059480a01007387 */ /* 0x0101e80000100a00 */
[----:B0-----:R-:W4:Y:S01]  /*53320*/  LDL.LU.64 R10, [R1+0x28] ;  /* 0x00002800010a7983 */ /* 0x001f220000300a00 */
[----:B---3--:R0:W-:Y:S02]  /*53330*/  STL.64 [R1+0x5920], R26 ;  /* 0x0059201a01007387 */ /* 0x0081e40000100a00 */
[----:B------:R1:W-:Y:S01]  /*53340*/  STL.64 [R1+0x5918], R24 ;  /* 0x0059181801007387 */ /* 0x0003e20000100a00 */
[----:B0-----:R-:W3:Y:S04]  /*53350*/  LDL.LU.64 R26, [R1+0x8] ;  /* 0x00000800011a7983 */ /* 0x001ee80000300a00 */
[----:B---3--:R0:W-:Y:S01]  /*53360*/  STL.64 [R1+0x5940], R26 ;  /* 0x0059401a01007387 */ /* 0x0081e20000100a00 */
[----:B-1----:R-:W3:Y:S02]  /*53370*/  LDL.LU R24, [R1+0x2a0] ;  /* 0x0002a00001187983 */ /* 0x002ee40000300800 */
[----:B------:R-:W3:Y:S01]  /*53380*/  LDL.LU R25, [R1+0x2a4] ;  /* 0x0002a40001197983 */ /* 0x000ee20000300800 */
[----:B0-----:R-:W3:Y:S01]  /*53390*/  LDL.LU R26, [R1+0x2a8] ;  /* 0x0002a800011a7983 */ /* 0x001ee20000300800 */
[----:B------:R-:W3:Y:S01]  /*533a0*/  LDL.LU R27, [R1+0x2ac] ;  /* 0x0002ac00011b7983 */ /* 0x000ee20000300800 */
[C---:B--2---:R-:W-:Y:S02]  /*533b0*/  HMMA.16816.F32.BF16 R12, R20.reuse, R14, R4 ;  /* 0x0000000e140c723c */ /* 0x044fe40000041804 */
[----:B---3--:R-:W-:Y:S01]  /*533c0*/  STL.64 [R1+0x5958], R26 ;  /* 0x0059581a01007387 */ /* 0x008fe20000100a00 */
[----:B------:R0:W-:Y:S03]  /*533d0*/  STL.64 [R1+0x5950], R24 ;  /* 0x0059501801007387 */ /* 0x0001e60000100a00 */
[----:B0-----:R-:W4:Y:S01]  /*533e0*/  LDL.LU R24, [R1+0x2b0] ;  /* 0x0002b00001187983 */ /* 0x001f220000300800 */
[----:B------:R-:W4:Y:S02]  /*533f0*/  LDL.LU R25, [R1+0x2b4] ;  /* 0x0002b40001197983 */ /* 0x000f240000300800 */
[----:B------:R-:W4:Y:S02]  /*53400*/  LDL.LU R26, [R1+0x2b8] ;  /* 0x0002b800011a7983 */ /* 0x000f240000300800 */
[----:B------:R-:W4:Y:S01]  /*53410*/  LDL.LU R27, [R1+0x2bc] ;  /* 0x0002bc00011b7983 */ /* 0x000f220000300800 */
[----:B------:R-:W2:Y:S01]  /*53420*/  LDL.LU.64 R6, [R1+0x5978] ;  /* 0x0059780001067983 */ /* 0x000ea20000300a00 */
[----:B------:R-:W2:Y:S10]  /*53430*/  LDL.LU.64 R4, [R1+0x5970] ;  /* 0x0059700001047983 */ /* 0x000eb40000300a00 */
[----:B------:R-:W-:Y:S02]  /*53440*/  STL.64 [R1+0xa40], R12 ;  /* 0x000a400c01007387 */ /* 0x000fe40000100a00 */
[----:B------:R0:W-:Y:S02]  /*53450*/  STL.64 [R1+0xa48], R14 ;  /* 0x000a480e01007387 */ /* 0x0001e40000100a00 */
[----:B0-----:R-:W4:Y:S01]  /*53460*/  LDL.LU.64 R14, [R1+0x5968] ;  /* 0x00596800010e7983 */ /* 0x001f220000300a00 */
[----:B------:R-:W4:Y:S01]  /*53470*/  LDL.LU.64 R12, [R1+0x5960] ;  /* 0x00596000010c7983 */ /* 0x000f220000300a00 */
[----:B--2---:R-:W-:Y:S02]  /*53480*/  HMMA.16816.F32.BF16 R20, R20, R18, R4 ;  /* 0x000000121414723c */ /* 0x004fe40000041804 */
[----:B------:R-:W2:Y:S11]  /*53490*/  LDL.LU R4, [R1+0x270] ;  /* 0x0002700001047983 */ /* 0x000eb60000300800 */
[----:B------:R-:W-:Y:S10]  /*534a0*/  @!UPT UIADD3 URZ, URZ, URZ, URZ ;  /* 0x0000003f3f3ff290 */ /* 0x000ff4000fffe03f */
[----:B------:R-:W-:Y:S01]  /*534b0*/  STL.64 [R1+0x330], R20 ;  /* 0x0003301401007387 */ /* 0x000fe20000100a00 */
[----:B------:R-:W-:Y:S02]  /*534c0*/  STL.64 [R1+0x338], R22 ;  /* 0x0003381601007387 */ /* 0x000fe40000100a00 */
        /* <DEDUP_REMOVED lines=9> */
[----:B----4-:R-:W-:Y:S01]  /*53560*/  HMMA.16816.F32.BF16 R24, R12, R10, R24 ;  /* 0x0000000a0c18723c */ /* 0x010fe20000041818 */
[----:B---3--:R-:W-:Y:S01]  /*53570*/  STL.64 [R1+0x5930], R6 ;  /* 0x0059300601007387 */ /* 0x008fe20000100a00 */
[----:B--2---:R0:W-:Y:S03]  /*53580*/  STL.64 [R1+0x5928], R4 ;  /* 0x0059280401007387 */ /* 0x0041e60000100a00 */
[----:B0-----:R-:W2:Y:S01]  /*53590*/  LDL.LU R4, [R1+0x290] ;  /* 0x0002900001047983 */ /* 0x001ea20000300800 */
[----:B------:R-:W2:Y:S02]  /*535a0*/  LDL.LU R5, [R1+0x294] ;  /* 0x0002940001057983 */ /* 0x000ea40000300800 */
[----:B------:R-:W2:Y:S02]  /*535b0*/  LDL.LU R6, [R1+0x298] ;  /* 0x0002980001067983 */ /* 0x000ea40000300800 */
[----:B------:R-:W2:Y:S01]  /*535c0*/  LDL.LU R7, [R1+0x29c] ;  /* 0x00029c0001077983 */ /* 0x000ea20000300800 */
[----:B------:R-:W3:Y:S04]  /*535d0*/  LDL.LU.64 R22, [R1+0x38] ;  /* 0x0000380001167983 */ /* 0x000ee80000300a00 */
[----:B---3--:R0:W-:Y:S01]  /*535e0*/  STL.64 [R1+0x58f0], R22 ;  /* 0x0058f01601007387 */ /* 0x0081e20000100a00 */
[----:B------:R-:W3:Y:S02]  /*535f0*/  LDL.LU R20, [R1+0x260] ;  /* 0x0002600001147983 */ /* 0x000ee40000300800 */
[----:B------:R-:W3:Y:S01]  /*53600*/  LDL.LU R21, [R1+0x264] ;  /* 0x0002640001157983 */ /* 0x000ee20000300800 */
[----:B0-----:R-:W3:Y:S01]  /*53610*/  LDL.LU R22, [R1+0x268] ;  /* 0x0002680001167983 */ /* 0x001ee20000300800 */
[----:B------:R-:W3:Y:S02]  /*53620*/  LDL.LU R23, [R1+0x26c] ;  /* 0x00026c0001177983 */ /* 0x000ee40000300800 */
[----:B------:R0:W-:Y:S02]  /*53630*/  STL.64 [R1+0x5820], R18 ;  /* 0x0058201201007387 */ /* 0x0001e40000100a00 */
[----:B------:R-:W-:Y:S01]  /*53640*/  STL.64 [R1+0x2b0], R24 ;  /* 0x0002b01801007387 */ /* 0x000fe20000100a00 */
[----:B------:R1:W-:Y:S01]  /*53650*/  STL.64 [R1+0x2b8], R26 ;  /* 0x0002b81a01007387 */ /* 0x0003e20000100a00 */
[----:B0-----:R-:W-:-:S02]  /*53660*/  IMAD.MOV.U32 R19, RZ, RZ, R10 ;  /* 0x000000ffff137224 */ /* 0x001fc400078e000a */
[----:B------:R-:W-:Y:S01]  /*53670*/  IMAD.MOV.U32 R18, RZ, RZ, R11 ;  /* 0x000000ffff127224 */ /* 0x000fe200078e000b */
[----:B-1----:R-:W4:Y:S01]  /*53680*/  LDL.LU.64 R26, [R1+0x5958] ;  /* 0x00595800011a7983 */ /* 0x002f220000300a00 */
[----:B------:R-:W4:Y:S02]  /*53690*/  LDL.LU.64 R24, [R1+0x5950] ;  /* 0x0059500001187983 */ /* 0x000f240000300a00 */
        /* <DEDUP_REMOVED lines=9> */
[----:B------:R-:W4:Y:S01]  /*53730*/  LDL.LU.64 R10, [R1+0x5938] ;  /* 0x00593800010a7983 */ /* 0x000f220000300a00 */
        /* <DEDUP_REMOVED lines=9> */
[----:B------:R-:W3:Y:S01]  /*537d0*/  LDL.LU.64 R24, [R1+0x5918] ;  /* 0x0059180001187983 */ /* 0x000ee20000300a00 */
[----:B------:R-:W-:Y:S01]  /*537e0*/  STL.64 [R1+0x58d8], R18 ;  /* 0x0058d81201007387 */ /* 0x000fe20000100a00 */
[----:B------:R0:W-:Y:S03]  /*537f0*/  STL.64 [R1+0x58d0], R16 ;  /* 0x0058d01001007387 */ /* 0x0001e60000100a00 */
[----:B0-----:R-:W3:Y:S01]  /*53800*/  LDL.LU R16, [R1+0x240] ;  /* 0x0002400001107983 */ /* 0x001ee20000300800 */
[----:B------:R-:W3:Y:S02]  /*53810*/  LDL.LU R17, [R1+0x244] ;  /* 0x0002440001117983 */ /* 0x000ee40000300800 */
[----:B------:R-:W3:Y:S02]  /*53820*/  LDL.LU R18, [R1+0x248] ;  /* 0x0002480001127983 */ /* 0x000ee40000300800 */
[----:B------:R-:W3:Y:S01]  /*53830*/  LDL.LU R19, [R1+0x24c] ;  /* 0x00024c0001137983 */ /* 0x000ee20000300800 */
[C---:B--2---:R-:W-:Y:S01]  /*53840*/  HMMA.16816.F32.BF16 R4, R12.reuse, R26, R4 ;  /* 0x0000001a0c04723c */ /* 0x044fe20000041804 */
[----:B---3--:R-:W-:Y:S01]  /*53850*/  STL.64 [R1+0x58e8], R18 ;  /* 0x0058e81201007387 */ /* 0x008fe20000100a00 */
[----:B------:R0:W-:Y:S03]  /*53860*/  STL.64 [R1+0x58e0], R16 ;  /* 0x0058e01001007387 */ /* 0x0001e60000100a00 */
[----:B0-----:R-:W2:Y:S01]  /*53870*/  LDL.LU R16, [R1+0x250] ;  /* 0x0002500001107983 */ /* 0x001ea20000300800 */
[----:B------:R-:W2:Y:S02]  /*53880*/  LDL.LU R17, [R1+0x254] ;  /* 0x0002540001117983 */ /* 0x000ea40000300800 */
[----:B------:R-:W2:Y:S11]  /*53890*/  LDL.LU R18, [R1+0x258] ;  /* 0x0002580001127983 */ /* 0x000eb60000300800 */
[----:B------:R-:W-:Y:S04]  /*538a0*/  @!UPT UIADD3 URZ, URZ, URZ, URZ ;  /* 0x0000003f3f3ff290 */ /* 0x000fe8000fffe03f */
[----:B------:R-:W-:Y:S01]  /*538b0*/  STL.64 [R1+0x280], R4 ;  /* 0x0002800401007387 */ /* 0x000fe20000100a00 */
[----:B------:R0:W-:Y:S04]  /*538c0*/  STL.64 [R1+0x288], R6 ;  /* 0x0002880601007387 */ /* 0x0001e80000100a00 */
[----:B0-----:R-:W4:Y:S01]  /*538d0*/  LDL.LU.64 R6, [R1+0x5910] ;  /* 0x0059100001067983 */ /* 0x001f220000300a00 */
[----:B------:R-:W4:Y:S02]  /*538e0*/  LDL.LU.64 R4, [R1+0x5908] ;  /* 0x0059080001047983 */ /* 0x000f240000300a00 */
[----:B------:R-:W-:Y:S01]  /*538f0*/  STL.64 [R1+0x5888], R26 ;  /* 0x0058881a01007387 */ /* 0x000fe20000100a00 */
[C---:B----4-:R-:W-:Y:S11]  /*53900*/  HMMA.16816.F32.BF16 R4, R12.reuse, R10, R4 ;  /* 0x0000000a0c04723c */ /* 0x050ff60000041804 */
[----:B------:R-:W-:Y:S11]  /*53910*/  @!UPT UIADD3 URZ, URZ, URZ, URZ ;  /* 0x0000003f3f3ff290 */ /* 0x000ff6000fffe03f */
[----:B------:R-:W-:Y:S01]  /*53920*/  @!UPT UIADD3 URZ, URZ, URZ, URZ ;  /* 0x0000003f3f3ff290 */ /* 0x000fe2000fffe03f */
[----:B------:R-:W-:Y:S01]  /*53930*/  STL.64 [R1+0x270], R4 ;  /* 0x0002700401007387 */ /* 0x000fe20000100a00 */
[----:B------:R0:W-:Y:S03]  /*53940*/  STL.64 [R1+0x278], R6 ;  /* 0x0002780601007387 */ /* 0x0001e60000100a00 */
[----:B0-----:R-:W3:Y:S01]  /*53950*/  LDL.LU.64 R6, [R1+0x5900] ;  /* 0x0059000001067983 */ /* 0x001ee20000300a00 */
[----:B------:R-:W4:Y:S01]  /*53960*/  LDL.LU R4, [R1+0x58f8] ;  /* 0x0058f80001047983 */ /* 0x000f220000300800 */
[----:B---3--:R-:W-:Y:S11]  /*53970*/  HMMA.16816.F32.BF16 R20, R12, R6, R20 ;  /* 0x000000060c14723c */ /* 0x008ff60000041814 */
[----:B------:R-:W-:Y:S11]  /*53980*/  @!UPT UIADD3 URZ, URZ, URZ, URZ ;  /* 0x0000003f3f3ff290 */ /* 0x000ff6000fffe03f */
[----:B------:R-:W-:Y:S01]  /*53990*/  @!UPT UIADD3 URZ, URZ, URZ, URZ ;  /* 0x0000003f3f3ff290 */ /* 0x000fe2000fffe03f */
[----:B------:R-:W-:Y:S01]  /*539a0*/  STL.64 [R1+0x260], R20 ;  /* 0x0002601401007387 */ /* 0x000fe20000100a00 */
[----:B------:R0:W-:Y:S03]  /*539b0*/  STL.64 [R1+0x268], R22 ;  /* 0x0002681601007387 */ /* 0x0001e60000100a00 */
[----:B0-----:R-:W2:Y:S01]  /*539c0*/  LDL.LU.64 R22, [R1+0x58f0] ;  /* 0x0058f00001167983 */ /* 0x001ea20000300a00 */
[----:B------:R-:W-:-:S07]  /*539d0*/  IMAD.MOV.U32 R19, RZ, RZ, R3 ;  /* 0x000000ffff137224 */ /* 0x000fce00078e0003 */
        /* <DEDUP_REMOVED lines=8> */
[----:B------:R-:W3:Y:S02]  /*53a60*/  LDL.LU R20, [R1+0x50] ;  /* 0x0000500001147983 */ /* 0x000ee40000300800 */
[----:B------:R-:W3:Y:S01]  /*53a70*/  LDL.LU R21, [R1+0x54] ;  /* 0x0000540001157983 */ /* 0x000ee20000300800 */
[----:B------:R-:W2:Y:S01]  /*53a80*/  LDL.LU R22, [R1+0x58] ;  /* 0x0000580001167983 */ /* 0x000ea20000300800 */
[----:B------:R-:W2:Y:S03]  /*53a90*/  LDL.LU R23, [R1+0x5c] ;  /* 0x00005c0001177983 */ /* 0x000ea60000300800 */
[----:B--2---:R0:W-:Y:S01]  /*53aa0*/  STL.64 [R1+0x57b0], R22 ;  /* 0x0057b01601007387 */ /* 0x0041e20000100a00 */
[----:B---3--:R-:W-:Y:S03]  /*53ab0*/  STL.64 [R1+0x57a8], R20 ;  /* 0x0057a81401007387 */ /* 0x008fe60000100a00 */
        /* <DEDUP_REMOVED lines=8> */
[----:B------:R-:W3:Y:S02]  /*53b40*/  LDL.LU.64 R16, [R1+0x58d0] ;  /* 0x0058d00001107983 */ /* 0x000ee40000300a00 */
[----:B------:R-:W2:Y:S02]  /*53b50*/  LDL.LU R20, [R1+0x70] ;  /* 0x0000700001147983 */ /* 0x000ea40000300800 */
[----:B------:R-:W2:Y:S01]  /*53b60*/  LDL.LU R21, [R1+0x74] ;  /* 0x0000740001157983 */ /* 0x000ea20000300800 */
[----:B------:R-:W2:Y:S01]  /*53b70*/  LDL.LU R22, [R1+0x78] ;  /* 0x0000780001167983 */ /* 0x000ea20000300800 */
[----:B------:R-:W2:Y:S03]  /*53b80*/  LDL.LU R23, [R1+0x7c] ;  /* 0x00007c0001177983 */ /* 0x000ea60000300800 */
[----:B--2---:R3:W-:Y:S01]  /*53b90*/  STL.64 [R1+0x57c0], R22 ;  /* 0x0057c01601007387 */ /* 0x0047e20000100a00 */
[----:B------:R0:W-:Y:S02]  /*53ba0*/  STL.64 [R1+0x57b8], R20 ;  /* 0x0057b81401007387 */ /* 0x0001e40000100a00 */
[----:B---3--:R-:W-:-:S02]  /*53bb0*/  IMAD.MOV.U32 R22, RZ, RZ, R16 ;  /* 0x000000ffff167224 */ /* 0x008fc400078e0010 */
[----:B------:R-:W-:Y:S01]  /*53bc0*/  IMAD.MOV.U32 R23, RZ, RZ, R28 ;  /* 0x000000ffff177224 */ /* 0x000fe200078e001c */
[----:B------:R-:W2:Y:S01]  /*53bd0*/  LDL.LU R16, [R1+0x58c8] ;  /* 0x0058c80001107983 */ /* 0x000ea20000300800 */
[----:B------:R-:W3:Y:S03]  /*53be0*/  LDL.LU R28, [R1+0x58c4] ;  /* 0x0058c400011c7983 */ /* 0x000ee60000300800 */
[----:B------:R1:W-:Y:S01]  /*53bf0*/  STL.64 [R1+0x57d8], R22 ;  /* 0x0057d81601007387 */ /* 0x0003e20000100a00 */
[----:B0-----:R-:W2:Y:S02]  /*53c00*/  LDL.LU R20, [R1+0x90] ;  /* 0x0000900001147983 */ /* 0x001ea40000300800 */
[----:B------:R-:W2:Y:S01]  /*53c10*/  LDL.LU R21, [R1+0x94] ;  /* 0x0000940001157983 */ /* 0x000ea20000300800 */
[----:B-1----:R-:W2:Y:S01]  /*53c20*/  LDL.LU R22, [R1+0x98] ;  /* 0x0000980001167983 */ /* 0x002ea20000300800 */
[----:B------:R-:W2:Y:S03]  /*53c30*/  LDL.LU R23, [R1+0x9c] ;  /* 0x00009c0001177983 */ /* 0x000ea60000300800 */
[----:B--2---:R0:W-:Y:S01]  /*53c40*/  STL.64 [R1+0x57e8], R22 ;  /* 0x0057e81601007387 */ /* 0x0041e20000100a00 */
[----:B------:R1:W-:Y:S02]  /*53c50*/  STL.64 [R1+0x57e0], R20 ;  /* 0x0057e01401007387 */ /* 0x0003e40000100a00 */
[----:B0-----:R-:W-:-:S02]  /*53c60*/  IMAD.MOV.U32 R22, RZ, RZ, R19 ;  /* 0x000000ffff167224 */ /* 0x001fc400078e0013 */
[----:B------:R-:W-:Y:S02]  /*53c70*/  IMAD.MOV.U32 R23, RZ, RZ, R18 ;  /* 0x000000ffff177224 */ /* 0x000fe400078e0012 */
[----:B------:R-:W2:Y:S04]  /*53c80*/  LDL.64 R18, [R1+0xe8] ;  /* 0x0000e80001127983 */ /* 0x000ea80000100a00 */
[----:B--2---:R-:W-:Y:S01]  /*53c90*/  STL.64 [R1+0x5838], R18 ;  /* 0x0058381201007387 */ /* 0x004fe20000100a00 */
[----:B------:R0:W-:Y:S02]  /*53ca0*/  STL.64 [R1+0x5818], R22 ;  /* 0x0058181601007387 */ /* 0x0001e40000100a00 */
[----:B-1----:R-:W2:Y:S02]  /*53cb0*/  LDL.LU R20, [R1+0xb0] ;  /* 0x0000b00001147983 */ /* 0x002ea40000300800 */
[----:B------:R-:W2:Y:S01]  /*53cc0*/  LDL.LU R21, [R1+0xb4] ;  /* 0x0000b40001157983 */ /* 0x000ea20000300800 */
[----:B0-----:R-:W2:Y:S01]  /*53cd0*/  LDL.LU R22, [R1+0xb8] ;  /* 0x0000b80001167983 */ /* 0x001ea20000300800 */
[----:B------:R-:W2:Y:S02]  /*53ce0*/  LDL.LU R23, [R1+0xbc] ;  /* 0x0000bc0001177983 */ /* 0x000ea40000300800 */
[----:B------:R-:W-:-:S02]  /*53cf0*/  IMAD.MOV.U32 R18, RZ, RZ, R2 ;  /* 0x000000ffff127224 */ /* 0x000fc400078e0002 */
[----:B------:R-:W-:Y:S01]  /*53d00*/  IMAD.MOV.U32 R19, RZ, RZ, R25 ;  /* 0x000000ffff137224 */ /* 0x000fe200078e0019 */
[----:B------:R-:W3:Y:S04]  /*53d10*/  LDL.LU R2, [R1+0x58c0] ;  /* 0x0058c00001027983 */ /* 0x000ee80000300800 */
[----:B------:R0:W-:Y:S02]  /*53d20*/  STL.64 [R1+0x5850], R18 ;  /* 0x0058501201007387 */ /* 0x0001e40000100a00 */
[----:B0-----:R-:W-:Y:S02]  /*53d30*/  IMAD.MOV.U32 R18, RZ, RZ, R24 ;  /* 0x000000ffff127224 */ /* 0x001fe400078e0018 */
[----:B--2---:R-:W-:Y:S01]  /*53d40*/  STL.64 [R1+0x5830], R22 ;  /* 0x0058301601007387 */ /* 0x004fe20000100a00 */
[----:B------:R0:W-:Y:S03]  /*53d50*/  STL.64 [R1+0x5828], R20 ;  /* 0x0058281401007387 */ /* 0x0001e60000100a00 */
        /* <DEDUP_REMOVED lines=8> */
[----:B------:R-:W-:Y:S01]  /*53de0*/  IMAD.MOV.U32 R19, RZ, RZ, R17 ;  /* 0x000000ffff137224 */ /* 0x000fe200078e0011 */
[----:B--2---:R0:W-:Y:S01]  /*53df0*/  STL.64 [R1+0x5898], R26 ;  /* 0x0058981a01007387 */ /* 0x0041e20000100a00 */
[----:B------:R-:W-:Y:S03]  /*53e00*/  STL.64 [R1+0x5890], R24 ;  /* 0x0058901801007387 */ /* 0x000fe60000100a00 */
[----:B0-----:R-:W2:Y:S04]  /*53e10*/  LDL.LU.64 R26, [R1+0x138] ;  /* 0x00013800011a7983 */ /* 0x001ea80000300a00 */
[----:B--2---:R-:W-:Y:S01]  /*53e20*/  STL.64 [R1+0x58a8], R26 ;  /* 0x0058a81a01007387 */ /* 0x004fe20000100a00 */
[----:B------:R0:W-:Y:S03]  /*53e30*/  STL.64 [R1+0x5868], R18 ;  /* 0x0058681201007387 */ /* 0x0001e60000100a00 */
[----:B0-----:R-:W2:Y:S04]  /*53e40*/  LDL.LU.64 R18, [R1+0x118] ;  /* 0x0001180001127983 */ /* 0x001ea80000300a00 */
[----:B--2---:R0:W-:Y:S04]  /*53e50*/  STL.64 [R1+0x5880], R18 ;  /* 0x0058801201007387 */ /* 0x0041e80000100a00 */
[----:B0-----:R-:W2:Y:S01]  /*53e60*/  LDL.LU.64 R18, [R1+0x128] ;  /* 0x0001280001127983 */ /* 0x001ea20000300a00 */
[----:B------:R-:W-:-:S03]  /*53e70*/  IMAD.MOV.U32 R26, RZ, RZ, R16 ;  /* 0x000000ffff1a7224 */ /* 0x000fc600078e0010 */
        /* <DEDUP_REMOVED lines=11> */
[----:B------:R-:W-:Y:S01]  /*53f30*/  STL.64 [R1+0x5848], R22 ;  /* 0x0058481601007387 */ /* 0x000fe20000100a00 */
[----:B------:R0:W-:Y:S03]  /*53f40*/  STL.64 [R1+0x5840], R20 ;  /* 0x0058401401007387 */ /* 0x0001e60000100a00 */
[----:B0-----:R-:W2:Y:S01]  /*53f50*/  LDL.LU R20, [R1+0x1d0] ;  /* 0x0001d00001147983 */ /* 0x001ea20000300800 */
[----:B------:R-:W2:Y:S02]  /*53f60*/  LDL.LU R21, [R1+0x1d4] ;  /* 0x0001d40001157983 */ /* 0x000ea40000300800 */
[----:B------:R-:W2:Y:S02]  /*53f70*/  LDL.LU R22, [R1+0x1d8] ;  /* 0x0001d80001167983 */ /* 0x000ea40000300800 */
[----:B------:R-:W2:Y:S02]  /*53f80*/  LDL.LU R23, [R1+0x1dc] ;  /* 0x0001dc0001177983 */ /* 0x000ea40000300800 */
[----:B----4-:R-:W-:Y:S01]  /*53f90*/  IMAD.MOV.U32 R27, RZ, RZ, R4 ;  /* 0x000000ffff1b7224 */ /* 0x010fe200078e0004 */
[----:B--2---:R-:W-:Y:S01]  /*53fa0*/  STL.64 [R1+0x5860], R22 ;  /* 0x0058601601007387 */ /* 0x004fe20000100a00 */
[----:B------:R0:W-:Y:S03]  /*53fb0*/  STL.64 [R1+0x5858], R20 ;  /* 0x0058581401007387 */ /* 0x0001e60000100a00 */
        /* <DEDUP_REMOVED lines=9> */
[----:B------:R-:W2:Y:S02]  /*54050*/  LDL.LU R22, [R1+0x1f8] ;  /* 0x0001f80001167983 */ /* 0x000ea40000300800 */
[----:B------:R-:W2:Y:S01]  /*54060*/  LDL.LU R23, [R1+0x1fc] ;  /* 0x0001fc0001177983 */ /* 0x000ea20000300800 */
[----:B------:R-:W-:Y:S01]  /*54070*/  STL [R1+0x5794], R9 ;  /* 0x0057940901007387 */ /* 0x000fe20000100800 */
[----:B------:R-:W-:Y:S02]  /*54080*/  STL [R1+0x5790], R5 ;  /* 0x0057900501007387 */ /* 0x000fe40000100800 */
[----:B------:R-:W4:Y:S02]  /*54090*/  LDL.LU.64 R18, [R1+0x58b8] ;  /* 0x0058b80001127983 */ /* 0x000f240000300a00 */
[----:B------:R-:W4:Y:S07]  /*540a0*/  LDL.LU.64 R16, [R1+0x58b0] ;  /* 0x0058b00001107983 */ /* 0x000f2e0000300a00 */
[----:B------:R-:W-:Y:S01]  /*540b0*/  STL.64 [R1+0x1190], R24 ;  /* 0x0011901801007387 */ /* 0x000fe20000100a00 */
[----:B------:R0:W-:Y:S03]  /*540c0*/  STL.64 [R1+0x1198], R26 ;  /* 0x0011981a01007387 */ /* 0x0001e60000100a00 */
[----:B0-----:R-:W4:Y:S02]  /*540d0*/  LDL.LU.64 R26, [R1+0x58a8] ;  /* 0x0058a800011a7983 */ /* 0x001f240000300a00 */
        /* <DEDUP_REMOVED lines=9> */
[----:B------:R-:W-:Y:S01]  /*54170*/  STL [R1+0x579c], R5 ;  /* 0x00579c0501007387 */ /* 0x000fe20000100800 */
[----:B------:R-:W-:Y:S01]  /*54180*/  STL [R1+0x5798], R9 ;  /* 0x0057980901007387 */ /* 0x000fe20000100800 */
        /* <DEDUP_REMOVED lines=15> */
[----:B--2---:R-:W-:Y:S01]  /*54280*/  HMMA.16816.F32.BF16 R20, R12, R18, R20 ;  /* 0x000000120c14723c */ /* 0x004fe20000041814 */
[----:B------:R-:W-:-:S02]  /*54290*/  IMAD.MOV.U32 R5, RZ, RZ, R18 ;  /* 0x000000ffff057224 */ /* 0x000fc400078e0012 */
[----:B------:R-:W-:Y:S01]  /*542a0*/  IMAD.MOV.U32 R9, RZ, RZ, R19 ;  /* 0x000000ffff097224 */ /* 0x000fe200078e0013 */
[----:B---3--:R-:W-:Y:S01]  /*542b0*/  STL.64 [R1+0x57f8], R26 ;  /* 0x0057f81a01007387 */ /* 0x008fe20000100a00 */
[----:B----4-:R0:W-:Y:S03]  /*542c0*/  STL.64 [R1+0x57f0], R24 ;  /* 0x0057f01801007387 */ /* 0x0101e60000100a00 */
[----:B0-----:R-:W2:Y:S01]  /*542d0*/  LDL.LU R24, [R1+0xa0] ;  /* 0x0000a00001187983 */ /* 0x001ea20000300800 */
[----:B------:R-:W2:Y:S02]  /*542e0*/  LDL.LU R25, [R1+0xa4] ;  /* 0x0000a40001197983 */ /* 0x000ea40000300800 */
[----:B------:R-:W2:Y:S02]  /*542f0*/  LDL.LU R26, [R1+0xa8] ;  /* 0x0000a800011a7983 */ /* 0x000ea40000300800 */
[----:B------:R-:W2:Y:S10]  /*54300*/  LDL.LU R27, [R1+0xac] ;  /* 0x0000ac00011b7983 */ /* 0x000eb40000300800 */
        /* <DEDUP_REMOVED lines=32> */
[----:B------:R-:W-:Y:S01]  /*54510*/  STL.64 [R1+0x1d0], R12 ;  /* 0x0001d00c01007387 */ /* 0x000fe20000100a00 */
[----:B------:R0:W-:Y:S02]  /*54520*/  STL.64 [R1+0x1d8], R14 ;  /* 0x0001d80e01007387 */ /* 0x0001e40000100a00 */
[----:B0-----:R-:W-:Y:S02]  /*54530*/  IMAD.MOV.U32 R14, RZ, RZ, R0 ;  /* 0x000000ffff0e7224 */ /* 0x001fe400078e0000 */
[----:B------:R-:W-:Y:S01]  /*54540*/  IMAD.MOV.U32 R15, RZ, RZ, R8 ;  /* 0x000000ffff0f7224 */ /* 0x000fe200078e0008 */
[----:B------:R-:W3:Y:S01]  /*54550*/  LDL.LU R0, [R1+0x5804] ;  /* 0x0058040001007983 */ /* 0x000ee20000300800 */
[----:B------:R-:W4:Y:S01]  /*54560*/  LDL.LU R8, [R1+0x5800] ;  /* 0x0058000001087983 */ /* 0x000f220000300800 */
        /* <DEDUP_REMOVED lines=8> */
[----:B--2---:R-:W-:Y:S01]  /*545f0*/  HMMA.16816.F32.BF16 R12, R16, R14, R20 ;  /* 0x0000000e100c723c */ /* 0x004fe20000041814 */
[----:B------:R-:W2:Y:S11]  /*54600*/  LDL.LU.64 R22, [R1+0x57d8] ;  /* 0x0057d80001167983 */ /* 0x000eb60000300a00 */
[----:B------:R-:W-:Y:S11]  /*54610*/  @!UPT UIADD3 URZ, URZ, URZ, URZ ;  /* 0x0000003f3f3ff290 */ /* 0x000ff6000fffe03f */
[----:B------:R-:W-:Y:S01]  /*54620*/  STL.64 [R1+0x1b0], R12 ;  /* 0x0001b00c01007387 */ /* 0x000fe20000100a00 */
[----:B------:R0:W-:Y:S02]  /*54630*/  STL.64 [R1+0x1b8], R14 ;  /* 0x0001b80e01007387 */ /* 0x0001e40000100a00 */
[----:B0-----:R-:W-:Y:S02]  /*54640*/  IMAD.MOV.U32 R14, RZ, RZ, R29 ;  /* 0x000000ffff0e7224 */ /* 0x001fe400078e001d */
[----:B------:R-:W-:-:S05]  /*54650*/  IMAD.MOV.U32 R15, RZ, RZ, R3 ;  /* 0x000000ffff0f7224 */ /* 0x000fca00078e0003 */
[----:B------:R-:W-:Y:S01]  /*54660*/  STL.64 [R1+0x57a0], R14 ;  /* 0x0057a00e01007387 */ /* 0x000fe20000100a00 */
[----:B------:R-:W3:Y:S01]  /*54670*/  LDL.LU R12, [R1+0x60] ;  /* 0x00006000010c7983 */ /* 0x000ee20000300800 */
        /* <DEDUP_REMOVED lines=8> */
[----:B----4-:R-:W-:Y:S02]  /*54700*/  IMAD.MOV.U32 R13, RZ, RZ, R8 ;  /* 0x000000ffff0d7224 */ /* 0x010fe400078e0008 */
[----:B---3--:R-:W-:Y:S02]  /*54710*/  IMAD.MOV.U32 R14, RZ, RZ, R0 ;  /* 0x000000ffff0e7224 */ /* 0x008fe400078e0000 */
[----:B------:R-:W-:Y:S01]  /*54720*/  IMAD.MOV.U32 R15, RZ, RZ, R2 ;  /* 0x000000ffff0f7224 */ /* 0x000fe200078e0002 */
[C---:B--2---:R-:W-:Y:S11]  /*54730*/  HMMA.16816.F32.BF16 R20, R16.reuse, R26, R20 ;  /* 0x0000001a1014723c */ /* 0x044ff60000041814 */
[----:B------:R-:W-:Y:S11]  /*54740*/  @!UPT UIADD3 URZ, URZ, URZ, URZ ;  /* 0x0000003f3f3ff290 */ /* 0x000ff6000fffe03f */
[----:B------:R-:W-:Y:S01]  /*54750*/  @!UPT UIADD3 URZ, URZ, URZ, URZ ;  /* 0x0000003f3f3ff290 */ /* 0x000fe2000fffe03f */
[----:B------:R-:W-:Y:S01]  /*54760*/  STL.64 [R1+0x190], R20 ;  /* 0x0001901401007387 */ /* 0x000fe20000100a00 */
[----:B------:R0:W-:Y:S03]  /*54770*/  STL.64 [R1+0x198], R22 ;  /* 0x0001981601007387 */ /* 0x0001e60000100a00 */
[----:B0-----:R-:W2:Y:S01]  /*54780*/  LDL.LU.64 R22, [R1+0x57b0] ;  /* 0x0057b00001167983 */ /* 0x001ea20000300a00 */
[----:B------:R-:W2:Y:S01]  /*54790*/  LDL.LU.64 R20, [R1+0x57a8] ;  /* 0x0057a80001147983 */ /* 0x000ea20000300a00 */
[----:B------:R-:W-:Y:S02]  /*547a0*/  HMMA.16816.F32.BF16 R12, R16, R10, R12 ;  /* 0x0000000a100c723c */ /* 0x000fe4000004180c */
[----:B------:R-:W0:Y:S04]  /*547b0*/  S2R R3, SR_TID.X ;  /* 0x0000000000037919 */ /* 0x000e280000002100 */
[----:B------:R-:W1:Y:S11]  /*547c0*/  S2R R0, SR_TID.X ;  /* 0x0000000000007919 */ /* 0x000e760000002100 */
[----:B------:R-:W-:Y:S06]  /*547d0*/  @!UPT UIADD3 URZ, URZ, URZ, URZ ;  /* 0x0000003f3f3ff290 */ /* 0x000fec000fffe03f */
[----:B------:R-:W-:Y:S01]  /*547e0*/  STL.64 [R1+0x180], R12 ;  /* 0x0001800c01007387 */ /* 0x000fe20000100a00 */
[----:B------:R2:W-:Y:S01]  /*547f0*/  STL.64 [R1+0x188], R14 ;  /* 0x0001880e01007387 */ /* 0x0005e20000100a00 */
[----:B0-----:R-:W-:Y:S01]  /*54800*/  LOP3.LUT R3, R3, 0x7, RZ, 0xc0, !PT ;  /* 0x0000000703037812 */ /* 0x001fe200078ec0ff */
[----:B-1----:R-:W-:-:S04]  /*54810*/  IMAD.SHL.U32 R0, R0, 0x2, RZ ;  /* 0x0000000200007824 */ /* 0x002fc800078e00ff */
[----:B------:R-:W-:-:S05]  /*54820*/  IMAD R3, R3, 0x90, RZ ;  /* 0x0000009003037824 */ /* 0x000fca00078e02ff */
[----:B------:R-:W-:-:S04]  /*54830*/  LOP3.LUT R8, R3, 0x30, R0, 0x78, !PT ;  /* 0x0000003003087812 */ /* 0x000fc800078e7800 */
[----:B------:R-:W-:Y:S01]  /*54840*/  LOP3.LUT R8, R8, 0x40, RZ, 0x3c, !PT ;  /* 0x0000004008087812 */ /* 0x000fe200078e3cff */
[----:B--2---:R-:W-:Y:S01]  /*54850*/  HMMA.16816.F32.BF16 R12, R16, R6, R20 ;  /* 0x00000006100c723c */ /* 0x004fe20000041814 */
[----:B------:R-:W0:Y:S11]  /*54860*/  LDSM.16.MT88.4 R20, [R28+0x8000] ;  /* 0x008000001c14783b */ /* 0x000e360000004200 */
[----:B------:R-:W-:Y:S11]  /*54870*/  @!UPT UIADD3 URZ, URZ, URZ, URZ ;  /* 0x0000003f3f3ff290 */ /* 0x000ff6000fffe03f */
[----:B------:R-:W-:Y:S01]  /*54880*/  STL.64 [R1+0x170], R12 ;  /* 0x0001700c01007387 */ /* 0x000fe20000100a00 */
[----:B------:R-:W-:Y:S02]  /*54890*/  STL.64 [R1+0x178], R14 ;  /* 0x0001780e01007387 */ /* 0x000fe40000100a00 */
[----:B------:R-:W1:Y:S01]  /*548a0*/  LDSM.16.M88.4 R12, [R8+0x10000] ;  /* 0x01000000080c783b */ /* 0x000e620000000200 */
[----:B0-----:R-:W-:Y:S03]  /*548b0*/  STL.64 [R1+0x56f8], R22 ;  /* 0x0056f81601007387 */ /* 0x001fe60000100a00 */
[----:B------:R0:W-:Y:S01]  /*548c0*/  STL.64 [R1+0x56f0], R20 ;  /* 0x0056f01401007387 */ /* 0x0001e20000100a00 */
[----:B-1----:R-:W-:Y:S01]  /*548d0*/  STL.64 [R1+0xc0], R12 ;  /* 0x0000c00c01007387 */ /* 0x002fe20000100a00 */
[----:B0-----:R-:W-:Y:S02]  /*548e0*/  IMAD.MOV.U32 R21, RZ, RZ, R12 ;  /* 0x000000ffff157224 */ /* 0x001fe400078e000c */
[----:B------:R-:W-:-:S02]  /*548f0*/  IMAD.MOV.U32 R20, RZ, RZ, R13 ;  /* 0x000000ffff147224 */ /* 0x000fc400078e000d */
[----:B------:R-:W-:Y:S01]  /*54900*/  IMAD.MOV.U32 R3, RZ, RZ, R14 ;  /* 0x000000ffff037224 */ /* 0x000fe200078e000e */
[----:B------:R-:W-:Y:S01]  /*54910*/  STL.64 [R1+0xc8], R14 ;  /* 0x0000c80e01007387 */ /* 0x000fe20000100a00 */
[----:B------:R-:W-:Y:S02]  /*54920*/  IMAD.MOV.U32 R0, RZ, RZ, R15 ;  /* 0x000000ffff007224 */ /* 0x000fe400078e000f */
[----:B------:R-:W0:Y:S03]  /*54930*/  LDSM.16.M88.4 R12, [R8+0x10400] ;  /* 0x01040000080c783b */ /* 0x000e260000000200 */
[----:B------:R-:W-:Y:S01]  /*54940*/  STL [R1+0x4568], R0 ;  /* 0x0045680001007387 */ /* 0x000fe20000100800 */
[----:B------:R-:W-:Y:S03]  /*54950*/  STL [R1+0x4508], R3 ;  /* 0x0045080301007387 */ /* 0x000fe60000100800 */
[----:B0-----:R-:W-:Y:S01]  /*54960*/  STL.64 [R1+0xb0], R12 ;  /* 0x0000b00c01007387 */ /* 0x001fe20000100a00 */
[----:B------:R-:W-:Y:S02]  /*54970*/  STL.64 [R1+0xb8], R14 ;  /* 0x0000b80e01007387 */ /* 0x000fe40000100a00 */
[----:B------:R-:W0:Y:S02]  /*54980*/  LDSM.16.M88.4 R12, [R8+0x10800] ;  /* 0x01080000080c783b */ /* 0x000e240000000200 */
[----:B0-----:R-:W-:Y:S02]  /*54990*/  STL.64 [R1+0xa0], R12 ;  /* 0x0000a00c01007387 */ /* 0x001fe40000100a00 */
[----:B------:R-:W-:Y:S02]  /*549a0*/  STL.64 [R1+0xa8], R14 ;  /* 0x0000a80e01007387 */ /* 0x000fe40000100a00 */
[----:B------:R-:W-:-:S02]  /*549b0*/  IMAD.MOV.U32 R2, RZ, RZ, R15 ;  /* 0x000000ffff027224 */ /* 0x000fc400078e000f */
[----:B------:R-:W0:Y:S04]  /*549c0*/  LDSM.16.M88.4 R12, [R8+0x10c00] ;  /* 0x010c0000080c783b */ /* 0x000e280000000200 */
[----:B------:R1:W-:Y:S04]  /*549d0*/  STL [R1+0x456c], R2 ;  /* 0x00456c0201007387 */ /* 0x0003e80000100800 */
[----:B0-----:R-:W-:Y:S01]  /*549e0*/  STL.64 [R1+0x90], R12 ;  /* 0x0000900c01007387 */ /* 0x001fe20000100a00 */
[----:B-1----:R-:W-:Y:S02]  /*549f0*/  IMAD.MOV.U32 R2, RZ, RZ, R12 ;  /* 0x000000ffff027224 */ /* 0x002fe400078e000c */
[----:B------:R-:W-:Y:S02]  /*54a00*/  STL.64 [R1+0x98], R14 ;  /* 0x0000980e01007387 */ /* 0x000fe40000100a00 */
[----:B------:R-:W-:-:S02]  /*54a10*/  IMAD.MOV.U32 R0, RZ, RZ, R13 ;  /* 0x000000ffff007224 */ /* 0x000fc400078e000d */
[----:B------:R-:W0:Y:S04]  /*54a20*/  LDSM.16.M88.4 R12, [R8+0x11000] ;  /* 0x01100000080c783b */ /* 0x000e280000000200 */
[----:B0-----:R-:W-:Y:S01]  /*54a30*/  STL.64 [R1+0x80], R12 ;  /* 0x0000800c01007387 */ /* 0x001fe20000100a00 */
[----:B------:R-:W-:Y:S02]  /*54a40*/  IMAD.MOV.U32 R23, RZ, RZ, R12 ;  /* 0x000000ffff177224 */ /* 0x000fe400078e000c */
[----:B------:R-:W-:Y:S02]  /*54a50*/  STL.64 [R1+0x88], R14 ;  /* 0x0000880e01007387 */ /* 0x000fe40000100a00 */
[----:B------:R-:W-:Y:S02]  /*54a60*/  IMAD.MOV.U32 R22, RZ, RZ, R13 ;  /* 0x000000ffff167224 */ /* 0x000fe400078e000d */
[----:B------:R-:W0:Y:S04]  /*54a70*/  LDSM.16.M88.4 R12, [R8+0x11400] ;  /* 0x01140000080c783b */ /* 0x000e280000000200 */
[----:B------:R-:W-:Y:S01]  /*54a80*/  STL.64 [R1+0x5710], R22 ;  /* 0x0057101601007387 */ /* 0x000fe20000100a00 */
[----:B------:R1:W-:Y:S03]  /*54a90*/  STL.64 [R1+0x5708], R20 ;  /* 0x0057081401007387 */ /* 0x0003e60000100a00 */
[----:B-1----:R-:W2:Y:S01]  /*54aa0*/  LDL.LU R20, [R1+0x1060] ;  /* 0x0010600001147983 */ /* 0x002ea20000300800 */
[----:B------:R-:W2:Y:S02]  /*54ab0*/  LDL.LU R21, [R1+0x1064] ;  /* 0x0010640001157983 */ /* 0x000ea40000300800 */
[----:B------:R-:W2:Y:S02]  /*54ac0*/  LDL.LU R22, [R1+0x1068] ;  /* 0x0010680001167983 */ /* 0x000ea40000300800 */
[----:B------:R-:W2:Y:S01]  /*54ad0*/  LDL.LU R23, [R1+0x106c] ;  /* 0x00106c0001177983 */ /* 0x000ea20000300800 */
[----:B0-----:R-:W-:Y:S01]  /*54ae0*/  STL.64 [R1+0x70], R12 ;  /* 0x0000700c01007387 */ /* 0x001fe20000100a00 */
[----:B------:R0:W-:Y:S03]  /*54af0*/  STL.64 [R1+0x78], R14 ;  /* 0x0000780e01007387 */ /* 0x0001e60000100a00 */
[----:B0-----:R-:W2:Y:S01]  /*54b00*/  LDL.LU.64 R14, [R1+0x57a0] ;  /* 0x0057a000010e7983 */ /* 0x001ea20000300a00 */
[----:B------:R-:W-:Y:S01]  /*54b10*/  IMAD.MOV.U32 R3, RZ, RZ, R13 ;  /* 0x000000ffff037224 */ /* 0x000fe200078e000d */
[----:B--2---:R-:W-:Y:S02]  /*54b20*/  HMMA.16816.F32.BF16 R20, R16, R14, R20 ;  /* 0x0000000e1014723c */ /* 0x004fe40000041814 */
[----:B------:R-:W0:Y:S11]  /*54b30*/  LDSM.16.M88.4 R12, [R8+0x11800] ;  /* 0x01180000080c783b */ /* 0x000e360000000200 */
[----:B------:R-:W-:Y:S10]  /*54b40*/  @!UPT UIADD3 URZ, URZ, URZ, URZ ;  /* 0x0000003f3f3ff290 */ /* 0x000ff4000fffe03f */
[----:B------:R-:W-:Y:S01]  /*54b50*/  STL.64 [R1+0x160], R20 ;  /* 0x0001601401007387 */ /* 0x000fe20000100a00 */
[----:B------:R-:W-:Y:S02]  /*54b60*/  STL.64 [R1+0x168], R22 ;  /* 0x0001681601007387 */ /* 0x000fe40000100a00 */
[----:B------:R-:W1:Y:S01]  /*54b70*/  LDSM.16.M88.4 R20, [R8+0x11c00] ;  /* 0x011c00000814783b */ /* 0x000e620000000200 */
[----:B0-----:R-:W-:Y:S03]  /*54b80*/  STL.64 [R1+0x60], R12 ;  /* 0x0000600c01007387 */ /* 0x001fe60000100a00 */
[----:B------:R-:W-:Y:S02]  /*54b90*/  STL.64 [R1+0x68], R14 ;  /* 0x0000680e01007387 */ /* 0x000fe40000100a00 */
[----:B------:R-:W0:Y:S01]  /*54ba0*/  LDSM.16.M88.4 R12, [R8+0x12000] ;  /* 0x01200000080c783b */ /* 0x000e220000000200 */
[----:B-1----:R-:W-:Y:S03]  /*54bb0*/  STL.64 [R1+0x50], R20 ;  /* 0x0000501401007387 */ /* 0x002fe60000100a00 */
[----:B------:R-:W-:Y:S02]  /*54bc0*/  STL.64 [R1+0x58], R22 ;  /* 0x0000581601007387 */ /* 0x000fe40000100a00 */
[----:B------:R-:W-:Y:S01]  /*54bd0*/  LDSM.16.M88.4 R20, [R8+0x12400] ;  /* 0x012400000814783b */ /* 0x000fe20000000200 */
[----:B0-----:R-:W-:Y:S03]  /*54be0*/  STL.64 [R1+0x40], R12 ;  /* 0x0000400c01007387 */ /* 0x001fe60000100a00 */
[----:B------:R-:W-:Y:S02]  /*54bf0*/  STL.64 [R1+0x48], R14 ;  /* 0x0000480e01007387 */ /* 0x000fe40000100a00 */
[----:B------:R-:W0:Y:S02]  /*54c00*/  LDSM.16.M88.4 R12, [R8+0x12800] ;  /* 0x01280000080c783b */ /* 0x000e240000000200 */
[----:B0-----:R-:W-:Y:S02]  /*54c10*/  STL.64 [R1+0x20], R12 ;  /* 0x0000200c01007387 */ /* 0x001fe40000100a00 */
[----:B------:R-:W-:Y:S02]  /*54c20*/  STL.64 [R1+0x30], R20 ;  /* 0x0000301401007387 */ /* 0x000fe40000100a00 */
[----:B------:R-:W-:Y:S02]  /*54c30*/  STL.64 [R1+0x38], R22 ;  /* 0x0000381601007387 */ /* 0x000fe40000100a00 */
[----:B------:R-:W0:Y:S04]  /*54c40*/  LDSM.16.M88.4 R20, [R8+0x12c00] ;  /* 0x012c00000814783b */ /* 0x000e280000000200 */
[----:B------:R-:W-:Y:S01]  /*54c50*/  STL.64 [R1+0x28], R14 ;  /* 0x0000280e01007387 */ /* 0x000fe20000100a00 */
[----:B------:R-:W-:-:S02]  /*54c60*/  IMAD.MOV.U32 R29, RZ, RZ, R13 ;  /* 0x000000ffff1d7224 */ /* 0x000fc400078e000d */
[----:B------:R-:W1:Y:S01]  /*54c70*/  LDSM.16.M88.4 R12, [R8+0x13000] ;  /* 0x01300000080c783b */ /* 0x000e620000000200 */
[----:B0-----:R-:W-:Y:S03]  /*54c80*/  STL.64 [R1+0x10], R20 ;  /* 0x0000101401007387 */ /* 0x001fe60000100a00 */
[----:B------:R0:W-:Y:S02]  /*54c90*/  STL.64 [R1+0x18], R22 ;  /* 0x0000181601007387 */ /* 0x0001e40000100a00 */
[----:B0-----:R-:W-:Y:S02]  /*54ca0*/  IMAD.MOV.U32 R22, RZ, RZ, R5 ;  /* 0x000000ffff167224 */ /* 0x001fe400078e0005 */
[----:B------:R-:W-:Y:S01]  /*54cb0*/  IMAD.MOV.U32 R23, RZ, RZ, R9 ;  /* 0x000000ffff177224 */ /* 0x000fe200078e0009 */
[----:B------:R-:W2:Y:S01]  /*54cc0*/  LDL.LU R5, [R1+0x579c] ;  /* 0x00579c0001057983 */ /* 0x000ea20000300800 */
[----:B-1----:R-:W-:Y:S02]  /*54cd0*/  STL.64 [R1], R12 ;  /* 0x0000000c01007387 */ /* 0x002fe40000100a00 */
[----:B------:R-:W-:Y:S02]  /*54ce0*/  STL.64 [R1+0x8], R14 ;  /* 0x0000080e01007387 */ /* 0x000fe40000100a00 */
[----:B------:R-:W3:Y:S01]  /*54cf0*/  LDL.LU R9, [R1+0x5798] ;  /* 0x0057980001097983 */ /* 0x000ee20000300800 */
[----:B------:R0:W-:Y:S04]  /*54d00*/  STL.64 [R1+0x5720], R22 ;  /* 0x0057201601007387 */ /* 0x0001e80000100a00 */
[----:B------:R-:W-:Y:S01]  /*54d10*/  LDSM.16.M88.4 R12, [R8+0x13800] ;  /* 0x01380000080c783b */ /* 0x000fe20000000200 */
[----:B0-----:R-:W-:-:S02]  /*54d20*/  IMAD.MOV.U32 R22, RZ, RZ, R25 ;  /* 0x000000ffff167224 */ /* 0x001fc400078e0019 */
[----:B------:R-:W-:Y:S02]  /*54d30*/  IMAD.MOV.U32 R23, RZ, RZ, R24 ;  /* 0x000000ffff177224 */ /* 0x000fe400078e0018 */
[----:B------:R-:W0:Y:S04]  /*54d40*/  LDSM.16.M88.4 R24, [R8+0x13400] ;  /* 0x013400000818783b */ /* 0x000e280000000200 */
[----:B------:R-:W-:Y:S04]  /*54d50*/  STL.64 [R1+0x5738], R22 ;  /* 0x0057381601007387 */ /* 0x000fe80000100a00 */
[----:B0-----:R-:W-:Y:S01]  /*54d60*/  STL [R1+0x4cf0], R26 ;  /* 0x004cf01a01007387 */ /* 0x001fe20000100800 */
[----:B------:R-:W-:Y:S02]  /*54d70*/  STL [R1+0x4cec], R27 ;  /* 0x004cec1b01007387 */ /* 0x000fe40000100800 */
[----:B------:R-:W-:Y:S02]  /*54d80*/  STL.64 [R1+0x56b8], R24 ;  /* 0x0056b81801007387 */ /* 0x000fe40000100a00 */
[----:B------:R0:W-:Y:S01]  /*54d90*/  STL [R1+0x440c], R14 ;  /* 0x00440c0e01007387 */ /* 0x0001e20000100800 */
[----:B------:R1:W-:Y:S01]  /*54da0*/  STL [R1+0x4408], R15 ;  /* 0x0044080f01007387 */ /* 0x0003e20000100800 */
[----:B------:R4:W-:Y:S03]  /*54db0*/  STL.64 [R1+0x5658], R12 ;  /* 0x0056580c01007387 */ /* 0x0009e60000100a00 */
[----:B0-----:R-:W4:Y:S01]  /*54dc0*/  LDL.LU R14, [R1+0x108] ;  /* 0x00010800010e7983 */ /* 0x001f220000300800 */
[----:B-1----:R-:W4:Y:S02]  /*54dd0*/  LDL.LU R15, [R1+0x10c] ;  /* 0x00010c00010f7983 */ /* 0x002f240000300800 */
[----:B--2---:R-:W-:-:S02]  /*54de0*/  IMAD.MOV.U32 R23, RZ, RZ, R5 ;  /* 0x000000ffff177224 */ /* 0x004fc400078e0005 */
[----:B---3--:R-:W-:Y:S02]  /*54df0*/  IMAD.MOV.U32 R22, RZ, RZ, R9 ;  /* 0x000000ffff167224 */ /* 0x008fe400078e0009 */
[----:B------:R-:W2:Y:S01]  /*54e00*/  LDL.LU R9, [R1+0x5794] ;  /* 0x0057940001097983 */ /* 0x000ea20000300800 */
[----:B------:R-:W3:Y:S02]  /*54e10*/  LDL.LU R5, [R1+0x5790] ;  /* 0x0057900001057983 */ /* 0x000ee40000300800 */
[----:B------:R-:W-:Y:S01]  /*54e20*/  STL.64 [R1+0x5750], R22 ;  /* 0x0057501601007387 */ /* 0x000fe20000100a00 */
[----:B----4-:R0:W-:Y:S01]  /*54e30*/  STL.64 [R1+0x5718], R14 ;  /* 0x0057180e01007387 */ /* 0x0101e20000100a00 */
[----:B------:R-:W4:Y:S02]  /*54e40*/  LDL.LU R12, [R1+0x1120] ;  /* 0x00112000010c7983 */ /* 0x000f240000300800 */
[----:B------:R-:W4:Y:S01]  /*54e50*/  LDL.LU R13, [R1+0x1124] ;  /* 0x00112400010d7983 */ /* 0x000f220000300800 */
[----:B0-----:R-:W2:Y:S01]  /*54e60*/  LDL.LU R14, [R1+0x1128] ;  /* 0x00112800010e7983 */ /* 0x001ea20000300800 */
[----:B------:R-:W2:Y:S02]  /*54e70*/  LDL.LU R15, [R1+0x112c] ;  /* 0x00112c00010f7983 */ /* 0x000ea40000300800 */
[----:B------:R-:W2:Y:S02]  /*54e80*/  LDL.LU R22, [R1+0x148] ;  /* 0x0001480001167983 */ /* 0x000ea40000300800 */
[----:B------:R-:W2:Y:S02]  /*54e90*/  LDL.LU R23, [R1+0x14c] ;  /* 0x00014c0001177983 */ /* 0x000ea40000300800 */
[----:B--2---:R3:W-:Y:S02]  /*54ea0*/  STL.64 [R1+0x5768], R22 ;  /* 0x0057681601007387 */ /* 0x0047e40000100a00 */
[----:B---3--:R-:W-:-:S02]  /*54eb0*/  IMAD.MOV.U32 R22, RZ, RZ, R5 ;  /* 0x000000ffff167224 */ /* 0x008fc400078e0005 */
[----:B------:R-:W-:Y:S01]  /*54ec0*/  IMAD.MOV.U32 R23, RZ, RZ, R9 ;  /* 0x000000ffff177224 */ /* 0x000fe200078e0009 */
[----:B------:R-:W2:Y:S01]  /*54ed0*/  LDL.LU R5, [R1+0x578c] ;  /* 0x00578c0001057983 */ /* 0x000ea20000300800 */
[----:B------:R-:W3:Y:S02]  /*54ee0*/  LDL.LU R9, [R1+0x5788] ;  /* 0x0057880001097983 */ /* 0x000ee40000300800 */
[----:B------:R-:W-:Y:S02]  /*54ef0*/  STL.64 [R1+0x5730], R14 ;  /* 0x0057300e01007387 */ /* 0x000fe40000100a00 */
[----:B----4-:R0:W-:Y:S02]  /*54f00*/  STL.64 [R1+0x5728], R12 ;  /* 0x0057280c01007387 */ /* 0x0101e40000100a00 */
        /* <DEDUP_REMOVED lines=9> */
[----:B---3--:R-:W-:-:S02]  /*54fa0*/  IMAD.MOV.U32 R15, RZ, RZ, R9 ;  /* 0x000000ffff0f7224 */ /* 0x008fc400078e0009 */
[----:B------:R-:W3:Y:S04]  /*54fb0*/  LDL.LU R9, [R1+0x5784] ;  /* 0x0057840001097983 */ /* 0x000ee80000300800 */
[----:B----4-:R-:W-:Y:S01]  /*54fc0*/  STL.64 [R1+0x5760], R14 ;  /* 0x0057600e01007387 */ /* 0x010fe20000100a00 */
[----:B--2---:R0:W-:Y:S03]  /*54fd0*/  STL.64 [R1+0x5758], R12 ;  /* 0x0057580c01007387 */ /* 0x0041e60000100a00 */
[----:B0-----:R-:W2:Y:S01]  /*54fe0*/  LDL.LU R12, [R1+0x1080] ;  /* 0x00108000010c7983 */ /* 0x001ea20000300800 */
[----:B------:R-:W2:Y:S02]  /*54ff0*/  LDL.LU R13, [R1+0x1084] ;  /* 0x00108400010d7983 */ /* 0x000ea40000300800 */
[----:B------:R-:W4:Y:S02]  /*55000*/  LDL.LU R14, [R1+0x1088] ;  /* 0x00108800010e7983 */ /* 0x000f240000300800 */
[----:B------:R-:W4:Y:S02]  /*55010*/  LDL.LU R15, [R1+0x108c] ;  /* 0x00108c00010f7983 */ /* 0x000f240000300800 */
[----:B------:R-:W-:Y:S01]  /*55020*/  IMAD.MOV.U32 R26, RZ, RZ, R4 ;  /* 0x000000ffff1a7224 */ /* 0x000fe200078e0004 */
[----:B----4-:R-:W-:Y:S01]  /*55030*/  STL.64 [R1+0x5778], R14 ;  /* 0x0057780e01007387 */ /* 0x010fe20000100a00 */
[----:B--2---:R0:W-:Y:S03]  /*55040*/  STL.64 [R1+0x5770], R12 ;  /* 0x0057700c01007387 */ /* 0x0041e60000100a00 */
[----:B0-----:R-:W2:Y:S01]  /*55050*/  LDL.LU R12, [R1+0x1070] ;  /* 0x00107000010c7983 */ /* 0x001ea20000300800 */
[----:B------:R-:W2:Y:S02]  /*55060*/  LDL.LU R13, [R1+0x1074] ;  /* 0x00107400010d7983 */ /* 0x000ea40000300800 */
[----:B------:R-:W2:Y:S02]  /*55070*/  LDL.LU R14, [R1+0x1078] ;  /* 0x00107800010e7983 */ /* 0x000ea40000300800 */
[----:B------:R-:W4:Y:S02]  /*55080*/  LDL.LU R4, [R1+0x5780] ;  /* 0x0057800001047983 */ /* 0x000f240000300800 */
[----:B---3--:R-:W-:Y:S01]  /*55090*/  IMAD.MOV.U32 R15, RZ, RZ, R9 ;  /* 0x000000ffff0f7224 */ /* 0x008fe200078e0009 */
[----:B------:R-:W3:Y:S04]  /*550a0*/  LDL.LU R27, [R1+0xec] ;  /* 0x0000ec00011b7983 */ /* 0x000ee80000300800 */
[----:B------:R-:W0:Y:S04]  /*550b0*/  LDSM.16.M88.4 R8, [R8+0x13c00] ;  /* 0x013c00000808783b */ /* 0x000e280000000200 */
[----:B0-----:R0:W-:Y:S01]  /*550c0*/  STL [R1+0x4374], R10 ;  /* 0x0043740a01007387 */ /* 0x0011e20000100800 */
[----:B------:R-:W-:Y:S02]  /*550d0*/  STL [R1+0x4370], R11 ;  /* 0x0043700b01007387 */ /* 0x000fe40000100800 */
[----:B0-----:R-:W-:Y:S01]  /*550e0*/  IMAD.MOV.U32 R10, RZ, RZ, R5 ;  /* 0x000000ffff0a7224 */ /* 0x001fe200078e0005 */
[----:B------:R0:W-:Y:S04]  /*550f0*/  STL.64 [R1+0x56d0], R8 ;  /* 0x0056d00801007387 */ /* 0x0001e80000100a00 */
[----:B0-----:R-:W3:Y:S01]  /*55100*/  LDL.LU R8, [R1+0x1670] ;  /* 0x0016700001087983 */ /* 0x001ee20000300800 */
[----:B------:R-:W3:Y:S02]  /*55110*/  LDL.LU R9, [R1+0x1674] ;  /* 0x0016740001097983 */ /* 0x000ee40000300800 */
[----:B----4-:R-:W-:-:S02]  /*55120*/  IMAD.MOV.U32 R11, RZ, RZ, R4 ;  /* 0x000000ffff0b7224 */ /* 0x010fc400078e0004 */
[----:B------:R-:W0:Y:S01]  /*55130*/  LDSM.16.MT88.4 R4, [R28+0x8080] ;  /* 0x008080001c04783b */ /* 0x000e220000004200 */
[C---:B--2---:R-:W-:Y:S03]  /*55140*/  HMMA.16816.F32.BF16 R20, R16.reuse, R22, R12 ;  /* 0x000000161014723c */ /* 0x044fe6000004180c */
[----:B0-----:R-:W-:Y:S01]  /*55150*/  STL.64 [R1+0x55e8], R6 ;  /* 0x0055e80601007387 */ /* 0x001fe20000100a00 */
[----:B------:R0:W-:Y:S03]  /*55160*/  STL.64 [R1+0x55e0], R4 ;  /* 0x0055e00401007387 */ /* 0x0001e60000100a00 */
[----:B0-----:R-:W2:Y:S01]  /*55170*/  LDL.LU R4, [R1+0x1690] ;  /* 0x0016900001047983 */ /* 0x001ea20000300800 */
[----:B------:R-:W2:Y:S02]  /*55180*/  LDL.LU R5, [R1+0x1694] ;  /* 0x0016940001057983 */ /* 0x000ea40000300800 */
[----:B------:R-:W2:Y:S02]  /*55190*/  LDL.LU R6, [R1+0x1698] ;  /* 0x0016980001067983 */ /* 0x000ea40000300800 */
[----:B------:R-:W2:Y:S01]  /*551a0*/  LDL.LU R7, [R1+0x169c] ;  /* 0x00169c0001077983 */ /* 0x000ea20000300800 */
[----:B------:R-:W4:Y:S01]  /*551b0*/  LDL.LU.64 R14, [R1+0x5778] ;  /* 0x00577800010e7983 */ /* 0x000f220000300a00 */
[----:B------:R-:W4:Y:S09]  /*551c0*/  LDL.LU.64 R12, [R1+0x5770] ;  /* 0x00577000010c7983 */ /* 0x000f320000300a00 */
[----:B------:R-:W-:Y:S02]  /*551d0*/  STL.64 [R1+0x150], R20 ;  /* 0x0001501401007387 */ /* 0x000fe40000100a00 */
[----:B------:R0:W-:Y:S02]  /*551e0*/  STL.64 [R1+0x158], R22 ;  /* 0x0001581601007387 */ /* 0x0001e40000100a00 */
[----:B0-----:R-:W4:Y:S02]  /*551f0*/  LDL.LU.64 R22, [R1+0x5768] ;  /* 0x0057680001167983 */ /* 0x001f240000300a00 */
[C---:B----4-:R-:W-:Y:S02]  /*55200*/  HMMA.16816.F32.BF16 R20, R16.reuse, R22, R12 ;  /* 0x000000161014723c */ /* 0x050fe4000004180c */
[----:B------:R-:W4:Y:S01]  /*55210*/  LDL.LU.64 R14, [R1+0x5760] ;  /* 0x00576000010e7983 */ /* 0x000f220000300a00 */
[----:B------:R-:W4:Y:S11]  /*55220*/  LDL.LU.64 R12, [R1+0x5758] ;  /* 0x00575800010c7983 */ /* 0x000f360000300a00 */
[----:B------:R-:W-:Y:S09]  /*55230*/  @!UPT UIADD3 URZ, URZ, URZ, URZ ;  /* 0x0000003f3f3ff290 */ /* 0x000ff2000fffe03f */
[----:B------:R-:W-:Y:S01]  /*55240*/  STL.64 [R1+0x140], R20 ;  /* 0x0001401401007387 */ /* 0x000fe20000100a00 */
        /* <DEDUP_REMOVED lines=17> */
[----:B------:R-:W2:Y:S11]  /*55360*/  LDL.LU.64 R14, [R1+0x5718] ;  /* 0x00571800010e7983 */ /* 0x000eb60000300a00 */
[----:B------:R-:W-:Y:S10]  /*55370*/  @!UPT UIADD3 URZ, URZ, URZ, URZ ;  /* 0x0000003f3f3ff290 */ /* 0x000ff4000fffe03f */
[----:B------:R-:W-:Y:S01]  /*55380*/  STL.64 [R1+0x110], R20 ;  /* 0x0001101401007387 */ /* 0x000fe20000100a00 */
[----:B------:R0:W-:Y:S03]  /*55390*/  STL.64 [R1+0x118], R22 ;  /* 0x0001181601007387 */ /* 0x0001e60000100a00 */
[----:B0-----:R-:W4:Y:S01]  /*553a0*/  LDL.LU.64 R22, [R1+0x5710] ;  /* 0x0057100001167983 */ /* 0x001f220000300a00 */
[----:B------:R-:W3:Y:S01]  /*553b0*/  LDL.LU.64 R20, [R1+0x5708] ;  /* 0x0057080001147983 */ /* 0x000ee20000300a00 */
[C---:B--2---:R-:W-:Y:S02]  /*553c0*/  HMMA.16816.F32.BF16 R12, R16.reuse, R14, R4 ;  /* 0x0000000e100c723c */ /* 0x044fe40000041804 */
[----:B------:R-:W2:Y:S11]  /*553d0*/  LDL.LU R4, [R1+0x1640] ;  /* 0x0016400001047983 */ /* 0x000eb60000300800 */
[----:B------:R-:W-:Y:S10]  /*553e0*/  @!UPT UIADD3 URZ, URZ, URZ, URZ ;  /* 0x0000003f3f3ff290 */ /* 0x000ff4000fffe03f */
[----:B------:R-:W-:Y:S01]  /*553f0*/  STL.64 [R1+0x100], R12 ;  /* 0x0001000c01007387 */ /* 0x000fe20000100a00 */
[----:B------:R-:W-:Y:S02]  /*55400*/  STL.64 [R1+0x108], R14 ;  /* 0x0001080e01007387 */ /* 0x000fe40000100a00 */
[----:B------:R-:W2:Y:S02]  /*55410*/  LDL.LU R5, [R1+0x1644] ;  /* 0x0016440001057983 */ /* 0x000ea40000300800 */
[----:B------:R-:W2:Y:S01]  /*55420*/  LDL.LU R6, [R1+0x1648] ;  /* 0x0016480001067983 */ /* 0x000ea20000300800 */
[----:B------:R-:W2:Y:S04]  /*55430*/  LDL.LU R7, [R1+0x164c] ;  /* 0x00164c0001077983 */ /* 0x000ea80000300800 */
[----:B--2---:R0:W-:Y:S01]  /*55440*/  STL.64 [R1+0x5668], R6 ;  /* 0x0056680601007387 */ /* 0x0041e20000100a00 */
[----:B------:R-:W-:Y:S03]  /*55450*/  STL.64 [R1+0x5660], R4 ;  /* 0x0056600401007387 */ /* 0x000fe60000100a00 */
[----:B0-----:R-:W2:Y:S01]  /*55460*/  LDL.LU R6, [R1+0xf8] ;  /* 0x0000f80001067983 */ /* 0x001ea20000300800 */
[----:B------:R-:W2:Y:S02]  /*55470*/  LDL.LU R7, [R1+0xfc] ;  /* 0x0000fc0001077983 */ /* 0x000ea40000300800 */
[----:B------:R-:W2:Y:S02]  /*55480*/  LDL.64 R12, [R1+0x40] ;  /* 0x00004000010c7983 */ /* 0x000ea40000100a00 */
[----:B--2---:R0:W-:Y:S04]  /*55490*/  STL.64 [R1+0x5670], R12 ;  /* 0x0056700c01007387 */ /* 0x0041e80000100a00 */
[----:B0-----:R-:W2:Y:S01]  /*554a0*/  LDL.LU R12, [R1+0x1680] ;  /* 0x00168000010c7983 */ /* 0x001ea20000300800 */
[----:B------:R-:W2:Y:S02]  /*554b0*/  LDL.LU R13, [R1+0x1684] ;  /* 0x00168400010d7983 */ /* 0x000ea40000300800 */
[----:B------:R-:W2:Y:S02]  /*554c0*/  LDL.LU R14, [R1+0x1688] ;  /* 0x00168800010e7983 */ /* 0x000ea40000300800 */
[----:B------:R-:W2:Y:S02]  /*554d0*/  LDL.LU R15, [R1+0x168c] ;  /* 0x00168c00010f7983 */ /* 0x000ea40000300800 */
[C---:B--2---:R-:W-:Y:S01]  /*554e0*/  HMMA.16816.F32.BF16 R4, R16.reuse, R6, R12 ;  /* 0x000000061004723c */ /* 0x044fe2000004180c */
[----:B------:R-:W2:Y:S11]  /*554f0*/  LDL.LU R12, [R1+0x10b0] ;  /* 0x0010b000010c7983 */ /* 0x000eb60000300800 */
[----:B------:R-:W-:Y:S11]  /*55500*/  @!UPT UIADD3 URZ, URZ, URZ, URZ ;  /* 0x0000003f3f3ff290 */ /* 0x000ff6000fffe03f */
[----:B------:R-:W-:Y:S01]  /*55510*/  STL.64 [R1+0xf0], R4 ;  /* 0x0000f00401007387 */ /* 0x000fe20000100a00 */
[----:B------:R3:W-:Y:S02]  /*55520*/  STL.64 [R1+0xf8], R6 ;  /* 0x0000f80601007387 */ /* 0x0007e40000100a00 */
[----:B------:R-:W2:Y:S02]  /*55530*/  LDL.LU R13, [R1+0x10b4] ;  /* 0x0010b400010d7983 */ /* 0x000ea40000300800 */
[----:B------:R-:W2:Y:S01]  /*55540*/  LDL.LU R14, [R1+0x10b8] ;  /* 0x0010b800010e7983 */ /* 0x000ea20000300800 */
[----:B------:R-:W2:Y:S01]  /*55550*/  LDL.LU R15, [R1+0x10bc] ;  /* 0x0010bc00010f7983 */ /* 0x000ea20000300800 */
[----:B---3--:R-:W-:Y:S03]  /*55560*/  HMMA.16816.F32.BF16 R4, R16, R26, R8 ;  /* 0x0000001a1004723c */ /* 0x008fe60000041808 */
[----:B--2---:R-:W-:Y:S01]  /*55570*/  STL.64 [R1+0x5680], R14 ;  /* 0x0056800e01007387 */ /* 0x004fe20000100a00 */
[----:B------:R4:W-:Y:S02]  /*55580*/  STL.64 [R1+0x5678], R12 ;  /* 0x0056780c01007387 */ /* 0x0009e40000100a00 */
[----:B----4-:R-:W-:-:S02]  /*55590*/  IMAD.MOV.U32 R12, RZ, RZ, R23 ;  /* 0x000000ffff0c7224 */ /* 0x010fc400078e0017 */
[----:B------:R-:W-:-:S05]  /*555a0*/  IMAD.MOV.U32 R13, RZ, RZ, R22 ;  /* 0x000000ffff0d7224 */ /* 0x000fca00078e0016 */
[----:B------:R-:W-:Y:S10]  /*555b0*/  STL.64 [R1+0x5698], R12 ;  /* 0x0056980c01007387 */ /* 0x000ff40000100a00 */
[----:B------:R-:W-:Y:S02]  /*555c0*/  STL.64 [R1+0xe0], R4 ;  /* 0x0000e00401007387 */ /* 0x000fe40000100a00 */
[----:B------:R-:W-:Y:S02]  /*555d0*/  STL.64 [R1+0xe8], R6 ;  /* 0x0000e80601007387 */ /* 0x000fe40000100a00 */
[----:B------:R-:W2:Y:S01]  /*555e0*/  LDL.LU R8, [R1+0x10f0] ;  /* 0x0010f00001087983 */ /* 0x000ea20000300800 */
[----:B------:R-:W2:Y:S01]  /*555f0*/  LDL.LU R9, [R1+0x10f4] ;  /* 0x0010f40001097983 */ /* 0x000ea20000300800 */
[----:B------:R-:W3:Y:S02]  /*55600*/  LDL.LU R10, [R1+0x10f8] ;  /* 0x0010f800010a7983 */ /* 0x000ee40000300800 */
[----:B------:R-:W3:Y:S02]  /*55610*/  LDL.LU R11, [R1+0x10fc] ;  /* 0x0010fc00010b7983 */ /* 0x000ee40000300800 */
[----:B---3--:R-:W-:Y:S01]  /*55620*/  STL.64 [R1+0x56e0], R10 ;  /* 0x0056e00a01007387 */ /* 0x008fe20000100a00 */
[----:B--2---:R0:W-:Y:S02]  /*55630*/  STL.64 [R1+0x56d8], R8 ;  /* 0x0056d80801007387 */ /* 0x0041e40000100a00 */
[----:B0-----:R-:W-:-:S02]  /*55640*/  IMAD.MOV.U32 R8, RZ, RZ, R21 ;  /* 0x000000ffff087224 */ /* 0x001fc400078e0015 */
[----:B------:R-:W-:-:S05]  /*55650*/  IMAD.MOV.U32 R9, RZ, RZ, R20 ;  /* 0x000000ffff097224 */ /* 0x000fca00078e0014 */
[----:B------:R0:W-:Y:S01]  /*55660*/  STL.64 [R1+0x5700], R8 ;  /* 0x0057000801007387 */ /* 0x0001e20000100a00 */
[----:B------:R-:W2:Y:S02]  /*55670*/  LDL.LU R22, [R1+0xd8] ;  /* 0x0000d80001167983 */ /* 0x000ea40000300800 */
[----:B------:R-:W2:Y:S01]  /*55680*/  LDL.LU R23, [R1+0xdc] ;  /* 0x0000dc0001177983 */ /* 0x000ea20000300800 */
[----:B0-----:R-:W2:Y:S01]  /*55690*/  LDL.LU R8, [R1+0x1110] ;  /* 0x0011100001087983 */ /* 0x001ea20000300800 */
[----:B------:R-:W2:Y:S02]  /*556a0*/  LDL.LU R9, [R1+0x1114] ;  /* 0x0011140001097983 */ /* 0x000ea40000300800 */
[----:B------:R-:W2:Y:S02]  /*556b0*/  LDL.LU R10, [R1+0x1118] ;  /* 0x00111800010a7983 */ /* 0x000ea40000300800 */
[----:B------:R-:W2:Y:S01]  /*556c0*/  LDL.LU R11, [R1+0x111c] ;  /* 0x00111c00010b7983 */ /* 0x000ea20000300800 */
[----:B------:R-:W3:Y:S01]  /*556d0*/  LDL.LU R24, [R1+0x10e0] ;  /* 0x0010e00001187983 */ /* 0x000ee20000300800 */
[----:B------:R-:W3:Y:S02]  /*556e0*/  LDL.LU R25, [R1+0x10e4] ;  /* 0x0010e40001197983 */ /* 0x000ee40000300800 */
[----:B------:R-:W4:Y:S02]  /*556f0*/  LDL.LU R26, [R1+0x10e8] ;  /* 0x0010e800011a7983 */ /* 0x000f240000300800 */
[----:B------:R-:W4:Y:S02]  /*55700*/  LDL.LU R27, [R1+0x10ec] ;  /* 0x0010ec00011b7983 */ /* 0x000f240000300800 */
[----:B----4-:R-:W-:Y:S01]  /*55710*/  STL.64 [R1+0x56c8], R26 ;  /* 0x0056c81a01007387 */ /* 0x010fe20000100a00 */
[----:B---3--:R0:W-:Y:S03]  /*55720*/  STL.64 [R1+0x56c0], R24 ;  /* 0x0056c01801007387 */ /* 0x0081e60000100a00 */
[----:B0-----:R-:W3:Y:S01]  /*55730*/  LDL.64 R24, [R1+0xb0] ;  /* 0x0000b00001187983 */ /* 0x001ee20000100a00 */
[----:B------:R-:W-:-:S02]  /*55740*/  IMAD.MOV.U32 R12, RZ, RZ, R2 ;  /* 0x000000ffff0c7224 */ /* 0x000fc400078e0002 */
[----:B------:R-:W-:Y:S01]  /*55750*/  IMAD.MOV.U32 R13, RZ, RZ, R0 ;  /* 0x000000ffff0d7224 */ /* 0x000fe200078e0000 */
[----:B---3--:R0:W-:Y:S04]  /*55760*/  STL.64 [R1+0x56e8], R24 ;  /* 0x0056e81801007387 */ /* 0x0081e80000100a00 */
[----:B0-----:R-:W3:Y:S01]  /*55770*/  LDL.LU R24, [R1+0x1100] ;  /* 0x0011000001187983 */ /* 0x001ee20000300800 */
[----:B------:R-:W3:Y:S02]  /*55780*/  LDL.LU R25, [R1+0x1104] ;  /* 0x0011040001197983 */ /* 0x000ee40000300800 */
[----:B------:R-:W3:Y:S02]  /*55790*/  LDL.LU R26, [R1+0x1108] ;  /* 0x00110800011a7983 */ /* 0x000ee40000300800 */
[----:B------:R-:W3:Y:S01]  /*557a0*/  LDL.LU R27, [R1+0x110c] ;  /* 0x00110c00011b7983 */ /* 0x000ee20000300800 */
[----:B------:R0:W-:Y:S04]  /*557b0*/  STL.64 [R1+0x56b0], R12 ;  /* 0x0056b00c01007387 */ /* 0x0001e80000100a00 */
[----:B0-----:R-:W4:Y:S01]  /*557c0*/  LDL.64 R12, [R1+0xa0] ;  /* 0x0000a000010c7983 */ /* 0x001f220000100a00 */
[----:B------:R-:W2:Y:S02]  /*557d0*/  LDL.LU R4, [R1+0x1660] ;  /* 0x0016600001047983 */ /* 0x000ea40000300800 */
[----:B------:R-:W2:Y:S02]  /*557e0*/  LDL.LU R5, [R1+0x1664] ;  /* 0x0016640001057983 */ /* 0x000ea40000300800 */
[----:B------:R-:W2:Y:S01]  /*557f0*/  LDL.LU R6, [R1+0x1668] ;  /* 0x0016680001067983 */ /* 0x000ea20000300800 */
[----:B------:R-:W2:Y:S04]  /*55800*/  LDL.LU R7, [R1+0x166c] ;  /* 0x00166c0001077983 */ /* 0x000ea80000300800 */
[----:B--2---:R-:W-:Y:S01]  /*55810*/  STL.64 [R1+0x5690], R6 ;  /* 0x0056900601007387 */ /* 0x004fe20000100a00 */
[----:B------:R0:W-:Y:S03]  /*55820*/  STL.64 [R1+0x5688], R4 ;  /* 0x0056880401007387 */ /* 0x0001e60000100a00 */
[----:B0-----:R-:W2:Y:S01]  /*55830*/  LDL.LU R4, [R1+0x10c0] ;  /* 0x0010c00001047983 */ /* 0x001ea20000300800 */
[----:B------:R-:W2:Y:S02]  /*55840*/  LDL.LU R5, [R1+0x10c4] ;  /* 0x0010c40001057983 */ /* 0x000ea40000300800 */
[----:B------:R-:W2:Y:S02]  /*55850*/  LDL.LU R6, [R1+0x10c8] ;  /* 0x0010c80001067983 */ /* 0x000ea40000300800 */
[----:B------:R-:W2:Y:S01]  /*55860*/  LDL.LU R7, [R1+0x10cc] ;  /* 0x0010cc0001077983 */ /* 0x000ea20000300800 */
[----:B------:R-:W-:Y:S01]  /*55870*/  HMMA.16816.F32.BF16 R16, R16, R22, R8 ;  /* 0x000000161010723c */ /* 0x000fe20000041808 */
[----:B--2---:R-:W-:Y:S01]  /*55880*/  STL.64 [R1+0x56a8], R6 ;  /* 0x0056a80601007387 */ /* 0x004fe20000100a00 */
[----:B------:R0:W-:Y:S03]  /*55890*/  STL.64 [R1+0x56a0], R4 ;  /* 0x0056a00401007387 */ /* 0x0001e60000100a00 */
[----:B0-----:R-:W2:Y:S01]  /*558a0*/  LDL.LU R4, [R1+0x10d0] ;  /* 0x0010d00001047983 */ /* 0x001ea20000300800 */
[----:B------:R-:W2:Y:S02]  /*558b0*/  LDL.LU R5, [R1+0x10d4] ;  /* 0x0010d40001057983 */ /* 0x000ea40000300800 */
[----:B------:R-:W2:Y:S02]  /*558c0*/  LDL.LU R6, [R1+0x10d8] ;  /* 0x0010d80001067983 */ /* 0x000ea40000300800 */
[----:B------:R-:W2:Y:S01]  /*558d0*/  LDL.LU R7, [R1+0x10dc] ;  /* 0x0010dc0001077983 */ /* 0x000ea20000300800 */
[----:B------:R-:W3:Y:S01]  /*558e0*/  LDL.LU.64 R8, [R1+0x5700] ;  /* 0x0057000001087983 */ /* 0x000ee20000300a00 */
[----:B------:R-:W3:Y:S02]  /*558f0*/  LDL.LU.64 R22, [R1+0x56f8] ;  /* 0x0056f80001167983 */ /* 0x000ee40000300a00 */
[----:B------:R-:W3:Y:S10]  /*55900*/  LDL.LU.64 R20, [R1+0x56f0] ;  /* 0x0056f00001147983 */ /* 0x000ef40000300a00 */
[----:B------:R-:W-:-:S02]  /*55910*/  IMAD.MOV.U32 R0, RZ, RZ, R19 ;  /* 0x000000ffff007224 */ /* 0x000fc400078e0013 */
[----:B------:R-:W-:Y:S01]  /*55920*/  IMAD.MOV.U32 R2, RZ, RZ, R18 ;  /* 0x000000ffff027224 */ /* 0x000fe200078e0012 */
[----:B------:R0:W-:Y:S04]  /*55930*/  STL.64 [R1+0xd0], R16 ;  /* 0x0000d01001007387 */ /* 0x0001e80000100a00 */
[----:B0-----:R-:W2:Y:S01]  /*55940*/  LDL R16, [R1+0x70] ;  /* 0x0000700001107983 */ /* 0x001ea20000100800 */
[----:B------:R-:W-:Y:S02]  /*55950*/  STL [R1+0x45ac], R0 ;  /* 0x0045ac0001007387 */ /* 0x000fe40000100800 */
[----:B------:R-:W-:Y:S01]  /*55960*/  STL [R1+0x45a8], R2 ;  /* 0x0045a80201007387 */ /* 0x000fe20000100800 */
[C---:B---3--:R-:W-:Y:S01]  /*55970*/  HMMA.16816.F32.BF16 R8, R20.reuse, R8, R24 ;  /* 0x000000081408723c */ /* 0x048fe20000041818 */
[----:B------:R-:W3:Y:S11]  /*55980*/  LDL.LU.64 R24, [R1+0x56e8] ;  /* 0x0056e80001187983 */ /* 0x000ef60000300a00 */
[----:B------:R-:W-:Y:S11]  /*55990*/  @!UPT UIADD3 URZ, URZ, URZ, URZ ;  /* 0x0000003f3f3ff290 */ /* 0x000ff6000fffe03f */
[----:B------:R-:W-:Y:S01]  /*559a0*/  STL.64 [R1+0x910], R8 ;  /* 0x0009100801007387 */ /* 0x000fe20000100a00 */
[----:B------:R0:W-:Y:S03]  /*559b0*/  STL.64 [R1+0x918], R10 ;  /* 0x0009180a01007387 */ /* 0x0001e60000100a00 */
[----:B0-----:R-:W2:Y:S01]  /*559c0*/  LDL.LU.64 R10, [R1+0x56e0] ;  /* 0x0056e000010a7983 */ /* 0x001ea20000300a00 */
[----:B------:R-:W2:Y:S02]  /*559d0*/  LDL.LU.64 R8, [R1+0x56d8] ;  /* 0x0056d80001087983 */ /* 0x000ea40000300a00 */
[----:B------:R-:W-:Y:S02]  /*559e0*/  IMAD.MOV.U32 R17, RZ, RZ, R3 ;  /* 0x000000ffff117224 */ /* 0x000fe400078e0003 */
[----:B---3--:R-:W-:Y:S01]  /*559f0*/  IMAD.MOV.U32 R3, RZ, RZ, R25 ;  /* 0x000000ffff037224 */ /* 0x008fe200078e0019 */
[C---:B--2---:R-:W-:Y:S11]  /*55a00*/  HMMA.16816.F32.BF16 R8, R20.reuse, R24, R8 ;  /* 0x000000181408723c */ /* 0x044ff60000041808 */
[----:B------:R-:W-:Y:S11]  /*55a10*/  @!UPT UIADD3 URZ, URZ, URZ, URZ ;  /* 0x0000003f3f3ff290 */ /* 0x000ff6000fffe03f */
[----:B------:R-:W-:Y:S01]  /*55a20*/  @!UPT UIADD3 URZ, URZ, URZ, URZ ;  /* 0x0000003f3f3ff290 */ /* 0x000fe2000fffe03f */
[----:B------:R0:W-:Y:S01]  /*55a30*/  STL.64 [R1+0x900], R8 ;  /* 0x0009000801007387 */ /* 0x0001e20000100a00 */
[----:B------:R1:W-:Y:S03]  /*55a40*/  STL.64 [R1+0x908], R10 ;  /* 0x0009080a01007387 */ /* 0x0003e60000100a00 */
[----:B0-----:R-:W2:Y:S01]  /*55a50*/  LDL.LU.64 R8, [R1+0x56d0] ;  /* 0x0056d00001087983 */ /* 0x001ea20000300a00 */
[----:B-1----:R-:W-:Y:S02]  /*55a60*/  IMAD.MOV.U32 R10, RZ, RZ, R24 ;  /* 0x000000ffff0a7224 */ /* 0x002fe400078e0018 */
[----:B------:R-:W4:Y:S02]  /*55a70*/  LDL.LU.64 R26, [R1+0x56c8] ;  /* 0x0056c800011a7983 */ /* 0x000f240000300a00 */
[----:B------:R-:W4:Y:S01]  /*55a80*/  LDL.LU.64 R24, [R1+0x56c0] ;  /* 0x0056c00001187983 */ /* 0x000f220000300a00 */
[----:B------:R-:W-:Y:S01]  /*55a90*/  STL [R1+0x55f8], R10 ;  /* 0x0055f80a01007387 */ /* 0x000fe20000100800 */
[C---:B----4-:R-:W-:Y:S03]  /*55aa0*/  HMMA.16816.F32.BF16 R24, R20.reuse, R12, R24 ;  /* 0x0000000c1418723c */ /* 0x050fe60000041818 */
[----:B--2---:R0:W-:Y:S04]  /*55ab0*/  STL.64 [R1+0x55f0], R8 ;  /* 0x0055f00801007387 */ /* 0x0041e80000100a00 */
[----:B0-----:R-:W2:Y:S11]  /*55ac0*/  LDL.64 R8, [R1+0x50] ;  /* 0x0000500001087983 */ /* 0x001eb60000100a00 */
[----:B------:R-:W-:Y:S05]  /*55ad0*/  @!UPT UIADD3 URZ, URZ, URZ, URZ ;  /* 0x0000003f3f3ff290 */ /* 0x000fea000fffe03f */
[----:B------:R0:W-:Y:S01]  /*55ae0*/  STL.64 [R1+0x8f0], R24 ;  /* 0x0008f01801007387 */ /* 0x0001e20000100a00 */
[----:B------:R1:W-:Y:S03]  /*55af0*/  STL.64 [R1+0x8f8], R26 ;  /* 0x0008f81a01007387 */ /* 0x0003e60000100a00 */
[----:B0-----:R-:W3:Y:S01]  /*55b00*/  LDL.LU.64 R24, [R1+0x56b8] ;  /* 0x0056b80001187983 */ /* 0x001ee20000300a00 */
[----:B-1----:R-:W-:Y:S02]  /*55b10*/  IMAD.MOV.U32 R27, RZ, RZ, R12 ;  /* 0x000000ffff1b7224 */ /* 0x002fe400078e000c */
[----:B------:R-:W-:Y:S02]  /*55b20*/  IMAD.MOV.U32 R26, RZ, RZ, R13 ;  /* 0x000000ffff1a7224 */ /* 0x000fe400078e000d */
[----:B------:R-:W4:Y:S03]  /*55b30*/  LDL.LU.64 R12, [R1+0x56b0] ;  /* 0x0056b000010c7983 */ /* 0x000f260000300a00 */
[----:B------:R-:W-:Y:S01]  /*55b40*/  STL.64 [R1+0x5618], R26 ;  /* 0x0056181a01007387 */ /* 0x000fe20000100a00 */
[C---:B----4-:R-:W-:Y:S01]  /*55b50*/  HMMA.16816.F32.BF16 R12, R20.reuse, R12, R4 ;  /* 0x0000000c140c723c */ /* 0x050fe20000041804 */
[----:B---3--:R0:W-:Y:S04]  /*55b60*/  STL.64 [R1+0x5610], R24 ;  /* 0x0056101801007387 */ /* 0x0081e80000100a00 */
[----:B0-----:R-:W2:Y:S01]  /*55b70*/  LDL.LU R24, [R1+0x1650] ;  /* 0x0016500001187983 */ /* 0x001ea20000300800 */
[----:B------:R-:W2:Y:S02]  /*55b80*/  LDL.LU R25, [R1+0x1654] ;  /* 0x0016540001197983 */ /* 0x000ea40000300800 */
[----:B------:R-:W2:Y:S02]  /*55b90*/  LDL.LU R26, [R1+0x1658] ;  /* 0x00165800011a7983 */ /* 0x000ea40000300800 */
[----:B------:R-:W2:Y:S01]  /*55ba0*/  LDL.LU R27, [R1+0x165c] ;  /* 0x00165c00011b7983 */ /* 0x000ea20000300800 */
[----:B------:R-:W3:Y:S01]  /*55bb0*/  LDL.LU.64 R6, [R1+0x56a8] ;  /* 0x0056a80001067983 */ /* 0x000ee20000300a00 */
[----:B------:R-:W3:Y:S11]  /*55bc0*/  LDL.LU.64 R4, [R1+0x56a0] ;  /* 0x0056a00001047983 */ /* 0x000ef60000300a00 */
[----:B------:R0:W-:Y:S01]  /*55bd0*/  STL.64 [R1+0x8e0], R12 ;  /* 0x0008e00c01007387 */ /* 0x0001e20000100a00 */
        /* <DEDUP_REMOVED lines=8> */
[----:B0-----:R-:W4:Y:S01]  /*55c60*/  LDL.LU.64 R14, [R1+0x5680] ;  /* 0x00568000010e7983 */ /* 0x001f220000300a00 */
[----:B------:R-:W4:Y:S02]  /*55c70*/  LDL.LU.64 R12, [R1+0x5678] ;  /* 0x00567800010c7983 */ /* 0x000f240000300a00 */
[C---:B----4-:R-:W-:Y:S01]  /*55c80*/  HMMA.16816.F32.BF16 R16, R20.reuse, R16, R12 ;  /* 0x000000101410723c */ /* 0x050fe2000004180c */
[----:B------:R-:W4:Y:S11]  /*55c90*/  LDL.LU.64 R12, [R1+0x5670] ;  /* 0x00567000010c7983 */ /* 0x000f360000300a00 */
[----:B------:R-:W-:Y:S11]  /*55ca0*/  @!UPT UIADD3 URZ, URZ, URZ, URZ ;  /* 0x0000003f3f3ff290 */ /* 0x000ff6000fffe03f */
[----:B------:R-:W-:Y:S01]  /*55cb0*/  STL.64 [R1+0x8c0], R16 ;  /* 0x0008c01001007387 */ /* 0x000fe20000100a00 */
[----:B------:R-:W-:Y:S02]  /*55cc0*/  STL.64 [R1+0x8c8], R18 ;  /* 0x0008c81201007387 */ /* 0x000fe40000100a00 */
[----:B------:R-:W0:Y:S04]  /*55cd0*/  LDSM.16.MT88.4 R16, [R28+0x8100] ;  /* 0x008100001c10783b */ /* 0x000e280000004200 */
[----:B------:R-:W-:Y:S01]  /*55ce0*/  STL [R1+0x55b0], R28 ;  /* 0x0055b01c01007387 */ /* 0x000fe20000100800 */
[----:B0-----:R-:W-:Y:S01]  /*55cf0*/  STL.64 [R1+0x54d0], R18 ;  /* 0x0054d01201007387 */ /* 0x001fe20000100a00 */
[----:B------:R0:W-:Y:S03]  /*55d00*/  STL.64 [R1+0x54c8], R16 ;  /* 0x0054c81001007387 */ /* 0x0001e60000100a00 */
[----:B0-----:R-:W3:Y:S04]  /*55d10*/  LDL R16, [R1+0x60] ;  /* 0x0000600001107983 */ /* 0x001ee80000100800 */
[----:B------:R-:W3:Y:S02]  /*55d20*/  LDL R17, [R1+0x64] ;  /* 0x0000640001117983 */ /* 0x000ee40000100800 */
[C---:B---3--:R-:W-:Y:S02]  /*55d30*/  HMMA.16816.F32.BF16 R16, R20.reuse, R16, R4 ;  /* 0x000000101410723c */ /* 0x048fe40000041804 */
[----:B------:R-:W3:Y:S01]  /*55d40*/  LDL.LU.64 R6, [R1+0x5668] ;  /* 0x0056680001067983 */ /* 0x000ee20000300a00 */
[----:B------:R-:W3:Y:S11]  /*55d50*/  LDL.LU.64 R4, [R1+0x5660] ;  /* 0x0056600001047983 */ /* 0x000ef60000300a00 */
[----:B------:R-:W-:Y:S09]  /*55d60*/  @!UPT UIADD3 URZ, URZ, URZ, URZ ;  /* 0x0000003f3f3ff290 */ /* 0x000ff2000fffe03f */
[----:B------:R-:W-:Y:S01]  /*55d70*/  STL.64 [R1+0x10c0], R16 ;  /* 0x0010c01001007387 */ /* 0x000fe20000100a00 */
[----:B------:R2:W-:Y:S02]  /*55d80*/  STL.64 [R1+0x10c8], R18 ;  /* 0x0010c81201007387 */ /* 0x0005e40000100a00 */
[C---:B--2---:R-:W-:Y:S01]  /*55d90*/  HMMA.16816.F32.BF16 R16, R20.reuse, R8, R24 ;  /* 0x000000081410723c */ /* 0x044fe20000041818 */
[----:B------:R-:W-:Y:S11]  /*55da0*/  IMAD.MOV.U32 R2, RZ, RZ, R8 ;  /* 0x000000ffff027224 */ /* 0x000ff600078e0008 */
[----:B------:R-:W-:Y:S11]  /*55db0*/  @!UPT UIADD3 URZ, URZ, URZ, URZ ;  /* 0x0000003f3f3ff290 */ /* 0x000ff6000fffe03f */
[----:B------:R4:W-:Y:S01]  /*55dc0*/  STL.64 [R1+0x10b0], R16 ;  /* 0x0010b01001007387 */ /* 0x0009e20000100a00 */
[----:B------:R0:W-:Y:S02]  /*55dd0*/  STL.64 [R1+0x10b8], R18 ;  /* 0x0010b81201007387 */ /* 0x0001e40000100a00 */
[----:B------:R-:W-:Y:S02]  /*55de0*/  STL [R1+0x55b4], R2 ;  /* 0x0055b40201007387 */ /* 0x000fe40000100800 */
[----:B----4-:R-:W-:Y:S02]  /*55df0*/  IMAD.MOV.U32 R17, RZ, RZ, R13 ;  /* 0x000000ffff117224 */ /* 0x010fe400078e000d */
[----:B0-----:R-:W-:Y:S01]  /*55e00*/  IMAD.MOV.U32 R18, RZ, RZ, R12 ;  /* 0x000000ffff127224 */ /* 0x001fe200078e000c */
[C---:B---3--:R-:W-:Y:S11]  /*55e10*/  HMMA.16816.F32.BF16 R4, R20.reuse, R12, R4 ;  /* 0x0000000c1404723c */ /* 0x048ff60000041804 */
        /* <DEDUP_REMOVED lines=8> */
[----:B------:R-:W2:Y:S01]  /*55ea0*/  LDL.64 R12, [R1+0x30] ;  /* 0x00003000010c7983 */ /* 0x000ea20000100a00 */
[----:B------:R-:W-:Y:S02]  /*55eb0*/  STL [R1+0x5634], R18 ;  /* 0x0056341201007387 */ /* 0x000fe40000100800 */
[----:B------:R0:W-:Y:S02]  /*55ec0*/  STL [R1+0x5630], R17 ;  /* 0x0056301101007387 */ /* 0x0001e40000100800 */
[----:B0-----:R-:W3:Y:S04]  /*55ed0*/  LDL.64 R16, [R1+0x10] ;  /* 0x0000100001107983 */ /* 0x001ee80000100a00 */
[----:B---3--:R0:W-:Y:S01]  /*55ee0*/  STL.64 [R1+0x5640], R16 ;  /* 0x0056401001007387 */ /* 0x0081e20000100a00 */
[----:B------:R-:W3:Y:S02]  /*55ef0*/  LDL R24, [R1] ;  /* 0x0000000001187983 */ /* 0x000ee40000100800 */
[----:B------:R-:W3:Y:S01]  /*55f00*/  LDL R25, [R1+0x4] ;  /* 0x0000040001197983 */ /* 0x000ee20000100800 */
[----:B0-----:R-:W4:Y:S04]  /*55f10*/  LDL R16, [R1+0x20] ;  /* 0x0000200001107983 */ /* 0x001f280000100800 */
[----:B---3--:R0:W-:Y:S04]  /*55f20*/  STL.64 [R1+0x5638], R24 ;  /* 0x0056381801007387 */ /* 0x0081e80000100a00 */
[----:B0-----:R-:W3:Y:S01]  /*55f30*/  LDL.LU R24, [R1+0x1610] ;  /* 0x0016100001187983 */ /* 0x001ee20000300800 */
[----:B------:R-:W3:Y:S02]  /*55f40*/  LDL.LU R25, [R1+0x1614] ;  /* 0x0016140001197983 */ /* 0x000ee40000300800 */
[----:B------:R-:W2:Y:S02]  /*55f50*/  LDL.LU R26, [R1+0x1618] ;  /* 0x00161800011a7983 */ /* 0x000ea40000300800 */
[----:B------:R-:W2:Y:S02]  /*55f60*/  LDL.LU R27, [R1+0x161c] ;  /* 0x00161c00011b7983 */ /* 0x000ea40000300800 */
[----:B------:R-:W-:Y:S01]  /*55f70*/  IMAD.MOV.U32 R0, RZ, RZ, R9 ;  /* 0x000000ffff007224 */ /* 0x000fe200078e0009 */
[----:B--2---:R-:W-:Y:S01]  /*55f80*/  STL.64 [R1+0x5650], R26 ;  /* 0x0056501a01007387 */ /* 0x004fe20000100a00 */
[----:B---3--:R0:W-:Y:S03]  /*55f90*/  STL.64 [R1+0x5648], R24 ;  /* 0x0056481801007387 */ /* 0x0081e60000100a00 */
[----:B0-----:R-:W4:Y:S01]  /*55fa0*/  LDL.LU R24, [R1+0x1620] ;  /* 0x0016200001187983 */ /* 0x001f220000300800 */
[----:B------:R-:W4:Y:S02]  /*55fb0*/  LDL.LU R25, [R1+0x1624] ;  /* 0x0016240001197983 */ /* 0x000f240000300800 */
[----:B------:R-:W4:Y:S02]  /*55fc0*/  LDL.LU R26, [R1+0x1628] ;  /* 0x00162800011a7983 */ /* 0x000f240000300800 */
[----:B------:R-:W4:Y:S01]  /*55fd0*/  LDL.LU R27, [R1+0x162c] ;  /* 0x00162c00011b7983 */ /* 0x000f220000300800 */
[----:B------:R-:W2:Y:S01]  /*55fe0*/  LDL.LU R8, [R1+0x1040] ;  /* 0x0010400001087983 */ /* 0x000ea20000300800 */
[----:B------:R-:W2:Y:S02]  /*55ff0*/  LDL.LU R9, [R1+0x1044] ;  /* 0x0010440001097983 */ /* 0x000ea40000300800 */
[----:B------:R-:W3:Y:S02]  /*56000*/  LDL.LU R10, [R1+0x1048] ;  /* 0x00104800010a7983 */ /* 0x000ee40000300800 */
[----:B------:R-:W3:Y:S01]  /*56010*/  LDL.LU R11, [R1+0x104c] ;  /* 0x00104c00010b7983 */ /* 0x000ee20000300800 */
[C---:B------:R-:W-:Y:S01]  /*56020*/  HMMA.16816.F32.BF16 R4, R20.reuse, R12, R4 ;  /* 0x0000000c1404723c */ /* 0x040fe20000041804 */
[----:B------:R-:W-:Y:S01]  /*56030*/  IMAD.MOV.U32 R17, RZ, RZ, R29 ;  /* 0x000000ffff117224 */ /* 0x000fe200078e001d */
[----:B---3--:R-:W-:Y:S01]  /*56040*/  STL.64 [R1+0x5608], R10 ;  /* 0x0056080a01007387 */ /* 0x008fe20000100a00 */
[----:B--2---:R0:W-:Y:S03]  /*56050*/  STL.64 [R1+0x5600], R8 ;  /* 0x0056000801007387 */ /* 0x0041e60000100a00 */
[----:B0-----:R-:W2:Y:S01]  /*56060*/  LDL.LU R8, [R1+0x1050] ;  /* 0x0010500001087983 */ /* 0x001ea20000300800 */
[----:B------:R-:W2:Y:S02]  /*56070*/  LDL.LU R9, [R1+0x1054] ;  /* 0x0010540001097983 */ /* 0x000ea40000300800 */
[----:B------:R-:W3:Y:S02]  /*56080*/  LDL.LU R10, [R1+0x1058] ;  /* 0x00105800010a7983 */ /* 0x000ee40000300800 */
[----:B------:R-:W3:Y:S01]  /*56090*/  LDL.LU R11, [R1+0x105c] ;  /* 0x00105c00010b7983 */ /* 0x000ee20000300800 */
[----:B----4-:R-:W-:Y:S01]  /*560a0*/  HMMA.16816.F32.BF16 R16, R20, R16, R24 ;  /* 0x000000101410723c */ /* 0x010fe20000041818 */
[----:B------:R-:W-:-:S02]  /*560b0*/  IMAD.MOV.U32 R2, RZ, RZ, R12 ;  /* 0x000000ffff027224 */ /* 0x000fc400078e000c */
[----:B------:R-:W-:-:S09]  /*560c0*/  IMAD.MOV.U32 R28, RZ, RZ, R13 ;  /* 0x000000ffff1c7224 */ /* 0x000fd200078e000d */
[----:B------:R-:W-:Y:S02]  /*560d0*/  IMAD.MOV.U32 R15, RZ, RZ, R6 ;  /* 0x000000ffff0f7224 */ /* 0x000fe400078e0006 */
[----:B------:R-:W-:Y:S01]  /*560e0*/  IMAD.MOV.U32 R14, RZ, RZ, R5 ;  /* 0x000000ffff0e7224 */ /* 0x000fe200078e0005 */
[----:B---3--:R-:W-:Y:S01]  /*560f0*/  STL.64 [R1+0x5628], R10 ;  /* 0x0056280a01007387 */ /* 0x008fe20000100a00 */
[----:B--2---:R0:W-:Y:S03]  /*56100*/  STL.64 [R1+0x5620], R8 ;  /* 0x0056200801007387 */ /* 0x0041e60000100a00 */
[----:B0-----:R-:W2:Y:S01]  /*56110*/  LDL.LU R8, [R1+0x1600] ;  /* 0x0016000001087983 */ /* 0x001ea20000300800 */
[----:B------:R-:W2:Y:S02]  /*56120*/  LDL.LU R9, [R1+0x1604] ;  /* 0x0016040001097983 */ /* 0x000ea40000300800 */
[----:B------:R-:W2:Y:S02]  /*56130*/  LDL.LU R10, [R1+0x1608] ;  /* 0x00160800010a7983 */ /* 0x000ea40000300800 */
[----:B------:R-:W2:Y:S01]  /*56140*/  LDL.LU R11, [R1+0x160c] ;  /* 0x00160c00010b7983 */ /* 0x000ea20000300800 */
[----:B------:R-:W3:Y:S01]  /*56150*/  LDL.LU.64 R12, [R1+0x5658] ;  /* 0x00565800010c7983 */ /* 0x000ee20000300a00 */
[----:B------:R0:W-:Y:S02]  /*56160*/  STL [R1+0x1090], R4 ;  /* 0x0010900401007387 */ /* 0x0001e40000100800 */
[----:B------:R1:W-:Y:S01]  /*56170*/  STL [R1+0x109c], R7 ;  /* 0x00109c0701007387 */ /* 0x0003e20000100800 */
[----:B0-----:R-:W4:Y:S01]  /*56180*/  LDL.LU R4, [R1+0xfd0] ;  /* 0x000fd00001047983 */ /* 0x001f220000300800 */
[----:B------:R-:W4:Y:S02]  /*56190*/  LDL.LU R5, [R1+0xfd4] ;  /* 0x000fd40001057983 */ /* 0x000f240000300800 */
[----:B------:R-:W4:Y:S02]  /*561a0*/  LDL.LU R6, [R1+0xfd8] ;  /* 0x000fd80001067983 */ /* 0x000f240000300800 */
[----:B-1----:R-:W4:Y:S01]  /*561b0*/  LDL.LU R7, [R1+0xfdc] ;  /* 0x000fdc0001077983 */ /* 0x002f220000300800 */
[----:B------:R-:W-:Y:S01]  /*561c0*/  STL [R1+0x4a7c], R15 ;  /* 0x004a7c0f01007387 */ /* 0x000fe20000100800 */
[----:B------:R-:W-:Y:S02]  /*561d0*/  STL [R1+0x4a78], R14 ;  /* 0x004a780e01007387 */ /* 0x000fe40000100800 */
[----:B------:R-:W2:Y:S02]  /*561e0*/  LDL.LU.64 R26, [R1+0x5650] ;  /* 0x00565000011a7983 */ /* 0x000ea40000300a00 */
[----:B------:R-:W2:Y:S01]  /*561f0*/  LDL.LU.64 R24, [R1+0x5648] ;  /* 0x0056480001187983 */ /* 0x000ea20000300a00 */
[----:B------:R0:W-:Y:S01]  /*56200*/  STL.64 [R1+0x1080], R16 ;  /* 0x0010801001007387 */ /* 0x0001e20000100a00 */
[----:B------:R1:W-:Y:S03]  /*56210*/  STL.64 [R1+0x1088], R18 ;  /* 0x0010881201007387 */ /* 0x0003e60000100a00 */
[----:B0-----:R-:W2:Y:S02]  /*56220*/  LDL.LU.64 R16, [R1+0x5640] ;  /* 0x0056400001107983 */ /* 0x001ea40000300a00 */
[C---:B--2---:R-:W-:Y:S01]  /*56230*/  HMMA.16816.F32.BF16 R24, R20.reuse, R16, R24 ;  /* 0x000000101418723c */ /* 0x044fe20000041818 */
[----:B-1----:R-:W-:Y:S11]  /*56240*/  IMAD.MOV.U32 R19, RZ, RZ, R17 ;  /* 0x000000ffff137224 */ /* 0x002ff600078e0011 */
[----:B------:R-:W-:Y:S11]  /*56250*/  @!UPT UIADD3 URZ, URZ, URZ, URZ ;  /* 0x0000003f3f3ff290 */ /* 0x000ff6000fffe03f */
[----:B------:R0:W-:Y:S01]  /*56260*/  STL.64 [R1+0x1070], R24 ;  /* 0x0010701801007387 */ /* 0x0001e20000100a00 */
[----:B------:R1:W-:Y:S03]  /*56270*/  STL.64 [R1+0x1078], R26 ;  /* 0x0010781a01007387 */ /* 0x0003e60000100a00 */
[----:B0-----:R-:W1:Y:S01]  /*56280*/  LDL.LU.64 R24, [R1+0x5638] ;  /* 0x0056380001187983 */ /* 0x001e620000300a00 */
[----:B------:R-:W2:Y:S02]  /*56290*/  LDL.LU R18, [R1+0x5634] ;  /* 0x0056340001127983 */ /* 0x000ea40000300800 */
[----:B------:R-:W3:Y:S02]  /*562a0*/  LDL.LU R17, [R1+0x5630] ;  /* 0x0056300001117983 */ /* 0x000ee40000300800 */
[----:B------:R-:W-:Y:S01]  /*562b0*/  IMAD.MOV.U32 R29, RZ, RZ, R16 ;  /* 0x000000ffff1d7224 */ /* 0x000fe200078e0010 */
[C---:B-1----:R-:W-:Y:S01]  /*562c0*/  HMMA.16816.F32.BF16 R24, R20.reuse, R24, R8 ;  /* 0x000000181418723c */ /* 0x042fe20000041808 */
[----:B--2---:R-:W-:Y:S01]  /*562d0*/  STL.64 [R1+0x55d8], R18 ;  /* 0x0055d81201007387 */ /* 0x004fe20000100a00 */
[----:B---3--:R0:W-:Y:S02]  /*562e0*/  STL [R1+0x55d0], R17 ;  /* 0x0055d01101007387 */ /* 0x0081e40000100800 */
[----:B------:R-:W2:Y:S01]  /*562f0*/  LDL.LU R16, [R1+0x8a0] ;  /* 0x0008a00001107983 */ /* 0x000ea20000300800 */
[----:B0-----:R-:W2:Y:S01]  /*56300*/  LDL.LU R17, [R1+0x8a4] ;  /* 0x0008a40001117983 */ /* 0x001ea20000300800 */
[----:B------:R-:W2:Y:S02]  /*56310*/  LDL.LU R18, [R1+0x8a8] ;  /* 0x0008a80001127983 */ /* 0x000ea40000300800 */
[----:B------:R-:W2:Y:S02]  /*56320*/  LDL.LU R19, [R1+0x8ac] ;  /* 0x0008ac0001137983 */ /* 0x000ea40000300800 */
[----:B------:R-:W3:Y:S01]  /*56330*/  LDL.LU.64 R10, [R1+0x5628] ;  /* 0x00562800010a7983 */ /* 0x000ee20000300a00 */
[----:B------:R-:W3:Y:S11]  /*56340*/  LDL.LU.64 R8, [R1+0x5620] ;  /* 0x0056200001087983 */ /* 0x000ef60000300a00 */
[----:B------:R-:W-:Y:S01]  /*56350*/  @!UPT UIADD3 URZ, URZ, URZ, URZ ;  /* 0x0000003f3f3ff290 */ /* 0x000fe2000fffe03f */
[----:B------:R-:W-:Y:S01]  /*56360*/  STL.64 [R1+0x1060], R24 ;  /* 0x0010601801007387 */ /* 0x000fe20000100a00 */
[----:B------:R0:W-:Y:S03]  /*56370*/  STL.64 [R1+0x1068], R26 ;  /* 0x0010681a01007387 */ /* 0x0001e60000100a00 */
[----:B0-----:R-:W2:Y:S01]  /*56380*/  LDL.LU.64 R26, [R1+0x5618] ;  /* 0x00561800011a7983 */ /* 0x001ea20000300a00 */
[----:B------:R-:W3:Y:S02]  /*56390*/  LDL.LU.64 R24, [R1+0x5610] ;  /* 0x0056100001187983 */ /* 0x000ee40000300a00 */
[----:B---3--:R-:W-:Y:S11]  /*563a0*/  HMMA.16816.F32.BF16 R8, R20, R24, R8 ;  /* 0x000000181408723c */ /* 0x008ff60000041808 */
[----:B------:R-:W-:Y:S11]  /*563b0*/  @!UPT UIADD3 URZ, URZ, URZ, URZ ;  /* 0x0000003f3f3ff290 */ /* 0x000ff6000fffe03f */
[----:B------:R-:W-:Y:S01]  /*563c0*/  @!UPT UIADD3 URZ, URZ, URZ, URZ ;  /* 0x0000003f3f3ff290 */ /* 0x000fe2000fffe03f */
[----:B------:R-:W-:Y:S01]  /*563d0*/  STL.64 [R1+0x1050], R8 ;  /* 0x0010500801007387 */ /* 0x000fe20000100a00 */
[----:B------:R0:W-:Y:S03]  /*563e0*/  STL.64 [R1+0x1058], R10 ;  /* 0x0010580a01007387 */ /* 0x0001e60000100a00 */
[----:B0-----:R-:W3:Y:S01]  /*563f0*/  LDL.LU.64 R10, [R1+0x5608] ;  /* 0x00560800010a7983 */ /* 0x001ee20000300a00 */
[----:B------:R-:W3:Y:S02]  /*56400*/  LDL.LU.64 R8, [R1+0x5600] ;  /* 0x0056000001087983 */ /* 0x000ee40000300a00 */
[----:B------:R2:W-:Y:S02]  /*56410*/  STL.64 [R1+0x5518], R24 ;  /* 0x0055181801007387 */ /* 0x0005e40000100a00 */
[----:B--2---:R-:W-:Y:S02]  /*56420*/  IMAD.MOV.U32 R24, RZ, RZ, R27 ;  /* 0x000000ffff187224 */ /* 0x004fe400078e001b */
[----:B------:R-:W-:-:S05]  /*56430*/  IMAD.MOV.U32 R25, RZ, RZ, R26 ;  /* 0x000000ffff197224 */ /* 0x000fca00078e001a */
[----:B------:R0:W-:Y:S04]  /*56440*/  STL.64 [R1+0x55b8], R24 ;  /* 0x0055b81801007387 */ /* 0x0001e80000100a00 */
[----:B0-----:R-:W2:Y:S01]  /*56450*/  LDL.LU R24, [R1+0x890] ;  /* 0x0008900001187983 */ /* 0x001ea20000300800 */
[----:B------:R-:W2:Y:S02]  /*56460*/  LDL.LU R25, [R1+0x894] ;  /* 0x0008940001197983 */ /* 0x000ea40000300800 */
[----:B------:R-:W2:Y:S02]  /*56470*/  LDL.LU R26, [R1+0x898] ;  /* 0x00089800011a7983 */ /* 0x000ea40000300800 */
[----:B------:R-:W2:Y:S01]  /*56480*/  LDL.LU R27, [R1+0x89c] ;  /* 0x00089c00011b7983 */ /* 0x000ea20000300800 */
[C---:B---3--:R-:W-:Y:S01]  /*56490*/  HMMA.16816.F32.BF16 R8, R20.reuse, R12, R8 ;  /* 0x0000000c1408723c */ /* 0x048fe20000041808 */
[----:B--2---:R-:W-:Y:S01]  /*564a0*/  STL.64 [R1+0x55c8], R26 ;  /* 0x0055c81a01007387 */ /* 0x004fe20000100a00 */
[----:B------:R0:W-:Y:S03]  /*564b0*/  STL.64 [R1+0x55c0], R24 ;  /* 0x0055c01801007387 */ /* 0x0001e60000100a00 */
[----:B0-----:R-:W2:Y:S11]  /*564c0*/  LDL.64 R24, [R1+0xc0] ;  /* 0x0000c00001187983 */ /* 0x001eb60000100a00 */
[----:B------:R-:W-:Y:S07]  /*564d0*/  @!UPT UIADD3 URZ, URZ, URZ, URZ ;  /* 0x0000003f3f3ff290 */ /* 0x000fee000fffe03f */
[----:B------:R-:W-:Y:S02]  /*564e0*/  STL.64 [R1+0x1040], R8 ;  /* 0x0010400801007387 */ /* 0x000fe40000100a00 */
[----:B------:R0:W-:Y:S02]  /*564f0*/  STL.64 [R1+0x1048], R10 ;  /* 0x0010480a01007387 */ /* 0x0001e40000100a00 */
[----:B0-----:R-:W3:Y:S01]  /*56500*/  LDL.LU R10, [R1+0x55f8] ;  /* 0x0055f800010a7983 */ /* 0x001ee20000300800 */
[----:B------:R-:W4:Y:S02]  /*56510*/  LDL.LU.64 R8, [R1+0x55f0] ;  /* 0x0055f00001087983 */ /* 0x000f240000300a00 */
[----:B------:R0:W-:Y:S02]  /*56520*/  STL.64 [R1+0x54d8], R12 ;  /* 0x0054d80c01007387 */ /* 0x0001e40000100a00 */
[----:B0-----:R-:W2:Y:S01]  /*56530*/  LDL.LU R12, [R1+0x880] ;  /* 0x00088000010c7983 */ /* 0x001ea20000300800 */
[----:B------:R-:W2:Y:S02]  /*56540*/  LDL.LU R13, [R1+0x884] ;  /* 0x00088400010d7983 */ /* 0x000ea40000300800 */
[----:B------:R-:W2:Y:S02]  /*56550*/  LDL.LU R14, [R1+0x888] ;  /* 0x00088800010e7983 */ /* 0x000ea40000300800 */
[----:B------:R-:W2:Y:S01]  /*56560*/  LDL.LU R15, [R1+0x88c] ;  /* 0x00088c00010f7983 */ /* 0x000ea20000300800 */
[----:B----4-:R-:W-:Y:S01]  /*56570*/  HMMA.16816.F32.BF16 R20, R20, R8, R4 ;  /* 0x000000081414723c */ /* 0x010fe20000041804 */
[----:B------:R-:W4:Y:S01]  /*56580*/  LDL.LU.64 R6, [R1+0x55e8] ;  /* 0x0055e80001067983 */ /* 0x000f220000300a00 */
[----:B------:R-:W4:Y:S11]  /*56590*/  LDL.LU.64 R4, [R1+0x55e0] ;  /* 0x0055e00001047983 */ /* 0x000f360000300a00 */
[----:B------:R-:W-:Y:S10]  /*565a0*/  @!UPT UIADD3 URZ, URZ, URZ, URZ ;  /* 0x0000003f3f3ff290 */ /* 0x000ff4000fffe03f */
[----:B------:R0:W-:Y:S01]  /*565b0*/  STL.64 [R1+0x8b0], R20 ;  /* 0x0008b01401007387 */ /* 0x0001e20000100a00 */
[----:B------:R-:W-:Y:S02]  /*565c0*/  STL.64 [R1+0x8b8], R22 ;  /* 0x0008b81601007387 */ /* 0x000fe40000100a00 */
[----:B0-----:R-:W-:Y:S02]  /*565d0*/  IMAD.MOV.U32 R21, RZ, RZ, R3 ;  /* 0x000000ffff157224 */ /* 0x001fe400078e0003 */
[----:B--2---:R-:W-:Y:S01]  /*565e0*/  IMAD.MOV.U32 R3, RZ, RZ, R25 ;  /* 0x000000ffff037224 */ /* 0x004fe200078e0019 */
[----:B----4-:R-:W-:Y:S11]  /*565f0*/  HMMA.16816.F32.BF16 R16, R4, R24, R16 ;  /* 0x000000180410723c */ /* 0x010ff60000041810 */
[----:B------:R-:W-:Y:S11]  /*56600*/  @!UPT UIADD3 URZ, URZ, URZ, URZ ;  /* 0x0000003f3f3ff290 */ /* 0x000ff6000fffe03f */
[----:B------:R-:W-:Y:S01]  /*56610*/  @!UPT UIADD3 URZ, URZ, URZ, URZ ;  /* 0x0000003f3f3ff290 */ /* 0x000fe2000fffe03f */
[----:B------:R-:W-:Y:S01]  /*56620*/  STL.64 [R1+0x830], R16 ;  /* 0x0008301001007387 */ /* 0x000fe20000100a00 */
[----:B------:R0:W-:Y:S03]  /*56630*/  STL.64 [R1+0x838], R18 ;  /* 0x0008381201007387 */ /* 0x0001e60000100a00 */
[----:B0-----:R-:W2:Y:S01]  /*56640*/  LDL.LU.64 R18, [R1+0x55d8] ;  /* 0x0055d80001127983 */ /* 0x001ea20000300a00 */
[----:B------:R-:W4:Y:S02]  /*56650*/  LDL.LU R17, [R1+0x55d0] ;  /* 0x0055d00001117983 */ /* 0x000f240000300800 */
[----:B------:R-:W-:Y:S02]  /*56660*/  IMAD.MOV.U32 R16, RZ, RZ, R24 ;  /* 0x000000ffff107224 */ /* 0x000fe400078e0018 */
[----:B------:R-:W2:Y:S01]  /*56670*/  LDL.LU.64 R26, [R1+0x55c8] ;  /* 0x0055c800011a7983 */ /* 0x000ea20000300a00 */
[----:B------:R-:W2:Y:S01]  /*56680*/  LDL.LU.64 R24, [R1+0x55c0] ;  /* 0x0055c00001187983 */ /* 0x000ea20000300a00 */
[----:B---3--:R-:W-:-:S02]  /*56690*/  IMAD.MOV.U32 R20, RZ, RZ, R10 ;  /* 0x000000ffff147224 */ /* 0x008fc400078e000a */
[----:B------:R-:W-:Y:S05]  /*566a0*/  STL [R1+0x5590], R16 ;  /* 0x0055901001007387 */ /* 0x000fea0000100800 */
[C---:B--2---:R-:W-:Y:S01]  /*566b0*/  HMMA.16816.F32.BF16 R20, R4.reuse, R20, R24 ;  /* 0x000000140414723c */ /* 0x044fe20000041818 */
[----:B------:R-:W2:Y:S11]  /*566c0*/  LDL.LU.64 R24, [R1+0x55b8] ;  /* 0x0055b80001187983 */ /* 0x000eb60000300a00 */
[----:B------:R-:W-:Y:S11]  /*566d0*/  @!UPT UIADD3 URZ, URZ, URZ, URZ ;  /* 0x0000003f3f3ff290 */ /* 0x000ff6000fffe03f */
[----:B------:R-:W-:Y:S01]  /*566e0*/  STL.64 [R1+0x820], R20 ;  /* 0x0008201401007387 */ /* 0x000fe20000100a00 */
[----:B------:R-:W-:Y:S01]  /*566f0*/  STL.64 [R1+0x828], R22 ;  /* 0x0008281601007387 */ /* 0x000fe20000100a00 */
[----:B--2---:R-:W-:Y:S11]  /*56700*/  HMMA.16816.F32.BF16 R12, R4, R24, R12 ;  /* 0x00000018040c723c */ /* 0x004ff6000004180c */
[----:B------:R-:W-:Y:S11]  /*56710*/  @!UPT UIADD3 URZ, URZ, URZ, URZ ;  /* 0x0000003f3f3ff290 */ /* 0x000ff6000fffe03f */
[----:B------:R-:W-:Y:S01]  /*56720*/  @!UPT UIADD3 URZ, URZ, URZ, URZ ;  /* 0x0000003f3f3ff290 */ /* 0x000fe2000fffe03f */
[----:B------:R0:W-:Y:S01]  /*56730*/  STL.64 [R1+0x810], R12 ;  /* 0x0008100c01007387 */ /* 0x0001e20000100a00 */
[----:B------:R-:W-:Y:S02]  /*56740*/  IMAD.MOV.U32 R10, RZ, RZ, R14 ;  /* 0x000000ffff0a7224 */ /* 0x000fe400078e000e */
[----:B------:R-:W-:Y:S01]  /*56750*/  IMAD.MOV.U32 R11, RZ, RZ, R15 ;  /* 0x000000ffff0b7224 */ /* 0x000fe200078e000f */
        /* <DEDUP_REMOVED lines=10> */
[----:B------:R-:W2:Y:S01]  /*56800*/  LDL.LU R24, [R1+0x1540] ;  /* 0x0015400001187983 */ /* 0x000ea20000300800 */
[----:B------:R-:W2:Y:S02]  /*56810*/  LDL.LU R25, [R1+0x1544] ;  /* 0x0015440001197983 */ /* 0x000ea40000300800 */
[----:B------:R-:W2:Y:S02]  /*56820*/  LDL.LU R26, [R1+0x1548] ;  /* 0x00154800011a7983 */ /* 0x000ea40000300800 */
[----:B------:R-:W2:Y:S02]  /*56830*/  LDL.LU R27, [R1+0x154c] ;  /* 0x00154c00011b7983 */ /* 0x000ea40000300800 */
[----:B--2---:R-:W-:Y:S01]  /*56840*/  STL.64 [R1+0x5528], R26 ;  /* 0x0055281a01007387 */ /* 0x004fe20000100a00 */
[----:B------:R0:W-:Y:S02]  /*56850*/  STL.64 [R1+0x5520], R24 ;  /* 0x0055201801007387 */ /* 0x0001e40000100a00 */
[----:B0-----:R-:W-:-:S02]  /*56860*/  IMAD.MOV.U32 R24, RZ, RZ, R2 ;  /* 0x000000ffff187224 */ /* 0x001fc400078e0002 */
[----:B------:R-:W-:Y:S01]  /*56870*/  IMAD.MOV.U32 R25, RZ, RZ, R28 ;  /* 0x000000ffff197224 */ /* 0x000fe200078e001c */
[----:B------:R-:W2:Y:S01]  /*56880*/  LDL.LU R2, [R1+0x55b4] ;  /* 0x0055b40001027983 */ /* 0x000ea20000300800 */
[----:B------:R-:W2:Y:S03]  /*56890*/  LDL.LU R28, [R1+0x55b0] ;  /* 0x0055b000011c7983 */ /* 0x000ea60000300800 */
[----:B------:R0:W-:Y:S01]  /*568a0*/  STL.64 [R1+0x5538], R24 ;  /* 0x0055381801007387 */ /* 0x0001e20000100a00 */
[----:B---3--:R-:W-:Y:S02]  /*568b0*/  STL.64 [R1+0x54f8], R14 ;  /* 0x0054f80e01007387 */ /* 0x008fe40000100a00 */
[----:B------:R1:W-:Y:S02]  /*568c0*/  STL.64 [R1+0x54f0], R12 ;  /* 0x0054f00c01007387 */ /* 0x0003e40000100a00 */
[----:B0-----:R-:W-:-:S02]  /*568d0*/  IMAD.MOV.U32 R24, RZ, RZ, R18 ;  /* 0x000000ffff187224 */ /* 0x001fc400078e0012 */
[----:B----4-:R-:W-:Y:S02]  /*568e0*/  IMAD.MOV.U32 R25, RZ, RZ, R17 ;  /* 0x000000ffff197224 */ /* 0x010fe400078e0011 */
[----:B-1----:R-:W-:Y:S02]  /*568f0*/  IMAD.MOV.U32 R12, RZ, RZ, R29 ;  /* 0x000000ffff0c7224 */ /* 0x002fe400078e001d */
[----:B------:R-:W-:Y:S01]  /*56900*/  IMAD.MOV.U32 R13, RZ, RZ, R19 ;  /* 0x000000ffff0d7224 */ /* 0x000fe200078e0013 */
[----:B------:R-:W-:Y:S04]  /*56910*/  STL.64 [R1+0x5550], R24 ;  /* 0x0055501801007387 */ /* 0x000fe80000100a00 */
[----:B------:R0:W-:Y:S02]  /*56920*/  STL.64 [R1+0x5510], R12 ;  /* 0x0055100c01007387 */ /* 0x0001e40000100a00 */
[----:B0-----:R-:W3:Y:S04]  /*56930*/  LDL.64 R12, [R1+0x20] ;  /* 0x00002000010c7983 */ /* 0x001ee80000100a00 */
[----:B---3--:R0:W-:Y:S04]  /*56940*/  STL.64 [R1+0x5530], R12 ;  /* 0x0055300c01007387 */ /* 0x0081e80000100a00 */
[----:B0-----:R-:W3:Y:S01]  /*56950*/  LDL.LU R12, [R1+0x1550] ;  /* 0x00155000010c7983 */ /* 0x001ee20000300800 */
[----:B------:R-:W3:Y:S02]  /*56960*/  LDL.LU R13, [R1+0x1554] ;  /* 0x00155400010d7983 */ /* 0x000ee40000300800 */
[----:B------:R-:W4:Y:S02]  /*56970*/  LDL.LU R14, [R1+0x1558] ;  /* 0x00155800010e7983 */ /* 0x000f240000300800 */
[----:B------:R-:W4:Y:S01]  /*56980*/  LDL.LU R15, [R1+0x155c] ;  /* 0x00155c00010f7983 */ /* 0x000f220000300800 */
[----:B------:R-:W2:Y:S01]  /*56990*/  LDL.LU R16, [R1+0x860] ;  /* 0x0008600001107983 */ /* 0x000ea20000300800 */
[----:B------:R-:W2:Y:S02]  /*569a0*/  LDL.LU R17, [R1+0x864] ;  /* 0x0008640001117983 */ /* 0x000ea40000300800 */
[----:B------:R-:W2:Y:S02]  /*569b0*/  LDL.LU R18, [R1+0x868] ;  /* 0x0008680001127983 */ /* 0x000ea40000300800 */
[----:B------:R-:W2:Y:S02]  /*569c0*/  LDL.LU R19, [R1+0x86c] ;  /* 0x00086c0001137983 */ /* 0x000ea40000300800 */
[----:B--2---:R-:W-:Y:S01]  /*569d0*/  STL.64 [R1+0x55a0], R18 ;  /* 0x0055a01201007387 */ /* 0x004fe20000100a00 */
[----:B------:R0:W-:Y:S02]  /*569e0*/  STL.64 [R1+0x5598], R16 ;  /* 0x0055981001007387 */ /* 0x0001e40000100a00 */
[----:B------:R-:W2:Y:S01]  /*569f0*/  LDL.64 R20, [R1+0x70] ;  /* 0x0000700001147983 */ /* 0x000ea20000100a00 */
[----:B0-----:R-:W3:Y:S04]  /*56a00*/  LDL.64 R16, [R1+0x90] ;  /* 0x0000900001107983 */ /* 0x001ee80000100a00 */
[----:B--2---:R0:W-:Y:S04]  /*56a10*/  STL.64 [R1+0x5588], R20 ;  /* 0x0055881401007387 */ /* 0x0041e80000100a00 */
[----:B0-----:R-:W2:Y:S01]  /*56a20*/  LDL.64 R20, [R1+0x80] ;  /* 0x0000800001147983 */ /* 0x001ea20000100a00 */
[----:B------:R-:W-:-:S02]  /*56a30*/  IMAD.MOV.U32 R24, RZ, RZ, R2 ;  /* 0x000000ffff187224 */ /* 0x000fc400078e0002 */
[----:B------:R-:W-:Y:S01]  /*56a40*/  IMAD.MOV.U32 R25, RZ, RZ, R0 ;  /* 0x000000ffff197224 */ /* 0x000fe200078e0000 */
[----:B--2---:R0:W-:Y:S04]  /*56a50*/  STL.64 [R1+0x55a8], R20 ;  /* 0x0055a81401007387 */ /* 0x0041e80000100a00 */
[----:B0-----:R-:W2:Y:S01]  /*56a60*/  LDL.LU R20, [R1+0x870] ;  /* 0x0008700001147983 */ /* 0x001ea20000300800 */
[----:B------:R-:W2:Y:S02]  /*56a70*/  LDL.LU R21, [R1+0x874] ;  /* 0x0008740001157983 */ /* 0x000ea40000300800 */
[----:B------:R-:W2:Y:S02]  /*56a80*/  LDL.LU R22, [R1+0x878] ;  /* 0x0008780001167983 */ /* 0x000ea40000300800 */
[----:B------:R-:W2:Y:S01]  /*56a90*/  LDL.LU R23, [R1+0x87c] ;  /* 0x00087c0001177983 */ /* 0x000ea20000300800 */
[----:B------:R0:W-:Y:S04]  /*56aa0*/  STL.64 [R1+0x5568], R24 ;  /* 0x0055681801007387 */ /* 0x0001e80000100a00 */
[----:B0-----:R-:W2:Y:S04]  /*56ab0*/  LDL.64 R24, [R1+0x60] ;  /* 0x0000600001187983 */ /* 0x001ea80000100a00 */
[----:B--2---:R0:W-:Y:S04]  /*56ac0*/  STL.64 [R1+0x5580], R24 ;  /* 0x0055801801007387 */ /* 0x0041e80000100a00 */
        /* <DEDUP_REMOVED lines=9> */
[----:B------:R-:W4:Y:S01]  /*56b60*/  LDL.LU R15, [R1+0x156c] ;  /* 0x00156c00010f7983 */ /* 0x000f220000300800 */
[----:B------:R-:W-:Y:S01]  /*56b70*/  HMMA.16816.F32.BF16 R20, R4, R16, R20 ;  /* 0x000000100414723c */ /* 0x000fe20000041814 */
        /* <DEDUP_REMOVED lines=8> */
[----:B0-----:R-:W3:Y:S01]  /*56c00*/  LDL.LU R12, [R1+0x1580] ;  /* 0x00158000010c7983 */ /* 0x001ee20000300800 */
[----:B------:R-:W3:Y:S02]  /*56c10*/  LDL.LU R13, [R1+0x1584] ;  /* 0x00158400010d7983 */ /* 0x000ee40000300800 */
[----:B------:R-:W3:Y:S02]  /*56c20*/  LDL.LU R14, [R1+0x1588] ;  /* 0x00158800010e7983 */ /* 0x000ee40000300800 */
[----:B------:R-:W3:Y:S01]  /*56c30*/  LDL.LU R15, [R1+0x158c] ;  /* 0x00158c00010f7983 */ /* 0x000ee20000300800 */
[----:B------:R0:W-:Y:S01]  /*56c40*/  STL [R1+0x45c4], R11 ;  /* 0x0045c40b01007387 */ /* 0x0001e20000100800 */
[----:B------:R1:W-:Y:S02]  /*56c50*/  STL [R1+0x45c0], R10 ;  /* 0x0045c00a01007387 */ /* 0x0003e40000100800 */
[----:B------:R4:W-:Y:S02]  /*56c60*/  STL.64 [R1+0x800], R20 ;  /* 0x0008001401007387 */ /* 0x0009e40000100a00 */
[----:B------:R-:W-:Y:S02]  /*56c70*/  STL.64 [R1+0x808], R22 ;  /* 0x0008081601007387 */ /* 0x000fe40000100a00 */
[----:B0-----:R-:W-:-:S02]  /*56c80*/  IMAD.MOV.U32 R11, RZ, RZ, R16 ;  /* 0x000000ffff0b7224 */ /* 0x001fc400078e0010 */
[----:B-1----:R-:W-:Y:S01]  /*56c90*/  IMAD.MOV.U32 R10, RZ, RZ, R17 ;  /* 0x000000ffff0a7224 */ /* 0x002fe200078e0011 */
[----:B----4-:R-:W4:Y:S01]  /*56ca0*/  LDL.LU.64 R20, [R1+0x55a8] ;  /* 0x0055a80001147983 */ /* 0x010f220000300a00 */
[----:B------:R-:W4:Y:S02]  /*56cb0*/  LDL.LU.64 R18, [R1+0x55a0] ;  /* 0x0055a00001127983 */ /* 0x000f240000300a00 */
[----:B------:R-:W4:Y:S02]  /*56cc0*/  LDL.LU.64 R16, [R1+0x5598] ;  /* 0x0055980001107983 */ /* 0x000f240000300a00 */
[----:B------:R-:W-:Y:S01]  /*56cd0*/  STL.64 [R1+0x5508], R10 ;  /* 0x0055080a01007387 */ /* 0x000fe20000100a00 */
[----:B------:R0:W-:Y:S04]  /*56ce0*/  STL.64 [R1+0x5500], R8 ;  /* 0x0055000801007387 */ /* 0x0001e80000100a00 */
[----:B0-----:R-:W2:Y:S01]  /*56cf0*/  LDL.LU R8, [R1+0x1530] ;  /* 0x0015300001087983 */ /* 0x001ea20000300800 */
[----:B------:R-:W2:Y:S02]  /*56d00*/  LDL.LU R9, [R1+0x1534] ;  /* 0x0015340001097983 */ /* 0x000ea40000300800 */
[----:B------:R-:W2:Y:S02]  /*56d10*/  LDL.LU R10, [R1+0x1538] ;  /* 0x00153800010a7983 */ /* 0x000ea40000300800 */
[----:B------:R-:W2:Y:S01]  /*56d20*/  LDL.LU R11, [R1+0x153c] ;  /* 0x00153c00010b7983 */ /* 0x000ea20000300800 */
[C---:B----4-:R-:W-:Y:S11]  /*56d30*/  HMMA.16816.F32.BF16 R16, R4.reuse, R20, R16 ;  /* 0x000000140410723c */ /* 0x050ff60000041810 */
[----:B------:R-:W-:Y:S11]  /*56d40*/  @!UPT UIADD3 URZ, URZ, URZ, URZ ;  /* 0x0000003f3f3ff290 */ /* 0x000ff6000fffe03f */
[----:B------:R-:W-:Y:S01]  /*56d50*/  @!UPT UIADD3 URZ, URZ, URZ, URZ ;  /* 0x0000003f3f3ff290 */ /* 0x000fe2000fffe03f */
[----:B------:R0:W-:Y:S01]  /*56d60*/  STL.64 [R1+0x7f0], R16 ;  /* 0x0007f01001007387 */ /* 0x0001e20000100a00 */
[----:B------:R1:W-:Y:S03]  /*56d70*/  STL.64 [R1+0x7f8], R18 ;  /* 0x0007f81201007387 */ /* 0x0003e60000100a00 */
[----:B0-----:R-:W4:Y:S01]  /*56d80*/  LDL.LU R16, [R1+0x5590] ;  /* 0x0055900001107983 */ /* 0x001f220000300800 */
[----:B-1----:R-:W-:Y:S02]  /*56d90*/  IMAD.MOV.U32 R18, RZ, RZ, R20 ;  /* 0x000000ffff127224 */ /* 0x002fe400078e0014 */
[----:B------:R-:W-:Y:S02]  /*56da0*/  IMAD.MOV.U32 R17, RZ, RZ, R21 ;  /* 0x000000ffff117224 */ /* 0x000fe400078e0015 */
[----:B------:R-:W2:Y:S02]  /*56db0*/  LDL.LU.64 R20, [R1+0x5588] ;  /* 0x0055880001147983 */ /* 0x000ea40000300a00 */
        /* <DEDUP_REMOVED lines=8> */
[----:B------:R-:W0:Y:S04]  /*56e40*/  LDSM.16.MT88.4 R20, [R28+0x8180] ;  /* 0x008180001c14783b */ /* 0x000e280000004200 */
[----:B0-----:R-:W-:Y:S01]  /*56e50*/  STL.64 [R1+0x53a8], R22 ;  /* 0x0053a81601007387 */ /* 0x001fe20000100a00 */
[----:B------:R0:W-:Y:S03]  /*56e60*/  STL.64 [R1+0x53a0], R20 ;  /* 0x0053a01401007387 */ /* 0x0001e60000100a00 */
[----:B0-----:R-:W2:Y:S01]  /*56e70*/  LDL.64 R20, [R1] ;  /* 0x0000000001147983 */ /* 0x001ea20000100a00 */
[----:B---3--:R-:W-:Y:S01]  /*56e80*/  HMMA.16816.F32.BF16 R12, R4, R24, R12 ;  /* 0x00000018040c723c */ /* 0x008fe2000004180c */
        /* <DEDUP_REMOVED lines=37> */
[----:B------:R-:W3:Y:S02]  /*570e0*/  LDL.LU.64 R12, [R1+0x5510] ;  /* 0x00551000010c7983 */ /* 0x000ee40000300a00 */
[C---:B---3--:R-:W-:Y:S01]  /*570f0*/  HMMA.16816.F32.BF16 R12, R4.reuse, R12, R8 ;  /* 0x0000000c040c723c */ /* 0x048fe20000041808 */
[----:B------:R-:W3:Y:S01]  /*57100*/  LDL.LU.64 R10, [R1+0x5508] ;  /* 0x00550800010a7983 */ /* 0x000ee20000300a00 */
        /* <DEDUP_REMOVED lines=12> */
[----:B------:R-:W2:Y:S02]  /*571d0*/  LDL.LU.64 R12, [R1+0x54e0] ;  /* 0x0054e000010c7983 */ /* 0x000ea40000300a00 */
[----:B------:R0:W-:Y:S02]  /*571e0*/  STL.64 [R1+0x53d0], R20 ;  /* 0x0053d01401007387 */ /* 0x0001e40000100a00 */
[----:B0-----:R-:W3:Y:S01]  /*571f0*/  LDL.64 R20, [R1+0x10] ;  /* 0x0000100001147983 */ /* 0x001ee20000100a00 */
[----:B--2---:R-:W-:Y:S03]  /*57200*/  HMMA.16816.F32.BF16 R12, R4, R24, R12 ;  /* 0x00000018040c723c */ /* 0x004fe6000004180c */
[----:B---3--:R0:W-:Y:S02]  /*57210*/  STL.64 [R1+0x53e0], R20 ;  /* 0x0053e01401007387 */ /* 0x0081e40000100a00 */
[----:B0-----:R-:W-:-:S02]  /*57220*/  IMAD.MOV.U32 R20, RZ, RZ, R26 ;  /* 0x000000ffff147224 */ /* 0x001fc400078e001a */
[----:B------:R-:W-:-:S05]  /*57230*/  IMAD.MOV.U32 R21, RZ, RZ, R23 ;  /* 0x000000ffff157224 */ /* 0x000fca00078e0017 */
[----:B------:R-:W-:Y:S11]  /*57240*/  STL.64 [R1+0x53f8], R20 ;  /* 0x0053f81401007387 */ /* 0x000ff60000100a00 */
[----:B------:R0:W-:Y:S02]  /*57250*/  STL.64 [R1+0xf30], R12 ;  /* 0x000f300c01007387 */ /* 0x0001e40000100a00 */
[----:B------:R-:W-:Y:S01]  /*57260*/  STL.64 [R1+0xf38], R14 ;  /* 0x000f380e01007387 */ /* 0x000fe20000100a00 */
[----:B0-----:R-:W2:Y:S01]  /*57270*/  LDL.LU.64 R12, [R1+0x54d8] ;  /* 0x0054d800010c7983 */ /* 0x001ea20000300a00 */
[----:B------:R0:W-:Y:S03]  /*57280*/  STL.64 [R1+0x54a8], R24 ;  /* 0x0054a81801007387 */ /* 0x0001e60000100a00 */
[----:B0-----:R-:W2:Y:S01]  /*57290*/  LDL.LU R24, [R1+0xf20] ;  /* 0x000f200001187983 */ /* 0x001ea20000300800 */
[----:B------:R-:W2:Y:S02]  /*572a0*/  LDL.LU R25, [R1+0xf24] ;  /* 0x000f240001197983 */ /* 0x000ea40000300800 */
[----:B------:R-:W2:Y:S02]  /*572b0*/  LDL.LU R26, [R1+0xf28] ;  /* 0x000f2800011a7983 */ /* 0x000ea40000300800 */
[----:B------:R-:W2:Y:S01]  /*572c0*/  LDL.LU R27, [R1+0xf2c] ;  /* 0x000f2c00011b7983 */ /* 0x000ea20000300800 */
[----:B------:R-:W3:Y:S01]  /*572d0*/  LDL.64 R20, [R1+0x30] ;  /* 0x0000300001147983 */ /* 0x000ee20000100a00 */
[----:B--2---:R-:W-:Y:S03]  /*572e0*/  HMMA.16816.F32.BF16 R24, R4, R12, R24 ;  /* 0x0000000c0418723c */ /* 0x004fe60000041818 */
[----:B---3--:R0:W-:Y:S11]  /*572f0*/  STL.64 [R1+0x5400], R20 ;  /* 0x0054001401007387 */ /* 0x0081f60000100a00 */
[----:B------:R-:W-:Y:S09]  /*57300*/  @!UPT UIADD3 URZ, URZ, URZ, URZ ;  /* 0x0000003f3f3ff290 */ /* 0x000ff2000fffe03f */
[----:B------:R-:W-:Y:S01]  /*57310*/  STL.64 [R1+0xf20], R24 ;  /* 0x000f201801007387 */ /* 0x000fe20000100a00 */
[----:B------:R-:W-:Y:S02]  /*57320*/  STL.64 [R1+0xf28], R26 ;  /* 0x000f281a01007387 */ /* 0x000fe40000100a00 */
[----:B0-----:R-:W2:Y:S02]  /*57330*/  LDL.64 R20, [R1+0x40] ;  /* 0x0000400001147983 */ /* 0x001ea40000100a00 */
[----:B--2---:R-:W-:Y:S01]  /*57340*/  STL.64 [R1+0x5418], R20 ;  /* 0x0054181401007387 */ /* 0x004fe20000100a00 */
[----:B------:R0:W-:Y:S03]  /*57350*/  STL.64 [R1+0x53d8], R12 ;  /* 0x0053d80c01007387 */ /* 0x0001e60000100a00 */
[----:B0-----:R-:W2:Y:S01]  /*57360*/  LDL.LU R12, [R1+0x1450] ;  /* 0x00145000010c7983 */ /* 0x001ea20000300800 */
[----:B------:R-:W2:Y:S02]  /*57370*/  LDL.LU R13, [R1+0x1454] ;  /* 0x00145400010d7983 */ /* 0x000ea40000300800 */
[----:B------:R-:W3:Y:S02]  /*57380*/  LDL.LU R14, [R1+0x1458] ;  /* 0x00145800010e7983 */ /* 0x000ee40000300800 */
[----:B------:R-:W3:Y:S01]  /*57390*/  LDL.LU R15, [R1+0x145c] ;  /* 0x00145c00010f7983 */ /* 0x000ee20000300800 */
[----:B------:R-:W2:Y:S04]  /*573a0*/  LDL.64 R20, [R1+0x50] ;  /* 0x0000500001147983 */ /* 0x000ea80000100a00 */
[----:B--2---:R0:W-:Y:S02]  /*573b0*/  STL.64 [R1+0x5430], R20 ;  /* 0x0054301401007387 */ /* 0x0041e40000100a00 */
[----:B0-----:R-:W-:-:S02]  /*573c0*/  IMAD.MOV.U32 R20, RZ, RZ, R22 ;  /* 0x000000ffff147224 */ /* 0x001fc400078e0016 */
[----:B------:R-:W-:-:S05]  /*573d0*/  IMAD.MOV.U32 R21, RZ, RZ, R19 ;  /* 0x000000ffff157224 */ /* 0x000fca00078e0013 */
[----:B------:R0:W-:Y:S04]  /*573e0*/  STL.64 [R1+0x5448], R20 ;  /* 0x0054481401007387 */ /* 0x0001e80000100a00 */
[----:B0-----:R-:W2:Y:S01]  /*573f0*/  LDL.LU R20, [R1+0x770] ;  /* 0x0007700001147983 */ /* 0x001ea20000300800 */
[----:B------:R-:W2:Y:S02]  /*57400*/  LDL.LU R21, [R1+0x774] ;  /* 0x0007740001157983 */ /* 0x000ea40000300800 */
[----:B------:R-:W2:Y:S02]  /*57410*/  LDL.LU R22, [R1+0x778] ;  /* 0x0007780001167983 */ /* 0x000ea40000300800 */
[----:B------:R-:W2:Y:S02]  /*57420*/  LDL.LU R23, [R1+0x77c] ;  /* 0x00077c0001177983 */ /* 0x000ea40000300800 */
[----:B--2---:R-:W-:Y:S01]  /*57430*/  STL.64 [R1+0x5458], R22 ;  /* 0x0054581601007387 */ /* 0x004fe20000100a00 */
[----:B------:R0:W-:Y:S02]  /*57440*/  STL.64 [R1+0x5450], R20 ;  /* 0x0054501401007387 */ /* 0x0001e40000100a00 */
[----:B0-----:R-:W-:-:S02]  /*57450*/  IMAD.MOV.U32 R20, RZ, RZ, R18 ;  /* 0x000000ffff147224 */ /* 0x001fc400078e0012 */
[----:B------:R-:W-:-:S05]  /*57460*/  IMAD.MOV.U32 R21, RZ, RZ, R17 ;  /* 0x000000ffff157224 */ /* 0x000fca00078e0011 */
[----:B------:R-:W-:Y:S01]  /*57470*/  STL.64 [R1+0x5470], R20 ;  /* 0x0054701401007387 */ /* 0x000fe20000100a00 */
[----:B---3--:R-:W-:Y:S02]  /*57480*/  STL.64 [R1+0x53f0], R14 ;  /* 0x0053f00e01007387 */ /* 0x008fe40000100a00 */
[----:B------:R0:W-:Y:S02]  /*57490*/  STL.64 [R1+0x53e8], R12 ;  /* 0x0053e80c01007387 */ /* 0x0001e40000100a00 */
[----:B0-----:R-:W2:Y:S01]  /*574a0*/  LDL.LU R12, [R1+0x1460] ;  /* 0x00146000010c7983 */ /* 0x001ea20000300800 */
[----:B------:R-:W2:Y:S02]  /*574b0*/  LDL.LU R13, [R1+0x1464] ;  /* 0x00146400010d7983 */ /* 0x000ea40000300800 */
[----:B------:R-:W3:Y:S02]  /*574c0*/  LDL.LU R14, [R1+0x1468] ;  /* 0x00146800010e7983 */ /* 0x000ee40000300800 */
[----:B------:R-:W3:Y:S02]  /*574d0*/  LDL.LU R15, [R1+0x146c] ;  /* 0x00146c00010f7983 */ /* 0x000ee40000300800 */
[----:B------:R-:W-:-:S02]  /*574e0*/  IMAD.MOV.U32 R20, RZ, RZ, R11 ;  /* 0x000000ffff147224 */ /* 0x000fc400078e000b */
[----:B------:R-:W-:-:S05]  /*574f0*/  IMAD.MOV.U32 R21, RZ, RZ, R10 ;  /* 0x000000ffff157224 */ /* 0x000fca00078e000a */
[----:B------:R-:W-:Y:S04]  /*57500*/  STL.64 [R1+0x5488], R20 ;  /* 0x0054881401007387 */ /* 0x000fe80000100a00 */
        /* <DEDUP_REMOVED lines=11> */
[----:B------:R-:W-:Y:S02]  /*575c0*/  STL.64 [R1+0x54b0], R24 ;  /* 0x0054b01801007387 */ /* 0x000fe40000100a00 */
[----:B------:R-:W2:Y:S02]  /*575d0*/  LDL.64 R20, [R1+0xa0] ;  /* 0x0000a00001147983 */ /* 0x000ea40000100a00 */
[----:B--2---:R0:W-:Y:S04]  /*575e0*/  STL.64 [R1+0x54a0], R20 ;  /* 0x0054a01401007387 */ /* 0x0041e80000100a00 */
[----:B0-----:R-:W2:Y:S01]  /*575f0*/  LDL.64 R20, [R1+0xb0] ;  /* 0x0000b00001147983 */ /* 0x001ea20000100a00 */
[----:B----4-:R-:W-:-:S03]  /*57600*/  IMAD.MOV.U32 R24, RZ, RZ, R16 ;  /* 0x000000ffff187224 */ /* 0x010fc600078e0010 */
[----:B--2---:R0:W-:Y:S04]  /*57610*/  STL.64 [R1+0x54c0], R20 ;  /* 0x0054c01401007387 */ /* 0x0041e80000100a00 */
[----:B0-----:R-:W2:Y:S01]  /*57620*/  LDL.LU R20, [R1+0x7c0] ;  /* 0x0007c00001147983 */ /* 0x001ea20000300800 */
[----:B------:R-:W2:Y:S02]  /*57630*/  LDL.LU R21, [R1+0x7c4] ;  /* 0x0007c40001157983 */ /* 0x000ea40000300800 */
[----:B------:R-:W2:Y:S02]  /*57640*/  LDL.LU R22, [R1+0x7c8] ;  /* 0x0007c80001167983 */ /* 0x000ea40000300800 */
[----:B------:R-:W2:Y:S01]  /*57650*/  LDL.LU R23, [R1+0x7cc] ;  /* 0x0007cc0001177983 */ /* 0x000ea20000300800 */
[----:B------:R-:W4:Y:S01]  /*57660*/  LDL.LU R16, [R1+0x840] ;  /* 0x0008400001107983 */ /* 0x000f220000300800 */
[----:B------:R-:W4:Y:S02]  /*57670*/  LDL.LU R17, [R1+0x844] ;  /* 0x0008440001117983 */ /* 0x000f240000300800 */
[----:B------:R-:W4:Y:S02]  /*57680*/  LDL.LU R18, [R1+0x848] ;  /* 0x0008480001127983 */ /* 0x000f240000300800 */
[----:B------:R-:W4:Y:S01]  /*57690*/  LDL.LU R19, [R1+0x84c] ;  /* 0x00084c0001137983 */ /* 0x000f220000300800 */
[----:B---3--:R-:W-:Y:S01]  /*576a0*/  STL.64 [R1+0x5428], R14 ;  /* 0x0054280e01007387 */ /* 0x008fe20000100a00 */
[----:B------:R0:W-:Y:S03]  /*576b0*/  STL.64 [R1+0x5420], R12 ;  /* 0x0054200c01007387 */ /* 0x0001e60000100a00 */
[----:B0-----:R-:W3:Y:S01]  /*576c0*/  LDL.LU R12, [R1+0x1490] ;  /* 0x00149000010c7983 */ /* 0x001ee20000300800 */
[----:B------:R-:W3:Y:S02]  /*576d0*/  LDL.LU R13, [R1+0x1494] ;  /* 0x00149400010d7983 */ /* 0x000ee40000300800 */
[----:B------:R-:W2:Y:S02]  /*576e0*/  LDL.LU R14, [R1+0x1498] ;  /* 0x00149800010e7983 */ /* 0x000ea40000300800 */
[----:B------:R-:W2:Y:S02]  /*576f0*/  LDL.LU R15, [R1+0x149c] ;  /* 0x00149c00010f7983 */ /* 0x000ea40000300800 */
[----:B--2---:R-:W-:Y:S01]  /*57700*/  STL.64 [R1+0x5440], R14 ;  /* 0x0054400e01007387 */ /* 0x004fe20000100a00 */
[----:B---3--:R0:W-:Y:S03]  /*57710*/  STL.64 [R1+0x5438], R12 ;  /* 0x0054380c01007387 */ /* 0x0081e60000100a00 */
        /* <DEDUP_REMOVED lines=25> */
[----:B------:R-:W-:-:S09]  /*578b0*/  IMAD.MOV.U32 R25, RZ, RZ, R3 ;  /* 0x000000ffff197224 */ /* 0x000fd200078e0003 */
[----:B------:R-:W-:Y:S01]  /*578c0*/  STL.64 [R1+0x7d0], R4 ;  /* 0x0007d00401007387 */ /* 0x000fe20000100a00 */
[----:B------:R-:W-:Y:S01]  /*578d0*/  STL.64 [R1+0x7d8], R6 ;  /* 0x0007d80601007387 */ /* 0x000fe20000100a00 */
[C---:B---3--:R-:W-:Y:S03]  /*578e0*/  HMMA.16816.F32.BF16 R24, R16.reuse, R24, R20 ;  /* 0x000000181018723c */ /* 0x048fe60000041814 */
[----:B------:R-:W3:Y:S11]  /*578f0*/  LDL.LU.64 R20, [R1+0x54c0] ;  /* 0x0054c00001147983 */ /* 0x000ef60000300a00 */
[----:B------:R-:W-:Y:S09]  /*57900*/  @!UPT UIADD3 URZ, URZ, URZ, URZ ;  /* 0x0000003f3f3ff290 */ /* 0x000ff2000fffe03f */
[----:B------:R-:W-:Y:S01]  /*57910*/  STL.64 [R1+0x750], R24 ;  /* 0x0007501801007387 */ /* 0x000fe20000100a00 */
[----:B------:R0:W-:Y:S03]  /*57920*/  STL.64 [R1+0x758], R26 ;  /* 0x0007581a01007387 */ /* 0x0001e60000100a00 */
[----:B0-----:R-:W4:Y:S01]  /*57930*/  LDL.LU.64 R26, [R1+0x54b8] ;  /* 0x0054b800011a7983 */ /* 0x001f220000300a00 */
[----:B------:R-:W4:Y:S02]  /*57940*/  LDL.LU.64 R24, [R1+0x54b0] ;  /* 0x0054b00001187983 */ /* 0x000f240000300a00 */
[----:B---3--:R-:W-:Y:S01]  /*57950*/  IMAD.MOV.U32 R3, RZ, RZ, R21 ;  /* 0x000000ffff037224 */ /* 0x008fe200078e0015 */
[C---:B----4-:R-:W-:Y:S11]  /*57960*/  HMMA.16816.F32.BF16 R24, R16.reuse, R20, R24 ;  /* 0x000000141018723c */ /* 0x050ff60000041818 */
[----:B------:R-:W-:Y:S11]  /*57970*/  @!UPT UIADD3 URZ, URZ, URZ, URZ ;  /* 0x0000003f3f3ff290 */ /* 0x000ff6000fffe03f */
[----:B------:R-:W-:Y:S01]  /*57980*/  @!UPT UIADD3 URZ, URZ, URZ, URZ ;  /* 0x0000003f3f3ff290 */ /* 0x000fe2000fffe03f */
[----:B------:R0:W-:Y:S01]  /*57990*/  STL.64 [R1+0x740], R24 ;  /* 0x0007401801007387 */ /* 0x0001e20000100a00 */
[----:B------:R1:W-:Y:S03]  /*579a0*/  STL.64 [R1+0x748], R26 ;  /* 0x0007481a01007387 */ /* 0x0003e60000100a00 */
[----:B0-----:R-:W3:Y:S01]  /*579b0*/  LDL.LU.64 R24, [R1+0x54a8] ;  /* 0x0054a80001187983 */ /* 0x001ee20000300a00 */
[----:B-1----:R-:W-:Y:S02]  /*579c0*/  IMAD.MOV.U32 R26, RZ, RZ, R20 ;  /* 0x000000ffff1a7224 */ /* 0x002fe400078e0014 */
[----:B------:R-:W2:Y:S02]  /*579d0*/  LDL.LU.64 R20, [R1+0x54a0] ;  /* 0x0054a00001147983 */ /* 0x000ea40000300a00 */
        /* <DEDUP_REMOVED lines=21> */
[----:B0-----:R-:W4:Y:S01]  /*57b30*/  LDL.LU.64 R22, [R1+0x5458] ;  /* 0x0054580001167983 */ /* 0x001f220000300a00 */
[----:B------:R-:W4:Y:S02]  /*57b40*/  LDL.LU.64 R20, [R1+0x5450] ;  /* 0x0054500001147983 */ /* 0x000f240000300a00 */
[----:B------:R-:W-:Y:S02]  /*57b50*/  IMAD.MOV.U32 R4, RZ, RZ, R2 ;  /* 0x000000ffff047224 */ /* 0x000fe400078e0002 */
[----:B------:R-:W-:-:S07]  /*57b60*/  IMAD.MOV.U32 R5, RZ, RZ, R0 ;  /* 0x000000ffff057224 */ /* 0x000fce00078e0000 */
[C---:B----4-:R-:W-:Y:S01]  /*57b70*/  HMMA.16816.F32.BF16 R4, R16.reuse, R4, R20 ;  /* 0x000000041004723c */ /* 0x050fe20000041814 */
[----:B------:R-:W2:Y:S11]  /*57b80*/  LDL.LU.64 R20, [R1+0x5448] ;  /* 0x0054480001147983 */ /* 0x000eb60000300a00 */
[----:B------:R-:W-:Y:S11]  /*57b90*/  @!UPT UIADD3 URZ, URZ, URZ, URZ ;  /* 0x0000003f3f3ff290 */ /* 0x000ff6000fffe03f */
[----:B------:R-:W-:Y:S01]  /*57ba0*/  STL.64 [R1+0x700], R4 ;  /* 0x0007000401007387 */ /* 0x000fe20000100a00 */
[----:B------:R-:W-:Y:S02]  /*57bb0*/  STL.64 [R1+0x708], R6 ;  /* 0x0007080601007387 */ /* 0x000fe40000100a00 */
[----:B------:R-:W0:Y:S02]  /*57bc0*/  LDSM.16.MT88.4 R4, [R28+0x8200] ;  /* 0x008200001c04783b */ /* 0x000e240000004200 */
[----:B0-----:R-:W-:Y:S02]  /*57bd0*/  STL.64 [R1+0x5288], R6 ;  /* 0x0052880601007387 */ /* 0x001fe40000100a00 */
[----:B------:R0:W-:Y:S02]  /*57be0*/  STL.64 [R1+0x5280], R4 ;  /* 0x0052800401007387 */ /* 0x0001e40000100a00 */
[----:B0-----:R-:W4:Y:S01]  /*57bf0*/  LDL.LU R4, [R1+0x1470] ;  /* 0x0014700001047983 */ /* 0x001f220000300800 */
[----:B------:R-:W4:Y:S02]  /*57c00*/  LDL.LU R5, [R1+0x1474] ;  /* 0x0014740001057983 */ /* 0x000f240000300800 */
[----:B------:R-:W4:Y:S02]  /*57c10*/  LDL.LU R6, [R1+0x1478] ;  /* 0x0014780001067983 */ /* 0x000f240000300800 */
[----:B------:R-:W4:Y:S01]  /*57c20*/  LDL.LU R7, [R1+0x147c] ;  /* 0x00147c0001077983 */ /* 0x000f220000300800 */
[C---:B--2---:R-:W-:Y:S01]  /*57c30*/  HMMA.16816.F32.BF16 R20, R16.reuse, R20, R12 ;  /* 0x000000141014723c */ /* 0x044fe2000004180c */
[----:B------:R-:W2:Y:S01]  /*57c40*/  LDL.LU.64 R14, [R1+0x5440] ;  /* 0x00544000010e7983 */ /* 0x000ea20000300a00 */
[----:B------:R-:W2:Y:S11]  /*57c50*/  LDL.LU.64 R12, [R1+0x5438] ;  /* 0x00543800010c7983 */ /* 0x000eb60000300a00 */
[----:B------:R-:W-:Y:S10]  /*57c60*/  @!UPT UIADD3 URZ, URZ, URZ, URZ ;  /* 0x0000003f3f3ff290 */ /* 0x000ff4000fffe03f */
        /* <DEDUP_REMOVED lines=27> */
[----:B------:R-:W2:Y:S02]  /*57e20*/  LDL.LU.64 R20, [R1+0x53f8] ;  /* 0x0053f80001147983 */ /* 0x000ea40000300a00 */
[C---:B--2---:R-:W-:Y:S02]  /*57e30*/  HMMA.16816.F32.BF16 R20, R16.reuse, R20, R12 ;  /* 0x000000141014723c */ /* 0x044fe4000004180c */
[----:B------:R-:W2:Y:S01]  /*57e40*/  LDL.LU.64 R14, [R1+0x53f0] ;  /* 0x0053f000010e7983 */ /* 0x000ea20000300a00 */
[----:B------:R-:W2:Y:S11]  /*57e50*/  LDL.LU.64 R12, [R1+0x53e8] ;  /* 0x0053e800010c7983 */ /* 0x000eb60000300a00 */
[----:B------:R-:W-:Y:S09]  /*57e60*/  @!UPT UIADD3 URZ, URZ, URZ, URZ ;  /* 0x0000003f3f3ff290 */ /* 0x000ff2000fffe03f */
[----:B------:R0:W-:Y:S01]  /*57e70*/  STL.64 [R1+0xe40], R20 ;  /* 0x000e401401007387 */ /* 0x0001e20000100a00 */
[----:B------:R-:W-:Y:S03]  /*57e80*/  STL.64 [R1+0xe48], R22 ;  /* 0x000e481601007387 */ /* 0x000fe60000100a00 */
[----:B0-----:R-:W2:Y:S02]  /*57e90*/  LDL.LU.64 R20, [R1+0x53e0] ;  /* 0x0053e00001147983 */ /* 0x001ea40000300a00 */
[----:B--2---:R-:W-:Y:S11]  /*57ea0*/  HMMA.16816.F32.BF16 R12, R16, R20, R12 ;  /* 0x00000014100c723c */ /* 0x004ff6000004180c */
[----:B------:R-:W-:Y:S11]  /*57eb0*/  @!UPT UIADD3 URZ, URZ, URZ, URZ ;  /* 0x0000003f3f3ff290 */ /* 0x000ff6000fffe03f */
[----:B------:R-:W-:Y:S01]  /*57ec0*/  @!UPT UIADD3 URZ, URZ, URZ, URZ ;  /* 0x0000003f3f3ff290 */ /* 0x000fe2000fffe03f */
[----:B------:R0:W-:Y:S01]  /*57ed0*/  STL.64 [R1+0xe30], R12 ;  /* 0x000e300c01007387 */ /* 0x0001e20000100a00 */
[----:B------:R1:W-:Y:S03]  /*57ee0*/  STL.64 [R1+0xe38], R14 ;  /* 0x000e380e01007387 */ /* 0x0003e60000100a00 */
[----:B0-----:R-:W2:Y:S01]  /*57ef0*/  LDL.LU.64 R12, [R1+0x53d8] ;  /* 0x0053d800010c7983 */ /* 0x001ea20000300a00 */
[----:B-1----:R-:W-:Y:S02]  /*57f00*/  IMAD.MOV.U32 R14, RZ, RZ, R20 ;  /* 0x000000ffff0e7224 */ /* 0x002fe400078e0014 */
[----:B------:R-:W-:Y:S02]  /*57f10*/  IMAD.MOV.U32 R10, RZ, RZ, R21 ;  /* 0x000000ffff0a7224 */ /* 0x000fe400078e0015 */
[----:B------:R-:W4:Y:S01]  /*57f20*/  LDL.LU.64 R20, [R1+0x53d0] ;  /* 0x0053d00001147983 */ /* 0x000f220000300a00 */
[----:B------:R-:W-:Y:S03]  /*57f30*/  STL [R1+0x53c8], R14 ;  /* 0x0053c80e01007387 */ /* 0x000fe60000100800 */
[----:B--2---:R0:W-:Y:S04]  /*57f40*/  STL.64 [R1+0x53c0], R12 ;  /* 0x0053c00c01007387 */ /* 0x0041e80000100a00 */
[----:B0-----:R-:W3:Y:S01]  /*57f50*/  LDL.LU R12, [R1+0xe10] ;  /* 0x000e1000010c7983 */ /* 0x001ee20000300800 */
[----:B------:R-:W3:Y:S02]  /*57f60*/  LDL.LU R13, [R1+0xe14] ;  /* 0x000e1400010d7983 */ /* 0x000ee40000300800 */
[----:B------:R-:W3:Y:S02]  /*57f70*/  LDL.LU R14, [R1+0xe18] ;  /* 0x000e1800010e7983 */ /* 0x000ee40000300800 */
[----:B------:R-:W3:Y:S01]  /*57f80*/  LDL.LU R15, [R1+0xe1c] ;  /* 0x000e1c00010f7983 */ /* 0x000ee20000300800 */
[----:B------:R-:W-:Y:S01]  /*57f90*/  STL [R1+0x53b8], R10 ;  /* 0x0053b80a01007387 */ /* 0x000fe20000100800 */
[----:B------:R0:W-:Y:S03]  /*57fa0*/  STL.64 [R1+0x53b0], R8 ;  /* 0x0053b00801007387 */ /* 0x0001e60000100a00 */
[----:B0-----:R-:W2:Y:S01]  /*57fb0*/  LDL.LU R8, [R1+0x1440] ;  /* 0x0014400001087983 */ /* 0x001ea20000300800 */
[----:B------:R-:W2:Y:S02]  /*57fc0*/  LDL.LU R9, [R1+0x1444] ;  /* 0x0014440001097983 */ /* 0x000ea40000300800 */
[----:B------:R-:W2:Y:S02]  /*57fd0*/  LDL.LU R10, [R1+0x1448] ;  /* 0x00144800010a7983 */ /* 0x000ea40000300800 */
[----:B------:R-:W2:Y:S02]  /*57fe0*/  LDL.LU R11, [R1+0x144c] ;  /* 0x00144c00010b7983 */ /* 0x000ea40000300800 */
[----:B----4-:R-:W-:-:S02]  /*57ff0*/  IMAD.MOV.U32 R5, RZ, RZ, R20 ;  /* 0x000000ffff057224 */ /* 0x010fc400078e0014 */
[----:B------:R-:W-:Y:S01]  /*58000*/  IMAD.MOV.U32 R4, RZ, RZ, R21 ;  /* 0x000000ffff047224 */ /* 0x000fe200078e0015 */
[C---:B--2---:R-:W-:Y:S11]  /*58010*/  HMMA.16816.F32.BF16 R8, R16.reuse, R20, R8 ;  /* 0x000000141008723c */ /* 0x044ff60000041808 */
[----:B------:R-:W-:Y:S11]  /*58020*/  @!UPT UIADD3 URZ, URZ, URZ, URZ ;  /* 0x0000003f3f3ff290 */ /* 0x000ff6000fffe03f */
[----:B------:R-:W-:Y:S01]  /*58030*/  @!UPT UIADD3 URZ, URZ, URZ, URZ ;  /* 0x0000003f3f3ff290 */ /* 0x000fe2000fffe03f */
[----:B------:R0:W-:Y:S01]  /*58040*/  STL.64 [R1+0xe20], R8 ;  /* 0x000e200801007387 */ /* 0x0001e20000100a00 */
[----:B------:R1:W-:Y:S02]  /*58050*/  STL.64 [R1+0xe28], R10 ;  /* 0x000e280a01007387 */ /* 0x0003e40000100a00 */
[----:B------:R-:W2:Y:S02]  /*58060*/  LDL.LU R20, [R1+0x760] ;  /* 0x0007600001147983 */ /* 0x000ea40000300800 */
[----:B------:R-:W2:Y:S01]  /*58070*/  LDL.LU R21, [R1+0x764] ;  /* 0x0007640001157983 */ /* 0x000ea20000300800 */
[----:B------:R-:W2:Y:S01]  /*58080*/  LDL.LU R22, [R1+0x768] ;  /* 0x0007680001167983 */ /* 0x000ea20000300800 */
[----:B------:R-:W2:Y:S03]  /*58090*/  LDL.LU R23, [R1+0x76c] ;  /* 0x00076c0001177983 */ /* 0x000ea60000300800 */
[----:B0-----:R-:W4:Y:S01]  /*580a0*/  LDL.LU R8, [R1+0xe00] ;  /* 0x000e000001087983 */ /* 0x001f220000300800 */
[----:B------:R-:W4:Y:S02]  /*580b0*/  LDL.LU R9, [R1+0xe04] ;  /* 0x000e040001097983 */ /* 0x000f240000300800 */
[----:B-1----:R-:W4:Y:S02]  /*580c0*/  LDL.LU R10, [R1+0xe08] ;  /* 0x000e0800010a7983 */ /* 0x002f240000300800 */
[----:B------:R-:W4:Y:S01]  /*580d0*/  LDL.LU R11, [R1+0xe0c] ;  /* 0x000e0c00010b7983 */ /* 0x000f220000300800 */
[----:B------:R0:W-:Y:S01]  /*580e0*/  STL.64 [R1+0x5330], R4 ;  /* 0x0053300401007387 */ /* 0x0001e20000100a00 */
[----:B------:R1:W-:Y:S03]  /*580f0*/  STL.64 [R1+0x5350], R6 ;  /* 0x0053500601007387 */ /* 0x0003e60000100a00 */
[----:B0-----:R-:W2:Y:S01]  /*58100*/  LDL.LU R4, [R1+0x6b0] ;  /* 0x0006b00001047983 */ /* 0x001ea20000300800 */
[----:B------:R-:W2:Y:S02]  /*58110*/  LDL.LU R5, [R1+0x6b4] ;  /* 0x0006b40001057983 */ /* 0x000ea40000300800 */
[----:B-1----:R-:W2:Y:S02]  /*58120*/  LDL.LU R6, [R1+0x6b8] ;  /* 0x0006b80001067983 */ /* 0x002ea40000300800 */
[----:B------:R-:W2:Y:S01]  /*58130*/  LDL.LU R7, [R1+0x6bc] ;  /* 0x0006bc0001077983 */ /* 0x000ea20000300800 */
[----:B---3--:R-:W-:Y:S01]  /*58140*/  HMMA.16816.F32.BF16 R12, R16, R24, R12 ;  /* 0x00000018100c723c */ /* 0x008fe2000004180c */
[----:B--2---:R-:W-:Y:S01]  /*58150*/  STL.64 [R1+0x5360], R6 ;  /* 0x0053600601007387 */ /* 0x004fe20000100a00 */
[----:B------:R0:W-:Y:S03]  /*58160*/  STL.64 [R1+0x5358], R4 ;  /* 0x0053580401007387 */ /* 0x0001e60000100a00 */
[----:B0-----:R-:W2:Y:S01]  /*58170*/  LDL R4, [R1+0xa0] ;  /* 0x0000a00001047983 */ /* 0x001ea20000100800 */
[----:B------:R-:W-:-:S05]  /*58180*/  IMAD.MOV.U32 R5, RZ, RZ, R27 ;  /* 0x000000ffff057224 */ /* 0x000fca00078e001b */
[----:B--2---:R0:W-:Y:S02]  /*58190*/  STL.64 [R1+0x5370], R4 ;  /* 0x0053700401007387 */ /* 0x0041e40000100a00 */
[----:B0-----:R-:W-:Y:S02]  /*581a0*/  IMAD.MOV.U32 R4, RZ, RZ, R26 ;  /* 0x000000ffff047224 */ /* 0x001fe400078e001a */
[----:B------:R-:W-:-:S05]  /*581b0*/  IMAD.MOV.U32 R5, RZ, RZ, R3 ;  /* 0x000000ffff057224 */ /* 0x000fca00078e0003 */
[----:B------:R0:W-:Y:S04]  /*581c0*/  STL.64 [R1+0x5388], R4 ;  /* 0x0053880401007387 */ /* 0x0001e80000100a00 */
[----:B0-----:R-:W2:Y:S01]  /*581d0*/  LDL.64 R4, [R1+0xc0] ;  /* 0x0000c00001047983 */ /* 0x001ea20000100a00 */
        /* <DEDUP_REMOVED lines=25> */
[----:B0-----:R-:W4:Y:S01]  /*58370*/  LDL.LU R10, [R1+0x53b8] ;  /* 0x0053b800010a7983 */ /* 0x001f220000300800 */
[----:B------:R-:W2:Y:S02]  /*58380*/  LDL.LU.64 R8, [R1+0x53b0] ;  /* 0x0053b00001087983 */ /* 0x000ea40000300a00 */
[----:B--2---:R-:W-:Y:S01]  /*58390*/  HMMA.16816.F32.BF16 R16, R16, R8, R20 ;  /* 0x000000081010723c */ /* 0x004fe20000041814 */
[----:B------:R-:W2:Y:S01]  /*583a0*/  LDL.LU.64 R22, [R1+0x53a8] ;  /* 0x0053a80001167983 */ /* 0x000ea20000300a00 */
[----:B------:R-:W2:Y:S02]  /*583b0*/  LDL.LU.64 R20, [R1+0x53a0] ;  /* 0x0053a00001147983 */ /* 0x000ea40000300a00 */
[----:B------:R-:W-:-:S02]  /*583c0*/  IMAD.MOV.U32 R15, RZ, RZ, R4 ;  /* 0x000000ffff0f7224 */ /* 0x000fc400078e0004 */
[----:B------:R-:W-:Y:S11]  /*583d0*/  IMAD.MOV.U32 R3, RZ, RZ, R5 ;  /* 0x000000ffff037224 */ /* 0x000ff600078e0005 */
[----:B------:R-:W-:Y:S06]  /*583e0*/  @!UPT UIADD3 URZ, URZ, URZ, URZ ;  /* 0x0000003f3f3ff290 */ /* 0x000fec000fffe03f */
[----:B------:R0:W-:Y:S01]  /*583f0*/  STL.64 [R1+0x6f0], R16 ;  /* 0x0006f01001007387 */ /* 0x0001e20000100a00 */
[----:B------:R-:W-:Y:S03]  /*58400*/  STL.64 [R1+0x6f8], R18 ;  /* 0x0006f81201007387 */ /* 0x000fe60000100a00 */
[----:B0-----:R-:W3:Y:S01]  /*58410*/  LDL.64 R16, [R1+0x90] ;  /* 0x0000900001107983 */ /* 0x001ee20000100a00 */
        /* <DEDUP_REMOVED lines=8> */
[----:B------:R-:W-:Y:S01]  /*584a0*/  STL [R1+0x52b8], R15 ;  /* 0x0052b80f01007387 */ /* 0x000fe20000100800 */
[----:B------:R-:W-:Y:S01]  /*584b0*/  STL.64 [R1+0x52b0], R12 ;  /* 0x0052b00c01007387 */ /* 0x000fe20000100a00 */
        /* <DEDUP_REMOVED lines=17> */
[----:B------:R-:W-:Y:S01]  /*585d0*/  STL.64 [R1+0x640], R4 ;  /* 0x0006400401007387 */ /* 0x000fe20000100a00 */
[----:B------:R0:W-:Y:S03]  /*585e0*/  STL.64 [R1+0x648], R6 ;  /* 0x0006480601007387 */ /* 0x0001e60000100a00 */
[----:B0-----:R-:W3:Y:S01]  /*585f0*/  LDL.LU.64 R6, [R1+0x5350] ;  /* 0x0053500001067983 */ /* 0x001ee20000300a00 */
[----:B------:R-:W2:Y:S02]  /*58600*/  LDL.64 R12, [R1+0x20] ;  /* 0x00002000010c7983 */ /* 0x000ea40000100a00 */
[----:B------:R-:W-:Y:S01]  /*58610*/  IMAD.MOV.U32 R26, RZ, RZ, R16 ;  /* 0x000000ffff1a7224 */ /* 0x000fe200078e0010 */
[----:B--2---:R3:W-:Y:S04]  /*58620*/  STL.64 [R1+0x52d0], R12 ;  /* 0x0052d00c01007387 */ /* 0x0047e80000100a00 */
[----:B------:R-:W-:Y:S02]  /*58630*/  STL [R1+0x52a8], R26 ;  /* 0x0052a81a01007387 */ /* 0x000fe40000100800 */
[----:B------:R0:W-:Y:S02]  /*58640*/  STL.64 [R1+0x52a0], R24 ;  /* 0x0052a01801007387 */ /* 0x0001e40000100a00 */
[----:B---3--:R-:W-:-:S02]  /*58650*/  IMAD.MOV.U32 R12, RZ, RZ, R7 ;  /* 0x000000ffff0c7224 */ /* 0x008fc400078e0007 */
[----:B------:R-:W-:Y:S01]  /*58660*/  IMAD.MOV.U32 R13, RZ, RZ, R6 ;  /* 0x000000ffff0d7224 */ /* 0x000fe200078e0006 */
[----:B0-----:R-:W2:Y:S01]  /*58670*/  LDL.LU R24, [R1+0x1370] ;  /* 0x0013700001187983 */ /* 0x001ea20000300800 */
[----:B------:R-:W2:Y:S02]  /*58680*/  LDL.LU R25, [R1+0x1374] ;  /* 0x0013740001197983 */ /* 0x000ea40000300800 */
[----:B------:R-:W3:Y:S02]  /*58690*/  LDL.LU R26, [R1+0x1378] ;  /* 0x00137800011a7983 */ /* 0x000ee40000300800 */
[----:B------:R-:W3:Y:S01]  /*586a0*/  LDL.LU R27, [R1+0x137c] ;  /* 0x00137c00011b7983 */ /* 0x000ee20000300800 */
[----:B------:R-:W-:Y:S01]  /*586b0*/  STL [R1+0x52f0], R14 ;  /* 0x0052f00e01007387 */ /* 0x000fe20000100800 */
        /* <DEDUP_REMOVED lines=10> */
[----:B--2---:R-:W-:Y:S01]  /*58760*/  STL.64 [R1+0x5340], R6 ;  /* 0x0053400601007387 */ /* 0x004fe20000100a00 */
[----:B------:R0:W-:Y:S02]  /*58770*/  STL.64 [R1+0x5338], R4 ;  /* 0x0053380401007387 */ /* 0x0001e40000100a00 */
[----:B------:R-:W2:Y:S01]  /*58780*/  LDL.64 R16, [R1+0x70] ;  /* 0x0000700001107983 */ /* 0x000ea20000100a00 */
[----:B0-----:R-:W3:Y:S04]  /*58790*/  LDL R4, [R1+0x80] ;  /* 0x0000800001047983 */ /* 0x001ee80000100800 */
[----:B------:R-:W3:Y:S04]  /*587a0*/  LDL R5, [R1+0x84] ;  /* 0x0000840001057983 */ /* 0x000ee80000100800 */
[----:B--2---:R0:W-:Y:S04]  /*587b0*/  STL.64 [R1+0x5348], R16 ;  /* 0x0053481001007387 */ /* 0x0041e80000100a00 */
[----:B0-----:R-:W2:Y:S01]  /*587c0*/  LDL.LU R16, [R1+0x6a0] ;  /* 0x0006a00001107983 */ /* 0x001ea20000300800 */
[----:B------:R-:W2:Y:S02]  /*587d0*/  LDL.LU R17, [R1+0x6a4] ;  /* 0x0006a40001117983 */ /* 0x000ea40000300800 */
[----:B------:R-:W2:Y:S02]  /*587e0*/  LDL.LU R18, [R1+0x6a8] ;  /* 0x0006a80001127983 */ /* 0x000ea40000300800 */
[----:B------:R-:W2:Y:S01]  /*587f0*/  LDL.LU R19, [R1+0x6ac] ;  /* 0x0006ac0001137983 */ /* 0x000ea20000300800 */
[----:B------:R-:W-:Y:S01]  /*58800*/  STL.64 [R1+0x5300], R14 ;  /* 0x0053000e01007387 */ /* 0x000fe20000100a00 */
[----:B------:R0:W-:Y:S02]  /*58810*/  STL.64 [R1+0x52f8], R12 ;  /* 0x0052f80c01007387 */ /* 0x0001e40000100a00 */
[----:B0-----:R-:W-:-:S02]  /*58820*/  IMAD.MOV.U32 R12, RZ, RZ, R2 ;  /* 0x000000ffff0c7224 */ /* 0x001fc400078e0002 */
[----:B------:R-:W-:-:S05]  /*58830*/  IMAD.MOV.U32 R13, RZ, RZ, R0 ;  /* 0x000000ffff0d7224 */ /* 0x000fca00078e0000 */
[----:B------:R0:W-:Y:S04]  /*58840*/  STL.64 [R1+0x5318], R12 ;  /* 0x0053180c01007387 */ /* 0x0001e80000100a00 */
[----:B0-----:R-:W2:Y:S01]  /*58850*/  LDL.64 R12, [R1+0x60] ;  /* 0x00006000010c7983 */ /* 0x001ea20000100a00 */
[----:B---3--:R-:W-:Y:S02]  /*58860*/  STL.64 [R1+0x52c8], R26 ;  /* 0x0052c81a01007387 */ /* 0x008fe40000100a00 */
[----:B------:R0:W-:Y:S02]  /*58870*/  STL.64 [R1+0x52c0], R24 ;  /* 0x0052c01801007387 */ /* 0x0001e40000100a00 */
        /* <DEDUP_REMOVED lines=23> */
[----:B------:R-:W-:Y:S01]  /*589f0*/  STL [R1+0x5298], R11 ;  /* 0x0052980b01007387 */ /* 0x000fe20000100800 */
[----:B------:R-:W-:Y:S02]  /*58a00*/  STL.64 [R1+0x5290], R8 ;  /* 0x0052900801007387 */ /* 0x000fe40000100a00 */
[----:B------:R-:W3:Y:S02]  /*58a10*/  LDL.LU.64 R16, [R1+0x5348] ;  /* 0x0053480001107983 */ /* 0x000ee40000300a00 */
[----:B------:R-:W-:Y:S01]  /*58a20*/  STL.64 [R1+0x630], R4 ;  /* 0x0006300401007387 */ /* 0x000fe20000100a00 */
[----:B------:R0:W-:Y:S04]  /*58a30*/  STL.64 [R1+0x638], R6 ;  /* 0x0006380601007387 */ /* 0x0001e80000100a00 */
[----:B0-----:R-:W3:Y:S01]  /*58a40*/  LDL.LU.64 R6, [R1+0x5340] ;  /* 0x0053400001067983 */ /* 0x001ee20000300a00 */
[----:B------:R-:W3:Y:S02]  /*58a50*/  LDL.LU.64 R4, [R1+0x5338] ;  /* 0x0053380001047983 */ /* 0x000ee40000300a00 */
[C---:B---3--:R-:W-:Y:S11]  /*58a60*/  HMMA.16816.F32.BF16 R4, R20.reuse, R16, R4 ;  /* 0x000000101404723c */ /* 0x048ff60000041804 */
[----:B------:R-:W-:Y:S11]  /*58a70*/  @!UPT UIADD3 URZ, URZ, URZ, URZ ;  /* 0x0000003f3f3ff290 */ /* 0x000ff6000fffe03f */
[----:B------:R-:W-:Y:S01]  /*58a80*/  @!UPT UIADD3 URZ, URZ, URZ, URZ ;  /* 0x0000003f3f3ff290 */ /* 0x000fe2000fffe03f */
[----:B------:R0:W-:Y:S01]  /*58a90*/  STL.64 [R1+0x620], R4 ;  /* 0x0006200401007387 */ /* 0x0001e20000100a00 */
[----:B------:R1:W-:Y:S03]  /*58aa0*/  STL.64 [R1+0x628], R6 ;  /* 0x0006280601007387 */ /* 0x0003e60000100a00 */
[----:B0-----:R-:W3:Y:S01]  /*58ab0*/  LDL.LU.64 R4, [R1+0x5330] ;  /* 0x0053300001047983 */ /* 0x001ee20000300a00 */
[----:B------:R-:W-:Y:S02]  /*58ac0*/  IMAD.MOV.U32 R2, RZ, RZ, R16 ;  /* 0x000000ffff027224 */ /* 0x000fe400078e0010 */
[----:B------:R-:W-:Y:S02]  /*58ad0*/  IMAD.MOV.U32 R0, RZ, RZ, R17 ;  /* 0x000000ffff007224 */ /* 0x000fe400078e0011 */
[----:B------:R-:W0:Y:S01]  /*58ae0*/  LDSM.16.MT88.4 R16, [R28+0x8280] ;  /* 0x008280001c10783b */ /* 0x000e220000004200 */
[----:B--2---:R-:W-:Y:S01]  /*58af0*/  HMMA.16816.F32.BF16 R24, R20, R12, R24 ;  /* 0x0000000c1418723c */ /* 0x004fe20000041818 */
[----:B---3--:R-:W-:-:S02]  /*58b00*/  IMAD.MOV.U32 R9, RZ, RZ, R4 ;  /* 0x000000ffff097224 */ /* 0x008fc400078e0004 */
[----:B------:R-:W-:Y:S01]  /*58b10*/  IMAD.MOV.U32 R8, RZ, RZ, R5 ;  /* 0x000000ffff087224 */ /* 0x000fe200078e0005 */
[----:B------:R-:W2:Y:S01]  /*58b20*/  LDL.LU R4, [R1+0xcf0] ;  /* 0x000cf00001047983 */ /* 0x000ea20000300800 */
[----:B------:R-:W2:Y:S02]  /*58b30*/  LDL.LU R5, [R1+0xcf4] ;  /* 0x000cf40001057983 */ /* 0x000ea40000300800 */
[----:B-1----:R-:W2:Y:S02]  /*58b40*/  LDL.LU R6, [R1+0xcf8] ;  /* 0x000cf80001067983 */ /* 0x002ea40000300800 */
[----:B------:R-:W2:Y:S01]  /*58b50*/  LDL.LU R7, [R1+0xcfc] ;  /* 0x000cfc0001077983 */ /* 0x000ea20000300800 */
[----:B0-----:R-:W-:Y:S01]  /*58b60*/  STL.64 [R1+0x5160], R18 ;  /* 0x0051601201007387 */ /* 0x001fe20000100a00 */
[----:B------:R0:W-:Y:S03]  /*58b70*/  STL.64 [R1+0x5158], R16 ;  /* 0x0051581001007387 */ /* 0x0001e60000100a00 */
[----:B0-----:R-:W3:Y:S09]  /*58b80*/  LDL R16, [R1+0x40] ;  /* 0x0000400001107983 */ /* 0x001ef20000100800 */
[----:B------:R-:W-:Y:S02]  /*58b90*/  STL.64 [R1+0xd60], R24 ;  /* 0x000d601801007387 */ /* 0x000fe40000100a00 */
[----:B------:R0:W-:Y:S02]  /*58ba0*/  STL.64 [R1+0xd68], R26 ;  /* 0x000d681a01007387 */ /* 0x0001e40000100a00 */
[----:B------:R-:W-:-:S02]  /*58bb0*/  IMAD.MOV.U32 R19, RZ, RZ, R12 ;  /* 0x000000ffff137224 */ /* 0x000fc400078e000c */
[----:B------:R-:W-:Y:S01]  /*58bc0*/  IMAD.MOV.U32 R18, RZ, RZ, R13 ;  /* 0x000000ffff127224 */ /* 0x000fe200078e000d */
[----:B0-----:R-:W2:Y:S01]  /*58bd0*/  LDL.LU.64 R26, [R1+0x5328] ;  /* 0x00532800011a7983 */ /* 0x001ea20000300a00 */
[----:B------:R-:W2:Y:S02]  /*58be0*/  LDL.LU.64 R24, [R1+0x5320] ;  /* 0x0053200001187983 */ /* 0x000ea40000300a00 */
[----:B------:R-:W2:Y:S02]  /*58bf0*/  LDL.LU.64 R12, [R1+0x5318] ;  /* 0x00531800010c7983 */ /* 0x000ea40000300a00 */
[----:B--2---:R-:W-:Y:S01]  /*58c00*/  HMMA.16816.F32.BF16 R12, R20, R12, R24 ;  /* 0x0000000c140c723c */ /* 0x004fe20000041818 */
[----:B------:R-:W2:Y:S01]  /*58c10*/  LDL.LU.64 R26, [R1+0x5310] ;  /* 0x00531000011a7983 */ /* 0x000ea20000300a00 */
[----:B------:R-:W2:Y:S11]  /*58c20*/  LDL.LU.64 R24, [R1+0x5308] ;  /* 0x0053080001187983 */ /* 0x000eb60000300a00 */
[----:B------:R-:W-:Y:S10]  /*58c30*/  @!UPT UIADD3 URZ, URZ, URZ, URZ ;  /* 0x0000003f3f3ff290 */ /* 0x000ff4000fffe03f */
[----:B------:R-:W-:Y:S01]  /*58c40*/  STL.64 [R1+0xd50], R12 ;  /* 0x000d500c01007387 */ /* 0x000fe20000100a00 */
[----:B------:R0:W-:Y:S03]  /*58c50*/  STL.64 [R1+0xd58], R14 ;  /* 0x000d580e01007387 */ /* 0x0001e60000100a00 */
[----:B0-----:R-:W3:Y:S01]  /*58c60*/  LDL.LU.64 R14, [R1+0x5300] ;  /* 0x00530000010e7983 */ /* 0x001ee20000300a00 */
[----:B------:R-:W3:Y:S02]  /*58c70*/  LDL.LU.64 R12, [R1+0x52f8] ;  /* 0x0052f800010c7983 */ /* 0x000ee40000300a00 */
[----:B------:R-:W-:-:S07]  /*58c80*/  IMAD.MOV.U32 R17, RZ, RZ, R29 ;  /* 0x000000ffff117224 */ /* 0x000fce00078e001d */
[----:B---3--:R-:W-:Y:S11]  /*58c90*/  HMMA.16816.F32.BF16 R12, R20, R16, R12 ;  /* 0x00000010140c723c */ /* 0x008ff6000004180c */
[----:B------:R-:W-:Y:S11]  /*58ca0*/  @!UPT UIADD3 URZ, URZ, URZ, URZ ;  /* 0x0000003f3f3ff290 */ /* 0x000ff6000fffe03f */
[----:B------:R-:W-:Y:S01]  /*58cb0*/  @!UPT UIADD3 URZ, URZ, URZ, URZ ;  /* 0x0000003f3f3ff290 */ /* 0x000fe2000fffe03f */
[----:B------:R-:W-:Y:S01]  /*58cc0*/  STL.64 [R1+0xd40], R12 ;  /* 0x000d400c01007387 */ /* 0x000fe20000100a00 */
[----:B------:R0:W-:Y:S03]  /*58cd0*/  STL.64 [R1+0xd48], R14 ;  /* 0x000d480e01007387 */ /* 0x0001e60000100a00 */
[----:B0-----:R-:W3:Y:S01]  /*58ce0*/  LDL.LU R14, [R1+0x52f0] ;  /* 0x0052f000010e7983 */ /* 0x001ee20000300800 */
[----:B------:R-:W2:Y:S02]  /*58cf0*/  LDL.LU.64 R12, [R1+0x52e8] ;  /* 0x0052e800010c7983 */ /* 0x000ea40000300a00 */
[----:B------:R3:W-:Y:S02]  /*58d00*/  STL.64 [R1+0x51e0], R16 ;  /* 0x0051e01001007387 */ /* 0x0007e40000100a00 */
[----:B------:R-:W-:Y:S02]  /*58d10*/  STL.64 [R1+0x5228], R18 ;  /* 0x0052281201007387 */ /* 0x000fe40000100a00 */
[----:B---3--:R-:W-:-:S02]  /*58d20*/  IMAD.MOV.U32 R16, RZ, RZ, R14 ;  /* 0x000000ffff107224 */ /* 0x008fc400078e000e */
[C---:B--2---:R-:W-:Y:S01]  /*58d30*/  HMMA.16816.F32.BF16 R12, R20.reuse, R12, R24 ;  /* 0x0000000c140c723c */ /* 0x044fe20000041818 */
[----:B------:R-:W2:Y:S01]  /*58d40*/  LDL.LU.64 R26, [R1+0x52e0] ;  /* 0x0052e000011a7983 */ /* 0x000ea20000300a00 */
[----:B------:R-:W2:Y:S11]  /*58d50*/  LDL.LU.64 R24, [R1+0x52d8] ;  /* 0x0052d80001187983 */ /* 0x000eb60000300a00 */
[----:B------:R-:W-:Y:S10]  /*58d60*/  @!UPT UIADD3 URZ, URZ, URZ, URZ ;  /* 0x0000003f3f3ff290 */ /* 0x000ff4000fffe03f */
[----:B------:R0:W-:Y:S01]  /*58d70*/  STL.64 [R1+0xd30], R12 ;  /* 0x000d300c01007387 */ /* 0x0001e20000100a00 */
[----:B------:R-:W-:Y:S03]  /*58d80*/  STL.64 [R1+0xd38], R14 ;  /* 0x000d380e01007387 */ /* 0x000fe60000100a00 */
[----:B0-----:R-:W2:Y:S02]  /*58d90*/  LDL.LU.64 R12, [R1+0x52d0] ;  /* 0x0052d000010c7983 */ /* 0x001ea40000300a00 */
[C---:B--2---:R-:W-:Y:S11]  /*58da0*/  HMMA.16816.F32.BF16 R24, R20.reuse, R12, R24 ;  /* 0x0000000c1418723c */ /* 0x044ff60000041818 */
[----:B------:R-:W-:Y:S11]  /*58db0*/  @!UPT UIADD3 URZ, URZ, URZ, URZ ;  /* 0x0000003f3f3ff290 */ /* 0x000ff6000fffe03f */
[----:B------:R-:W-:Y:S01]  /*58dc0*/  @!UPT UIADD3 URZ, URZ, URZ, URZ ;  /* 0x0000003f3f3ff290 */ /* 0x000fe2000fffe03f */
[----:B------:R-:W-:Y:S01]  /*58dd0*/  STL.64 [R1+0xd20], R24 ;  /* 0x000d201801007387 */ /* 0x000fe20000100a00 */
[----:B------:R0:W-:Y:S03]  /*58de0*/  STL.64 [R1+0xd28], R26 ;  /* 0x000d281a01007387 */ /* 0x0001e60000100a00 */
[----:B0-----:R-:W2:Y:S01]  /*58df0*/  LDL.LU.64 R26, [R1+0x52c8] ;  /* 0x0052c800011a7983 */ /* 0x001ea20000300a00 */
[----:B------:R-:W2:Y:S02]  /*58e00*/  LDL.LU.64 R24, [R1+0x52c0] ;  /* 0x0052c00001187983 */ /* 0x000ea40000300a00 */
[----:B----4-:R-:W-:Y:S02]  /*58e10*/  IMAD.MOV.U32 R17, RZ, RZ, R10 ;  /* 0x000000ffff117224 */ /* 0x010fe400078e000a */
[----:B------:R-:W-:Y:S01]  /*58e20*/  IMAD.MOV.U32 R14, RZ, RZ, R13 ;  /* 0x000000ffff0e7224 */ /* 0x000fe200078e000d */
[----:B------:R-:W3:Y:S01]  /*58e30*/  LDL.LU R15, [R1+0x52b8] ;  /* 0x0052b800010f7983 */ /* 0x000ee20000300800 */
[----:B------:R-:W4:Y:S03]  /*58e40*/  LDL.LU.64 R12, [R1+0x52b0] ;  /* 0x0052b000010c7983 */ /* 0x000f260000300a00 */
[C---:B--2---:R-:W-:Y:S01]  /*58e50*/  HMMA.16816.F32.BF16 R16, R20.reuse, R16, R24 ;  /* 0x000000101410723c */ /* 0x044fe20000041818 */
[----:B------:R-:W2:Y:S01]  /*58e60*/  LDL.LU R26, [R1+0x52a8] ;  /* 0x0052a800011a7983 */ /* 0x000ea20000300800 */
        /* <DEDUP_REMOVED lines=8> */
[----:B--2---:R-:W-:Y:S01]  /*58ef0*/  STL.64 [R1+0x5238], R18 ;  /* 0x0052381201007387 */ /* 0x004fe20000100a00 */
[----:B------:R0:W-:Y:S03]  /*58f00*/  STL.64 [R1+0x5230], R16 ;  /* 0x0052301001007387 */ /* 0x0001e60000100a00 */
[----:B0-----:R-:W2:Y:S04]  /*58f10*/  LDL.64 R16, [R1+0xa0] ;  /* 0x0000a00001107983 */ /* 0x001ea80000100a00 */
[----:B--2---:R0:W-:Y:S04]  /*58f20*/  STL.64 [R1+0x5250], R16 ;  /* 0x0052501001007387 */ /* 0x0041e80000100a00 */
[----:B0-----:R-:W2:Y:S04]  /*58f30*/  LDL.64 R16, [R1+0xb0] ;  /* 0x0000b00001107983 */ /* 0x001ea80000100a00 */
[----:B--2---:R0:W-:Y:S04]  /*58f40*/  STL.64 [R1+0x5268], R16 ;  /* 0x0052681001007387 */ /* 0x0041e80000100a00 */
[----:B0-----:R-:W2:Y:S01]  /*58f50*/  LDL.LU R16, [R1+0x1360] ;  /* 0x0013600001107983 */ /* 0x001ea20000300800 */
[----:B------:R-:W2:Y:S02]  /*58f60*/  LDL.LU R17, [R1+0x1364] ;  /* 0x0013640001117983 */ /* 0x000ea40000300800 */
[----:B------:R-:W2:Y:S02]  /*58f70*/  LDL.LU R18, [R1+0x1368] ;  /* 0x0013680001127983 */ /* 0x000ea40000300800 */
[----:B------:R-:W2:Y:S01]  /*58f80*/  LDL.LU R19, [R1+0x136c] ;  /* 0x00136c0001137983 */ /* 0x000ea20000300800 */
[C---:B------:R-:W-:Y:S08]  /*58f90*/  HMMA.16816.F32.BF16 R4, R20.reuse, R24, R4 ;  /* 0x000000181404723c */ /* 0x040ff00000041804 */
[----:B--2---:R-:W-:Y:S01]  /*58fa0*/  HMMA.16816.F32.BF16 R16, R20, R8, R16 ;  /* 0x000000081410723c */ /* 0x004fe20000041810 */
[----:B------:R-:W4:Y:S11]  /*58fb0*/  LDL.LU R8, [R1+0xce0] ;  /* 0x000ce00001087983 */ /* 0x000f360000300800 */
[----:B------:R-:W-:Y:S11]  /*58fc0*/  @!UPT UIADD3 URZ, URZ, URZ, URZ ;  /* 0x0000003f3f3ff290 */ /* 0x000ff6000fffe03f */
[----:B------:R-:W-:Y:S01]  /*58fd0*/  STL.64 [R1+0xd00], R16 ;  /* 0x000d001001007387 */ /* 0x000fe20000100a00 */
[----:B------:R-:W-:Y:S02]  /*58fe0*/  STL.64 [R1+0xd08], R18 ;  /* 0x000d081201007387 */ /* 0x000fe40000100a00 */
[----:B------:R-:W4:Y:S02]  /*58ff0*/  LDL.LU R9, [R1+0xce4] ;  /* 0x000ce40001097983 */ /* 0x000f240000300800 */
[----:B------:R-:W4:Y:S01]  /*59000*/  LDL.LU R10, [R1+0xce8] ;  /* 0x000ce800010a7983 */ /* 0x000f220000300800 */
[----:B------:R-:W4:Y:S01]  /*59010*/  LDL.LU R11, [R1+0xcec] ;  /* 0x000cec00010b7983 */ /* 0x000f220000300800 */
[----:B------:R0:W-:Y:S02]  /*59020*/  STL.64 [R1+0xcf0], R4 ;  /* 0x000cf00401007387 */ /* 0x0001e40000100a00 */
[----:B------:R1:W-:Y:S01]  /*59030*/  STL.64 [R1+0xcf8], R6 ;  /* 0x000cf80601007387 */ /* 0x0003e20000100a00 */
[----:B0-----:R-:W2:Y:S01]  /*59040*/  LDL.LU R4, [R1+0x680] ;  /* 0x0006800001047983 */ /* 0x001ea20000300800 */
[----:B------:R-:W2:Y:S02]  /*59050*/  LDL.LU R5, [R1+0x684] ;  /* 0x0006840001057983 */ /* 0x000ea40000300800 */
[----:B-1----:R-:W2:Y:S02]  /*59060*/  LDL.LU R6, [R1+0x688] ;  /* 0x0006880001067983 */ /* 0x002ea40000300800 */
[----:B------:R-:W2:Y:S01]  /*59070*/  LDL.LU R7, [R1+0x68c] ;  /* 0x00068c0001077983 */ /* 0x000ea20000300800 */
[----:B------:R0:W-:Y:S02]  /*59080*/  STL.64 [R1+0x51c8], R24 ;  /* 0x0051c81801007387 */ /* 0x0001e40000100a00 */
[----:B0-----:R-:W-:-:S02]  /*59090*/  IMAD.MOV.U32 R24, RZ, RZ, R2 ;  /* 0x000000ffff187224 */ /* 0x001fc400078e0002 */
[----:B------:R-:W-:-:S05]  /*590a0*/  IMAD.MOV.U32 R25, RZ, RZ, R0 ;  /* 0x000000ffff197224 */ /* 0x000fca00078e0000 */
[----:B------:R0:W-:Y:S04]  /*590b0*/  STL.64 [R1+0x5210], R24 ;  /* 0x0052101801007387 */ /* 0x0001e80000100a00 */
[----:B0-----:R-:W2:Y:S01]  /*590c0*/  LDL.64 R24, [R1+0x80] ;  /* 0x0000800001187983 */ /* 0x001ea20000100a00 */
[----:B------:R-:W-:Y:S03]  /*590d0*/  STL [R1+0x5248], R26 ;  /* 0x0052481a01007387 */ /* 0x000fe60000100800 */
[----:B--2---:R0:W-:Y:S04]  /*590e0*/  STL.64 [R1+0x5240], R24 ;  /* 0x0052401801007387 */ /* 0x0041e80000100a00 */
        /* <DEDUP_REMOVED lines=19> */
[----:B0-----:R-:W4:Y:S01]  /*59220*/  LDL.LU R11, [R1+0x5298] ;  /* 0x00529800010b7983 */ /* 0x001f220000300800 */
[----:B------:R-:W2:Y:S02]  /*59230*/  LDL.LU.64 R8, [R1+0x5290] ;  /* 0x0052900001087983 */ /* 0x000ea40000300a00 */
[----:B------:R-:W-:Y:S02]  /*59240*/  STL [R1+0x5220], R14 ;  /* 0x0052200e01007387 */ /* 0x000fe40000100800 */
[----:B------:R0:W-:Y:S02]  /*59250*/  STL.64 [R1+0x5218], R12 ;  /* 0x0052180c01007387 */ /* 0x0001e40000100a00 */
[----:B---3--:R-:W-:Y:S01]  /*59260*/  IMAD.MOV.U32 R16, RZ, RZ, R15 ;  /* 0x000000ffff107224 */ /* 0x008fe200078e000f */
[----:B0-----:R-:W3:Y:S01]  /*59270*/  LDL.LU R12, [R1+0x5c0] ;  /* 0x0005c000010c7983 */ /* 0x001ee20000300800 */
[----:B------:R-:W3:Y:S02]  /*59280*/  LDL.LU R13, [R1+0x5c4] ;  /* 0x0005c400010d7983 */ /* 0x000ee40000300800 */
[----:B------:R-:W3:Y:S02]  /*59290*/  LDL.LU R14, [R1+0x5c8] ;  /* 0x0005c800010e7983 */ /* 0x000ee40000300800 */
[----:B------:R-:W3:Y:S01]  /*592a0*/  LDL.LU R15, [R1+0x5cc] ;  /* 0x0005cc00010f7983 */ /* 0x000ee20000300800 */
[----:B--2---:R-:W-:Y:S01]  /*592b0*/  HMMA.16816.F32.BF16 R20, R20, R8, R4 ;  /* 0x000000081414723c */ /* 0x004fe20000041804 */
[----:B------:R-:W2:Y:S01]  /*592c0*/  LDL.LU.64 R6, [R1+0x5288] ;  /* 0x0052880001067983 */ /* 0x000ea20000300a00 */
[----:B------:R-:W2:Y:S02]  /*592d0*/  LDL.LU.64 R4, [R1+0x5280] ;  /* 0x0052800001047983 */ /* 0x000ea40000300a00 */
[----:B------:R-:W-:Y:S11]  /*592e0*/  IMAD.MOV.U32 R17, RZ, RZ, R3 ;  /* 0x000000ffff117224 */ /* 0x000ff600078e0003 */
[----:B------:R-:W-:Y:S08]  /*592f0*/  @!UPT UIADD3 URZ, URZ, URZ, URZ ;  /* 0x0000003f3f3ff290 */ /* 0x000ff0000fffe03f */
[----:B------:R0:W-:Y:S01]  /*59300*/  STL.64 [R1+0x610], R20 ;  /* 0x0006101401007387 */ /* 0x0001e20000100a00 */
[----:B------:R1:W-:Y:S03]  /*59310*/  STL.64 [R1+0x618], R22 ;  /* 0x0006181601007387 */ /* 0x0003e60000100a00 */
[----:B0-----:R-:W3:Y:S01]  /*59320*/  LDL.LU R20, [R1+0x5b0] ;  /* 0x0005b00001147983 */ /* 0x001ee20000300800 */
[----:B------:R-:W3:Y:S02]  /*59330*/  LDL.LU R21, [R1+0x5b4] ;  /* 0x0005b40001157983 */ /* 0x000ee40000300800 */
[----:B-1----:R-:W3:Y:S02]  /*59340*/  LDL.LU R22, [R1+0x5b8] ;  /* 0x0005b80001167983 */ /* 0x002ee40000300800 */
[----:B------:R-:W3:Y:S01]  /*59350*/  LDL.LU R23, [R1+0x5bc] ;  /* 0x0005bc0001177983 */ /* 0x000ee20000300800 */
        /* <DEDUP_REMOVED lines=22> */
[----:B0-----:R-:W2:Y:S01]  /*594c0*/  LDL.LU R26, [R1+0x5248] ;  /* 0x00524800011a7983 */ /* 0x001ea20000300800 */
[----:B------:R-:W3:Y:S02]  /*594d0*/  LDL.LU.64 R24, [R1+0x5240] ;  /* 0x0052400001187983 */ /* 0x000ee40000300a00 */
[----:B------:R-:W3:Y:S02]  /*594e0*/  LDL.LU.64 R18, [R1+0x5238] ;  /* 0x0052380001127983 */ /* 0x000ee40000300a00 */
[----:B------:R-:W3:Y:S01]  /*594f0*/  LDL.LU.64 R16, [R1+0x5230] ;  /* 0x0052300001107983 */ /* 0x000ee20000300a00 */
[----:B------:R-:W-:Y:S01]  /*59500*/  STL [R1+0x51f0], R10 ;  /* 0x0051f00a01007387 */ /* 0x000fe20000100800 */
[----:B------:R4:W-:Y:S02]  /*59510*/  STL.64 [R1+0x51e8], R8 ;  /* 0x0051e80801007387 */ /* 0x0009e40000100a00 */
[----:B----4-:R-:W-:-:S02]  /*59520*/  IMAD.MOV.U32 R9, RZ, RZ, R11 ;  /* 0x000000ffff097224 */ /* 0x010fc400078e000b */
[----:B--2---:R-:W-:-:S07]  /*59530*/  IMAD.MOV.U32 R8, RZ, RZ, R26 ;  /* 0x000000ffff087224 */ /* 0x004fce00078e001a */
[C---:B---3--:R-:W-:Y:S01]  /*59540*/  HMMA.16816.F32.BF16 R8, R4.reuse, R8, R16 ;  /* 0x000000080408723c */ /* 0x048fe20000041810 */
[----:B------:R-:W2:Y:S11]  /*59550*/  LDL.LU.64 R18, [R1+0x5228] ;  /* 0x0052280001127983 */ /* 0x000eb60000300a00 */
[----:B------:R-:W-:Y:S11]  /*59560*/  @!UPT UIADD3 URZ, URZ, URZ, URZ ;  /* 0x0000003f3f3ff290 */ /* 0x000ff6000fffe03f */
[----:B------:R0:W-:Y:S01]  /*59570*/  STL.64 [R1+0x4e0], R8 ;  /* 0x0004e00801007387 */ /* 0x0001e20000100a00 */
[----:B------:R1:W-:Y:S03]  /*59580*/  STL.64 [R1+0x4e8], R10 ;  /* 0x0004e80a01007387 */ /* 0x0003e60000100a00 */
[----:B0-----:R-:W3:Y:S01]  /*59590*/  LDL.LU R8, [R1+0xcb0] ;  /* 0x000cb00001087983 */ /* 0x001ee20000300800 */
[----:B------:R-:W3:Y:S02]  /*595a0*/  LDL.LU R9, [R1+0xcb4] ;  /* 0x000cb40001097983 */ /* 0x000ee40000300800 */
[----:B-1----:R-:W4:Y:S02]  /*595b0*/  LDL.LU R10, [R1+0xcb8] ;  /* 0x000cb800010a7983 */ /* 0x002f240000300800 */
[----:B------:R-:W4:Y:S01]  /*595c0*/  LDL.LU R11, [R1+0xcbc] ;  /* 0x000cbc00010b7983 */ /* 0x000f220000300800 */
[----:B------:R-:W-:Y:S01]  /*595d0*/  HMMA.16816.F32.BF16 R12, R4, R24, R12 ;  /* 0x00000018040c723c */ /* 0x000fe2000004180c */
[----:B----4-:R-:W-:Y:S01]  /*595e0*/  STL.64 [R1+0x5200], R10 ;  /* 0x0052000a01007387 */ /* 0x010fe20000100a00 */
[----:B---3--:R2:W-:Y:S02]  /*595f0*/  STL.64 [R1+0x51f8], R8 ;  /* 0x0051f80801007387 */ /* 0x0085e40000100a00 */
[----:B------:R-:W3:Y:S02]  /*59600*/  LDL.64 R16, [R1+0x50] ;  /* 0x0000500001107983 */ /* 0x000ee40000100a00 */
[----:B------:R-:W-:-:S02]  /*59610*/  IMAD.MOV.U32 R29, RZ, RZ, R24 ;  /* 0x000000ffff1d7224 */ /* 0x000fc400078e0018 */
[----:B--2---:R-:W-:Y:S02]  /*59620*/  IMAD.MOV.U32 R9, RZ, RZ, R18 ;  /* 0x000000ffff097224 */ /* 0x004fe400078e0012 */
[----:B------:R-:W-:Y:S01]  /*59630*/  IMAD.MOV.U32 R8, RZ, RZ, R19 ;  /* 0x000000ffff087224 */ /* 0x000fe200078e0013 */
[----:B---3--:R0:W-:Y:S04]  /*59640*/  STL.64 [R1+0x5208], R16 ;  /* 0x0052081001007387 */ /* 0x0081e80000100a00 */
[----:B0-----:R-:W2:Y:S01]  /*59650*/  LDL.LU R16, [R1+0xcc0] ;  /* 0x000cc00001107983 */ /* 0x001ea20000300800 */
[----:B------:R-:W2:Y:S02]  /*59660*/  LDL.LU R17, [R1+0xcc4] ;  /* 0x000cc40001117983 */ /* 0x000ea40000300800 */
[----:B------:R-:W2:Y:S02]  /*59670*/  LDL.LU R18, [R1+0xcc8] ;  /* 0x000cc80001127983 */ /* 0x000ea40000300800 */
[----:B------:R-:W2:Y:S03]  /*59680*/  LDL.LU R19, [R1+0xccc] ;  /* 0x000ccc0001137983 */ /* 0x000ea60000300800 */
[----:B------:R-:W-:Y:S01]  /*59690*/  STL.64 [R1+0x4d0], R12 ;  /* 0x0004d00c01007387 */ /* 0x000fe20000100a00 */
[----:B------:R0:W-:Y:S03]  /*596a0*/  STL.64 [R1+0x4d8], R14 ;  /* 0x0004d80e01007387 */ /* 0x0001e60000100a00 */
[----:B0-----:R-:W3:Y:S01]  /*596b0*/  LDL.LU R14, [R1+0x5220] ;  /* 0x00522000010e7983 */ /* 0x001ee20000300800 */
[----:B------:R-:W4:Y:S02]  /*596c0*/  LDL.LU.64 R12, [R1+0x5218] ;  /* 0x00521800010c7983 */ /* 0x000f240000300a00 */
[----:B------:R-:W-:-:S02]  /*596d0*/  IMAD.MOV.U32 R15, RZ, RZ, R25 ;  /* 0x000000ffff0f7224 */ /* 0x000fc400078e0019 */
[----:B------:R-:W2:Y:S02]  /*596e0*/  LDL.LU.64 R24, [R1+0x5210] ;  /* 0x0052100001187983 */ /* 0x000ea40000300a00 */
[C---:B--2---:R-:W-:Y:S02]  /*596f0*/  HMMA.16816.F32.BF16 R24, R4.reuse, R24, R20 ;  /* 0x000000180418723c */ /* 0x044fe40000041814 */
[----:B------:R-:W0:Y:S04]  /*59700*/  LDSM.16.MT88.4 R20, [R28+0x8300] ;  /* 0x008300001c14783b */ /* 0x000e280000004200 */
[----:B0-----:R-:W-:Y:S11]  /*59710*/  STL.64 [R1+0x5000], R22 ;  /* 0x0050001601007387 */ /* 0x001ff60000100a00 */
[----:B------:R-:W-:Y:S06]  /*59720*/  @!UPT UIADD3 URZ, URZ, URZ, URZ ;  /* 0x0000003f3f3ff290 */ /* 0x000fec000fffe03f */
[----:B------:R-:W-:Y:S02]  /*59730*/  STL.64 [R1+0x4c0], R24 ;  /* 0x0004c01801007387 */ /* 0x000fe40000100a00 */
        /* <DEDUP_REMOVED lines=18> */
[----:B0-----:R-:W2:Y:S01]  /*59860*/  LDL.64 R20, [R1+0x10] ;  /* 0x0000100001147983 */ /* 0x001ea20000100a00 */
[----:B------:R-:W-:Y:S03]  /*59870*/  HMMA.16816.F32.BF16 R8, R4, R8, R16 ;  /* 0x000000080408723c */ /* 0x000fe60000041810 */
[----:B--2---:R0:W-:Y:S04]  /*59880*/  STL.64 [R1+0x51a8], R20 ;  /* 0x0051a81401007387 */ /* 0x0041e80000100a00 */
[----:B0-----:R-:W2:Y:S01]  /*59890*/  LDL R20, [R1+0x20] ;  /* 0x0000200001147983 */ /* 0x001ea20000100800 */
[----:B---3--:R-:W-:-:S05]  /*598a0*/  IMAD.MOV.U32 R21, RZ, RZ, R14 ;  /* 0x000000ffff157224 */ /* 0x008fca00078e000e */
[----:B--2---:R0:W-:Y:S04]  /*598b0*/  STL.64 [R1+0x51c0], R20 ;  /* 0x0051c01401007387 */ /* 0x0041e80000100a00 */
[----:B0-----:R-:W2:Y:S01]  /*598c0*/  LDL.64 R20, [R1+0x30] ;  /* 0x0000300001147983 */ /* 0x001ea20000100a00 */
[----:B------:R-:W3:Y:S05]  /*598d0*/  LDL.LU.64 R16, [R1+0x5208] ;  /* 0x0052080001107983 */ /* 0x000eea0000300a00 */
[----:B------:R-:W-:Y:S02]  /*598e0*/  STL.64 [R1+0xcc0], R8 ;  /* 0x000cc00801007387 */ /* 0x000fe40000100a00 */
[----:B------:R0:W-:Y:S02]  /*598f0*/  STL.64 [R1+0xcc8], R10 ;  /* 0x000cc80a01007387 */ /* 0x0001e40000100a00 */
[----:B0-----:R-:W3:Y:S01]  /*59900*/  LDL.LU.64 R10, [R1+0x5200] ;  /* 0x00520000010a7983 */ /* 0x001ee20000300a00 */
[----:B------:R-:W3:Y:S02]  /*59910*/  LDL.LU.64 R8, [R1+0x51f8] ;  /* 0x0051f80001087983 */ /* 0x000ee40000300a00 */
[C---:B---3--:R-:W-:Y:S11]  /*59920*/  HMMA.16816.F32.BF16 R8, R4.reuse, R16, R8 ;  /* 0x000000100408723c */ /* 0x048ff60000041808 */
[----:B------:R-:W-:Y:S11]  /*59930*/  @!UPT UIADD3 URZ, URZ, URZ, URZ ;  /* 0x0000003f3f3ff290 */ /* 0x000ff6000fffe03f */
[----:B------:R-:W-:Y:S01]  /*59940*/  @!UPT UIADD3 URZ, URZ, URZ, URZ ;  /* 0x0000003f3f3ff290 */ /* 0x000fe2000fffe03f */
[----:B------:R-:W-:Y:S01]  /*59950*/  STL.64 [R1+0xcb0], R8 ;  /* 0x000cb00801007387 */ /* 0x000fe20000100a00 */
[----:B------:R0:W-:Y:S03]  /*59960*/  STL.64 [R1+0xcb8], R10 ;  /* 0x000cb80a01007387 */ /* 0x0001e60000100a00 */
[----:B0-----:R-:W3:Y:S01]  /*59970*/  LDL.LU R10, [R1+0x51f0] ;  /* 0x0051f000010a7983 */ /* 0x001ee20000300800 */
[----:B------:R-:W2:Y:S02]  /*59980*/  LDL.LU.64 R8, [R1+0x51e8] ;  /* 0x0051e80001087983 */ /* 0x000ea40000300a00 */
[----:B------:R-:W-:Y:S02]  /*59990*/  IMAD.MOV.U32 R11, RZ, RZ, R17 ;  /* 0x000000ffff0b7224 */ /* 0x000fe400078e0011 */
[----:B------:R-:W-:Y:S02]  /*599a0*/  IMAD.MOV.U32 R14, RZ, RZ, R16 ;  /* 0x000000ffff0e7224 */ /* 0x000fe400078e0010 */
[----:B------:R-:W4:Y:S01]  /*599b0*/  LDL.LU.64 R16, [R1+0x51e0] ;  /* 0x0051e00001107983 */ /* 0x000f220000300a00 */
[----:B------:R-:W-:Y:S03]  /*599c0*/  STL [R1+0x50d0], R11 ;  /* 0x0050d00b01007387 */ /* 0x000fe60000100800 */
[----:B---3--:R-:W-:Y:S01]  /*599d0*/  STL [R1+0x51a0], R10 ;  /* 0x0051a00a01007387 */ /* 0x008fe20000100800 */
        /* <DEDUP_REMOVED lines=11> */
[----:B------:R-:W2:Y:S01]  /*59a90*/  LDL.LU R11, [R1+0xc8c] ;  /* 0x000c8c00010b7983 */ /* 0x000ea20000300800 */
[----:B------:R-:W-:Y:S01]  /*59aa0*/  STL [R1+0x50cc], R14 ;  /* 0x0050cc0e01007387 */ /* 0x000fe20000100800 */
[----:B------:R-:W3:Y:S02]  /*59ab0*/  LDL.LU.64 R26, [R1+0x51d8] ;  /* 0x0051d800011a7983 */ /* 0x000ee40000300a00 */
[----:B------:R-:W3:Y:S09]  /*59ac0*/  LDL.LU.64 R24, [R1+0x51d0] ;  /* 0x0051d00001187983 */ /* 0x000ef20000300a00 */
[----:B------:R0:W-:Y:S01]  /*59ad0*/  STL.64 [R1+0xca0], R16 ;  /* 0x000ca01001007387 */ /* 0x0001e20000100a00 */
[----:B------:R1:W-:Y:S04]  /*59ae0*/  STL.64 [R1+0xca8], R18 ;  /* 0x000ca81201007387 */ /* 0x0003e80000100a00 */
[----:B0-----:R-:W4:Y:S01]  /*59af0*/  LDL.LU R16, [R1+0xc50] ;  /* 0x000c500001107983 */ /* 0x001f220000300800 */
[----:B------:R-:W4:Y:S02]  /*59b00*/  LDL.LU R17, [R1+0xc54] ;  /* 0x000c540001117983 */ /* 0x000f240000300800 */
[----:B-1----:R-:W2:Y:S02]  /*59b10*/  LDL.LU R18, [R1+0xc58] ;  /* 0x000c580001127983 */ /* 0x002ea40000300800 */
[----:B------:R-:W2:Y:S01]  /*59b20*/  LDL.LU R19, [R1+0xc5c] ;  /* 0x000c5c0001137983 */ /* 0x000ea20000300800 */
[C---:B---3--:R-:W-:Y:S01]  /*59b30*/  HMMA.16816.F32.BF16 R24, R4.reuse, R20, R24 ;  /* 0x000000140418723c */ /* 0x048fe20000041818 */
[----:B--2---:R-:W-:Y:S01]  /*59b40*/  STL.64 [R1+0x5180], R18 ;  /* 0x0051801201007387 */ /* 0x004fe20000100a00 */
[----:B----4-:R0:W-:Y:S03]  /*59b50*/  STL.64 [R1+0x5178], R16 ;  /* 0x0051781001007387 */ /* 0x0101e60000100a00 */
[----:B0-----:R-:W2:Y:S11]  /*59b60*/  LDL.64 R16, [R1] ;  /* 0x0000000001107983 */ /* 0x001eb60000100a00 */
[----:B------:R-:W-:Y:S07]  /*59b70*/  @!UPT UIADD3 URZ, URZ, URZ, URZ ;  /* 0x0000003f3f3ff290 */ /* 0x000fee000fffe03f */
[----:B------:R0:W-:Y:S02]  /*59b80*/  STL.64 [R1+0xc90], R24 ;  /* 0x000c901801007387 */ /* 0x0001e40000100a00 */
[----:B------:R1:W-:Y:S01]  /*59b90*/  STL.64 [R1+0xc98], R26 ;  /* 0x000c981a01007387 */ /* 0x0003e20000100a00 */
[----:B0-----:R-:W3:Y:S01]  /*59ba0*/  LDL.LU.64 R24, [R1+0x51c8] ;  /* 0x0051c80001187983 */ /* 0x001ee20000300a00 */
[----:B-1----:R-:W-:Y:S02]  /*59bb0*/  IMAD.MOV.U32 R27, RZ, RZ, R20 ;  /* 0x000000ffff1b7224 */ /* 0x002fe400078e0014 */
[----:B------:R-:W-:Y:S02]  /*59bc0*/  IMAD.MOV.U32 R26, RZ, RZ, R21 ;  /* 0x000000ffff1a7224 */ /* 0x000fe400078e0015 */
[----:B------:R-:W4:Y:S02]  /*59bd0*/  LDL.LU.64 R20, [R1+0x51c0] ;  /* 0x0051c00001147983 */ /* 0x000f240000300a00 */
        /* <DEDUP_REMOVED lines=8> */
[----:B------:R-:W-:Y:S11]  /*59c60*/  IMAD.MOV.U32 R14, RZ, RZ, R21 ;  /* 0x000000ffff0e7224 */ /* 0x000ff600078e0015 */
[----:B------:R-:W-:Y:S11]  /*59c70*/  @!UPT UIADD3 URZ, URZ, URZ, URZ ;  /* 0x0000003f3f3ff290 */ /* 0x000ff6000fffe03f */
[----:B------:R-:W-:Y:S01]  /*59c80*/  STL.64 [R1+0xc70], R8 ;  /* 0x000c700801007387 */ /* 0x000fe20000100a00 */
[----:B------:R0:W-:Y:S03]  /*59c90*/  STL.64 [R1+0xc78], R10 ;  /* 0x000c780a01007387 */ /* 0x0001e60000100a00 */
[----:B0-----:R-:W4:Y:S01]  /*59ca0*/  LDL.LU R10, [R1+0x51a0] ;  /* 0x0051a000010a7983 */ /* 0x001f220000300800 */
[----:B------:R-:W2:Y:S02]  /*59cb0*/  LDL.LU.64 R8, [R1+0x5198] ;  /* 0x0051980001087983 */ /* 0x000ea40000300a00 */
[----:B------:R-:W-:Y:S02]  /*59cc0*/  IMAD.MOV.U32 R11, RZ, RZ, R20 ;  /* 0x000000ffff0b7224 */ /* 0x000fe400078e0014 */
[----:B------:R-:W2:Y:S01]  /*59cd0*/  LDL.LU.64 R22, [R1+0x5190] ;  /* 0x0051900001167983 */ /* 0x000ea20000300a00 */
[----:B------:R-:W2:Y:S02]  /*59ce0*/  LDL.LU.64 R20, [R1+0x5188] ;  /* 0x0051880001147983 */ /* 0x000ea40000300a00 */
[----:B------:R-:W-:Y:S01]  /*59cf0*/  STL [R1+0x5170], R11 ;  /* 0x0051700b01007387 */ /* 0x000fe20000100800 */
[----:B--2---:R-:W-:Y:S01]  /*59d00*/  HMMA.16816.F32.BF16 R20, R4, R16, R20 ;  /* 0x000000100414723c */ /* 0x004fe20000041814 */
[----:B------:R-:W-:Y:S11]  /*59d10*/  STL.64 [R1+0x5168], R8 ;  /* 0x0051680801007387 */ /* 0x000ff60000100a00 */
[----:B------:R-:W-:Y:S11]  /*59d20*/  @!UPT UIADD3 URZ, URZ, URZ, URZ ;  /* 0x0000003f3f3ff290 */ /* 0x000ff6000fffe03f */
[----:B------:R0:W-:Y:S01]  /*59d30*/  STL.64 [R1+0xc60], R20 ;  /* 0x000c601401007387 */ /* 0x0001e20000100a00 */
[----:B------:R-:W-:Y:S02]  /*59d40*/  STL.64 [R1+0xc68], R22 ;  /* 0x000c681601007387 */ /* 0x000fe40000100a00 */
[----:B------:R-:W3:Y:S02]  /*59d50*/  LDL.LU.64 R18, [R1+0x5180] ;  /* 0x0051800001127983 */ /* 0x000ee40000300a00 */
[----:B0-----:R-:W-:Y:S02]  /*59d60*/  IMAD.MOV.U32 R21, RZ, RZ, R16 ;  /* 0x000000ffff157224 */ /* 0x001fe400078e0010 */
[----:B------:R-:W-:Y:S02]  /*59d70*/  IMAD.MOV.U32 R20, RZ, RZ, R17 ;  /* 0x000000ffff147224 */ /* 0x000fe400078e0011 */
[----:B------:R-:W3:Y:S03]  /*59d80*/  LDL.LU.64 R16, [R1+0x5178] ;  /* 0x0051780001107983 */ /* 0x000ee60000300a00 */
[----:B------:R0:W-:Y:S02]  /*59d90*/  STL.64 [R1+0x50d8], R20 ;  /* 0x0050d81401007387 */ /* 0x0001e40000100a00 */
        /* <DEDUP_REMOVED lines=8> */
[----:B------:R0:W-:Y:S04]  /*59e20*/  STL.64 [R1+0x50f8], R20 ;  /* 0x0050f81401007387 */ /* 0x0001e80000100a00 */
[----:B0-----:R-:W2:Y:S04]  /*59e30*/  LDL.64 R20, [R1+0x90] ;  /* 0x0000900001147983 */ /* 0x001ea80000100a00 */
[----:B--2---:R4:W-:Y:S02]  /*59e40*/  STL.64 [R1+0x5110], R20 ;  /* 0x0051101401007387 */ /* 0x0049e40000100a00 */
[----:B----4-:R-:W-:-:S02]  /*59e50*/  IMAD.MOV.U32 R20, RZ, RZ, R10 ;  /* 0x000000ffff147224 */ /* 0x010fc400078e000a */
[----:B---3--:R-:W-:Y:S01]  /*59e60*/  HMMA.16816.F32.BF16 R8, R4, R24, R16 ;  /* 0x000000180408723c */ /* 0x008fe20000041810 */
[----:B------:R-:W-:-:S05]  /*59e70*/  IMAD.MOV.U32 R21, RZ, RZ, R3 ;  /* 0x000000ffff157224 */ /* 0x000fca00078e0003 */
[----:B------:R0:W-:Y:S02]  /*59e80*/  STL.64 [R1+0x5128], R20 ;  /* 0x0051281401007387 */ /* 0x0001e40000100a00 */
[----:B0-----:R-:W-:Y:S02]  /*59e90*/  IMAD.MOV.U32 R20, RZ, RZ, R2 ;  /* 0x000000ffff147224 */ /* 0x001fe400078e0002 */
[----:B------:R-:W-:-:S05]  /*59ea0*/  IMAD.MOV.U32 R21, RZ, RZ, R0 ;  /* 0x000000ffff157224 */ /* 0x000fca00078e0000 */
[----:B------:R0:W-:Y:S04]  /*59eb0*/  STL.64 [R1+0x5140], R20 ;  /* 0x0051401401007387 */ /* 0x0001e80000100a00 */
[----:B0-----:R-:W2:Y:S01]  /*59ec0*/  LDL.64 R20, [R1+0xc0] ;  /* 0x0000c00001147983 */ /* 0x001ea20000100a00 */
[----:B------:R-:W3:Y:S03]  /*59ed0*/  LDL.LU R16, [R1+0x5a0] ;  /* 0x0005a00001107983 */ /* 0x000ee60000300800 */
[----:B------:R0:W-:Y:S02]  /*59ee0*/  STL.64 [R1+0xc50], R8 ;  /* 0x000c500801007387 */ /* 0x0001e40000100a00 */
[----:B------:R1:W-:Y:S01]  /*59ef0*/  STL.64 [R1+0xc58], R10 ;  /* 0x000c580a01007387 */ /* 0x0003e20000100a00 */
[----:B------:R-:W3:Y:S01]  /*59f00*/  LDL.LU R17, [R1+0x5a4] ;  /* 0x0005a40001117983 */ /* 0x000ee20000300800 */
[----:B------:R-:W3:Y:S02]  /*59f10*/  LDL.LU R18, [R1+0x5a8] ;  /* 0x0005a80001127983 */ /* 0x000ee40000300800 */
[----:B------:R-:W3:Y:S01]  /*59f20*/  LDL.LU R19, [R1+0x5ac] ;  /* 0x0005ac0001137983 */ /* 0x000ee20000300800 */
        /* <DEDUP_REMOVED lines=38> */
[----:B------:R-:W3:Y:S02]  /*5a190*/  LDL.LU.64 R8, [R1+0x5168] ;  /* 0x0051680001087983 */ /* 0x000ee40000300a00 */
[----:B---3--:R-:W-:Y:S01]  /*5a1a0*/  HMMA.16816.F32.BF16 R4, R4, R8, R16 ;  /* 0x000000080404723c */ /* 0x008fe20000041810 */
        /* <DEDUP_REMOVED lines=42> */
[----:B------:R-:W2:Y:S11]  /*5a450*/  LDL.LU.64 R26, [R1+0x50f0] ;  /* 0x0050f000011a7983 */ /* 0x000eb60000300a00 */
[----:B------:R-:W-:Y:S09]  /*5a460*/  @!UPT UIADD3 URZ, URZ, URZ, URZ ;  /* 0x0000003f3f3ff290 */ /* 0x000ff2000fffe03f */
[----:B------:R-:W-:Y:S01]  /*5a470*/  STL.64 [R1+0x3e0], R20 ;  /* 0x0003e01401007387 */ /* 0x000fe20000100a00 */
[----:B------:R0:W-:Y:S03]  /*5a480*/  STL.64 [R1+0x3e8], R22 ;  /* 0x0003e81601007387 */ /* 0x0001e60000100a00 */
[----:B0-----:R-:W2:Y:S01]  /*5a490*/  LDL.LU.64 R22, [R1+0x50e8] ;  /* 0x0050e80001167983 */ /* 0x001ea20000300a00 */
[----:B------:R-:W2:Y:S02]  /*5a4a0*/  LDL.LU.64 R20, [R1+0x50e0] ;  /* 0x0050e00001147983 */ /* 0x000ea40000300a00 */
[----:B---3--:R-:W-:Y:S02]  /*5a4b0*/  IMAD.MOV.U32 R29, RZ, RZ, R4 ;  /* 0x000000ffff1d7224 */ /* 0x008fe400078e0004 */
[----:B------:R-:W-:Y:S01]  /*5a4c0*/  IMAD.MOV.U32 R15, RZ, RZ, R5 ;  /* 0x000000ffff0f7224 */ /* 0x000fe200078e0005 */
[----:B--2---:R-:W-:Y:S01]  /*5a4d0*/  HMMA.16816.F32.BF16 R20, R16, R4, R20 ;  /* 0x000000041014723c */ /* 0x004fe20000041814 */
[----:B------:R-:W0:Y:S11]  /*5a4e0*/  LDSM.16.MT88.4 R4, [R28+0x8380] ;  /* 0x008380001c04783b */ /* 0x000e360000004200 */
[----:B------:R-:W-:Y:S11]  /*5a4f0*/  @!UPT UIADD3 URZ, URZ, URZ, URZ ;  /* 0x0000003f3f3ff290 */ /* 0x000ff6000fffe03f */
[----:B------:R1:W-:Y:S01]  /*5a500*/  STL.64 [R1+0x3d0], R20 ;  /* 0x0003d01401007387 */ /* 0x0003e20000100a00 */
[----:B------:R-:W-:Y:S03]  /*5a510*/  STL.64 [R1+0x3d8], R22 ;  /* 0x0003d81601007387 */ /* 0x000fe60000100a00 */
[----:B-1----:R-:W2:Y:S01]  /*5a520*/  LDL.LU.64 R20, [R1+0x50d8] ;  /* 0x0050d80001147983 */ /* 0x002ea20000300a00 */
[----:B------:R-:W-:Y:S02]  /*5a530*/  STL [R1+0x50c8], R15 ;  /* 0x0050c80f01007387 */ /* 0x000fe40000100800 */
[----:B------:R-:W-:Y:S01]  /*5a540*/  STL.64 [R1+0x50c0], R12 ;  /* 0x0050c00c01007387 */ /* 0x000fe20000100a00 */
[----:B0-----:R-:W-:Y:S01]  /*5a550*/  STL.64 [R1+0x4ef0], R6 ;  /* 0x004ef00601007387 */ /* 0x001fe20000100a00 */
[----:B------:R0:W-:Y:S03]  /*5a560*/  STL.64 [R1+0x4ee8], R4 ;  /* 0x004ee80401007387 */ /* 0x0001e60000100a00 */
[----:B0-----:R-:W3:Y:S01]  /*5a570*/  LDL.LU R4, [R1+0x380] ;  /* 0x0003800001047983 */ /* 0x001ee20000300800 */
[----:B------:R-:W3:Y:S02]  /*5a580*/  LDL.LU R5, [R1+0x384] ;  /* 0x0003840001057983 */ /* 0x000ee40000300800 */
[----:B------:R-:W3:Y:S02]  /*5a590*/  LDL.LU R6, [R1+0x388] ;  /* 0x0003880001067983 */ /* 0x000ee40000300800 */
[----:B------:R-:W3:Y:S02]  /*5a5a0*/  LDL.LU R7, [R1+0x38c] ;  /* 0x00038c0001077983 */ /* 0x000ee40000300800 */
[----:B--2---:R-:W-:-:S02]  /*5a5b0*/  IMAD.MOV.U32 R24, RZ, RZ, R21 ;  /* 0x000000ffff187224 */ /* 0x004fc400078e0015 */
[----:B------:R-:W-:-:S05]  /*5a5c0*/  IMAD.MOV.U32 R25, RZ, RZ, R20 ;  /* 0x000000ffff197224 */ /* 0x000fca00078e0014 */
[----:B------:R4:W-:Y:S01]  /*5a5d0*/  STL.64 [R1+0x5040], R24 ;  /* 0x0050401801007387 */ /* 0x0009e20000100a00 */
[----:B------:R-:W2:Y:S02]  /*5a5e0*/  LDL.LU R20, [R1+0x3a0] ;  /* 0x0003a00001147983 */ /* 0x000ea40000300800 */
[----:B------:R-:W2:Y:S02]  /*5a5f0*/  LDL.LU R21, [R1+0x3a4] ;  /* 0x0003a40001157983 */ /* 0x000ea40000300800 */
[----:B------:R-:W2:Y:S01]  /*5a600*/  LDL.LU R22, [R1+0x3a8] ;  /* 0x0003a80001167983 */ /* 0x000ea20000300800 */
[----:B------:R-:W2:Y:S01]  /*5a610*/  LDL.LU R23, [R1+0x3ac] ;  /* 0x0003ac0001177983 */ /* 0x000ea20000300800 */
[----:B----4-:R-:W-:Y:S02]  /*5a620*/  IMAD.MOV.U32 R24, RZ, RZ, R11 ;  /* 0x000000ffff187224 */ /* 0x010fe400078e000b */
[----:B------:R-:W-:Y:S01]  /*5a630*/  IMAD.MOV.U32 R25, RZ, RZ, R14 ;  /* 0x000000ffff197224 */ /* 0x000fe200078e000e */
[----:B------:R-:W4:Y:S01]  /*5a640*/  LDL.LU R11, [R1+0x50d0] ;  /* 0x0050d000010b7983 */ /* 0x000f220000300800 */
[----:B------:R-:W3:Y:S03]  /*5a650*/  LDL.LU R14, [R1+0x50cc] ;  /* 0x0050cc00010e7983 */ /* 0x000ee60000300800 */
        /* <DEDUP_REMOVED lines=8> */
[----:B--2---:R0:W-:Y:S01]  /*5a6e0*/  STL.64 [R1+0x5070], R24 ;  /* 0x0050701801007387 */ /* 0x0041e20000100a00 */
[----:B------:R-:W-:Y:S02]  /*5a6f0*/  STL.64 [R1+0x5020], R22 ;  /* 0x0050201601007387 */ /* 0x000fe40000100a00 */
[----:B------:R1:W-:Y:S02]  /*5a700*/  STL.64 [R1+0x5018], R20 ;  /* 0x0050181401007387 */ /* 0x0003e40000100a00 */
[----:B0-----:R-:W-:-:S02]  /*5a710*/  IMAD.MOV.U32 R24, RZ, RZ, R27 ;  /* 0x000000ffff187224 */ /* 0x001fc400078e001b */
[----:B------:R-:W-:Y:S01]  /*5a720*/  IMAD.MOV.U32 R25, RZ, RZ, R26 ;  /* 0x000000ffff197224 */ /* 0x000fe200078e001a */
[----:B-1----:R-:W2:Y:S01]  /*5a730*/  LDL.LU R20, [R1+0xb40] ;  /* 0x000b400001147983 */ /* 0x002ea20000300800 */
[----:B------:R-:W2:Y:S02]  /*5a740*/  LDL.LU R21, [R1+0xb44] ;  /* 0x000b440001157983 */ /* 0x000ea40000300800 */
[----:B------:R-:W2:Y:S02]  /*5a750*/  LDL.LU R22, [R1+0xb48] ;  /* 0x000b480001167983 */ /* 0x000ea40000300800 */
[----:B------:R-:W2:Y:S01]  /*5a760*/  LDL.LU R23, [R1+0xb4c] ;  /* 0x000b4c0001177983 */ /* 0x000ea20000300800 */
[----:B------:R0:W-:Y:S04]  /*5a770*/  STL.64 [R1+0x5088], R24 ;  /* 0x0050881801007387 */ /* 0x0001e80000100a00 */
        /* <DEDUP_REMOVED lines=8> */
[----:B------:R-:W4:Y:S01]  /*5a800*/  LDL.LU R12, [R1+0x1240] ;  /* 0x00124000010c7983 */ /* 0x000f220000300800 */
[----:B---3--:R-:W-:-:S02]  /*5a810*/  IMAD.MOV.U32 R24, RZ, RZ, R14 ;  /* 0x000000ffff187224 */ /* 0x008fc400078e000e */
[----:B------:R-:W3:Y:S02]  /*5a820*/  LDL.LU R13, [R1+0x1244] ;  /* 0x00124400010d7983 */ /* 0x000ee40000300800 */
[----:B------:R-:W3:Y:S01]  /*5a830*/  LDL.LU R14, [R1+0x1248] ;  /* 0x00124800010e7983 */ /* 0x000ee20000300800 */
[----:B------:R-:W3:Y:S01]  /*5a840*/  LDL.LU R15, [R1+0x124c] ;  /* 0x00124c00010f7983 */ /* 0x000ee20000300800 */
[----:B------:R-:W3:Y:S03]  /*5a850*/  LDL.64 R8, [R1+0x60] ;  /* 0x0000600001087983 */ /* 0x000ee60000100a00 */
        /* <DEDUP_REMOVED lines=24> */
[----:B----4-:R-:W-:Y:S01]  /*5a9e0*/  IMAD.MOV.U32 R25, RZ, RZ, R11 ;  /* 0x000000ffff197224 */ /* 0x010fe200078e000b */
[----:B---3--:R-:W-:Y:S01]  /*5a9f0*/  HMMA.16816.F32.BF16 R12, R16, R8, R12 ;  /* 0x00000008100c723c */ /* 0x008fe2000004180c */
[----:B--2---:R-:W-:Y:S01]  /*5aa00*/  STL.64 [R1+0x50b0], R22 ;  /* 0x0050b01601007387 */ /* 0x004fe20000100a00 */
[----:B------:R0:W-:Y:S03]  /*5aa10*/  STL.64 [R1+0x50a8], R20 ;  /* 0x0050a81401007387 */ /* 0x0001e60000100a00 */
[----:B0-----:R-:W2:Y:S01]  /*5aa20*/  LDL.LU R20, [R1+0x1230] ;  /* 0x0012300001147983 */ /* 0x001ea20000300800 */
[----:B------:R-:W2:Y:S02]  /*5aa30*/  LDL.LU R21, [R1+0x1234] ;  /* 0x0012340001157983 */ /* 0x000ea40000300800 */
[----:B------:R-:W2:Y:S02]  /*5aa40*/  LDL.LU R22, [R1+0x1238] ;  /* 0x0012380001167983 */ /* 0x000ea40000300800 */
[----:B------:R-:W2:Y:S01]  /*5aa50*/  LDL.LU R23, [R1+0x123c] ;  /* 0x00123c0001177983 */ /* 0x000ea20000300800 */
[----:B------:R-:W-:Y:S01]  /*5aa60*/  STL.64 [R1+0x4fe8], R6 ;  /* 0x004fe80601007387 */ /* 0x000fe20000100a00 */
[----:B------:R-:W-:Y:S02]  /*5aa70*/  STL.64 [R1+0x4fe0], R4 ;  /* 0x004fe00401007387 */ /* 0x000fe40000100a00 */
[----:B------:R-:W-:Y:S09]  /*5aa80*/  STL [R1+0x47c0], R28 ;  /* 0x0047c01c01007387 */ /* 0x000ff20000100800 */
[----:B------:R-:W-:Y:S01]  /*5aa90*/  STL.64 [R1+0xbb0], R12 ;  /* 0x000bb00c01007387 */ /* 0x000fe20000100a00 */
[----:B------:R0:W-:Y:S01]  /*5aaa0*/  STL.64 [R1+0xbb8], R14 ;  /* 0x000bb80e01007387 */ /* 0x0001e20000100a00 */
[----:B------:R-:W-:-:S03]  /*5aab0*/  IMAD.MOV.U32 R11, RZ, RZ, R9 ;  /* 0x000000ffff0b7224 */ /* 0x000fc600078e0009 */
[----:B0-----:R-:W3:Y:S01]  /*5aac0*/  LDL.LU R15, [R1+0x50c8] ;  /* 0x0050c800010f7983 */ /* 0x001ee20000300800 */
[----:B------:R-:W4:Y:S02]  /*5aad0*/  LDL.LU.64 R12, [R1+0x50c0] ;  /* 0x0050c000010c7983 */ /* 0x000f240000300a00 */
[----:B------:R-:W-:Y:S02]  /*5aae0*/  IMAD.MOV.U32 R14, RZ, RZ, R8 ;  /* 0x000000ffff0e7224 */ /* 0x000fe400078e0008 */
[----:B------:R-:W3:Y:S01]  /*5aaf0*/  LDL.LU.64 R8, [R1+0x50b8] ;  /* 0x0050b80001087983 */ /* 0x000ee20000300a00 */
[C---:B--2---:R-:W-:Y:S03]  /*5ab00*/  HMMA.16816.F32.BF16 R24, R16.reuse, R24, R20 ;  /* 0x000000181018723c */ /* 0x044fe60000041814 */
[----:B------:R-:W2:Y:S01]  /*5ab10*/  LDL.LU.64 R22, [R1+0x50b0] ;  /* 0x0050b00001167983 */ /* 0x000ea20000300a00 */
[----:B------:R-:W2:Y:S11]  /*5ab20*/  LDL.LU.64 R20, [R1+0x50a8] ;  /* 0x0050a80001147983 */ /* 0x000eb60000300a00 */
[----:B------:R-:W-:Y:S08]  /*5ab30*/  @!UPT UIADD3 URZ, URZ, URZ, URZ ;  /* 0x0000003f3f3ff290 */ /* 0x000ff0000fffe03f */
        /* <DEDUP_REMOVED lines=17> */
[----:B------:R-:W-:Y:S03]  /*5ac50*/  STL.64 [R1+0xb88], R26 ;  /* 0x000b881a01007387 */ /* 0x000fe60000100a00 */
[----:B0-----:R-:W2:Y:S01]  /*5ac60*/  LDL.LU.64 R24, [R1+0x5070] ;  /* 0x0050700001187983 */ /* 0x001ea20000300a00 */
[----:B------:R-:W-:Y:S02]  /*5ac70*/  IMAD.MOV.U32 R4, RZ, RZ, R2 ;  /* 0x000000ffff047224 */ /* 0x000fe400078e0002 */
[----:B------:R-:W-:Y:S01]  /*5ac80*/  IMAD.MOV.U32 R5, RZ, RZ, R0 ;  /* 0x000000ffff057224 */ /* 0x000fe200078e0000 */
        /* <DEDUP_REMOVED lines=28> */
[----:B0-----:R-:W4:Y:S01]  /*5ae50*/  LDL.LU.64 R22, [R1+0x5020] ;  /* 0x0050200001167983 */ /* 0x001f220000300a00 */
[----:B------:R-:W4:Y:S02]  /*5ae60*/  LDL.LU.64 R20, [R1+0x5018] ;  /* 0x0050180001147983 */ /* 0x000f240000300a00 */
[----:B------:R0:W-:Y:S02]  /*5ae70*/  STL.64 [R1+0x4f50], R24 ;  /* 0x004f501801007387 */ /* 0x0001e40000100a00 */
[----:B0-----:R-:W2:Y:S04]  /*5ae80*/  LDL.64 R24, [R1+0xa0] ;  /* 0x0000a00001187983 */ /* 0x001ea80000100a00 */
[----:B--2---:R0:W-:Y:S04]  /*5ae90*/  STL.64 [R1+0x4fd8], R24 ;  /* 0x004fd81801007387 */ /* 0x0041e80000100a00 */
[----:B0-----:R-:W2:Y:S01]  /*5aea0*/  LDL.64 R24, [R1+0xb0] ;  /* 0x0000b00001187983 */ /* 0x001ea20000100a00 */
[C---:B----4-:R-:W-:Y:S03]  /*5aeb0*/  HMMA.16816.F32.BF16 R20, R16.reuse, R12, R20 ;  /* 0x0000000c1014723c */ /* 0x050fe60000041814 */
[----:B--2---:R0:W-:Y:S04]  /*5aec0*/  STL.64 [R1+0x4ff0], R24 ;  /* 0x004ff01801007387 */ /* 0x0041e80000100a00 */
[----:B0-----:R-:W2:Y:S01]  /*5aed0*/  LDL.LU R24, [R1+0x390] ;  /* 0x0003900001187983 */ /* 0x001ea20000300800 */
[----:B------:R-:W2:Y:S02]  /*5aee0*/  LDL.LU R25, [R1+0x394] ;  /* 0x0003940001197983 */ /* 0x000ea40000300800 */
[----:B------:R-:W2:Y:S02]  /*5aef0*/  LDL.LU R26, [R1+0x398] ;  /* 0x00039800011a7983 */ /* 0x000ea40000300800 */
[----:B------:R-:W2:Y:S11]  /*5af00*/  LDL.LU R27, [R1+0x39c] ;  /* 0x00039c00011b7983 */ /* 0x000eb60000300800 */
[----:B------:R-:W-:Y:S01]  /*5af10*/  STL.64 [R1+0xb30], R20 ;  /* 0x000b301401007387 */ /* 0x000fe20000100a00 */
[----:B------:R0:W-:Y:S03]  /*5af20*/  STL.64 [R1+0xb38], R22 ;  /* 0x000b381601007387 */ /* 0x0001e60000100a00 */
[----:B0-----:R-:W3:Y:S01]  /*5af30*/  LDL.LU.64 R22, [R1+0x5010] ;  /* 0x0050100001167983 */ /* 0x001ee20000300a00 */
[----:B------:R-:W3:Y:S02]  /*5af40*/  LDL.LU.64 R20, [R1+0x5008] ;  /* 0x0050080001147983 */ /* 0x000ee40000300a00 */
[----:B------:R-:W-:Y:S01]  /*5af50*/  STL.64 [R1+0x4f48], R12 ;  /* 0x004f480c01007387 */ /* 0x000fe20000100a00 */
        /* <DEDUP_REMOVED lines=22> */
[----:B------:R1:W-:Y:S02]  /*5b0c0*/  STL.64 [R1+0x398], R6 ;  /* 0x0003980601007387 */ /* 0x0003e40000100a00 */
[----:B0-----:R-:W-:Y:S02]  /*5b0d0*/  IMAD.MOV.U32 R5, RZ, RZ, R24 ;  /* 0x000000ffff057224 */ /* 0x001fe400078e0018 */
[----:B------:R-:W-:Y:S02]  /*5b0e0*/  IMAD.MOV.U32 R4, RZ, RZ, R25 ;  /* 0x000000ffff047224 */ /* 0x000fe400078e0019 */
[----:B------:R-:W3:Y:S02]  /*5b0f0*/  LDL.LU.64 R24, [R1+0x4fd8] ;  /* 0x004fd80001187983 */ /* 0x000ee40000300a00 */
[----:B---3--:R-:W-:Y:S01]  /*5b100*/  HMMA.16816.F32.BF16 R16, R20, R24, R16 ;  /* 0x000000181410723c */ /* 0x008fe20000041810 */
[----:B-1----:R-:W-:-:S02]  /*5b110*/  IMAD.MOV.U32 R7, RZ, RZ, R24 ;  /* 0x000000ffff077224 */ /* 0x002fc400078e0018 */
[----:B------:R-:W-:Y:S11]  /*5b120*/  IMAD.MOV.U32 R6, RZ, RZ, R25 ;  /* 0x000000ffff067224 */ /* 0x000ff600078e0019 */
[----:B------:R-:W-:Y:S09]  /*5b130*/  @!UPT UIADD3 URZ, URZ, URZ, URZ ;  /* 0x0000003f3f3ff290 */ /* 0x000ff2000fffe03f */
[----:B------:R-:W-:Y:S01]  /*5b140*/  STL.64 [R1+0x380], R16 ;  /* 0x0003801001007387 */ /* 0x000fe20000100a00 */
[----:B------:R-:W-:Y:S02]  /*5b150*/  STL.64 [R1+0x388], R18 ;  /* 0x0003881201007387 */ /* 0x000fe40000100a00 */
[----:B------:R-:W-:Y:S02]  /*5b160*/  STL.64 [R1+0x4f00], R6 ;  /* 0x004f000601007387 */ /* 0x000fe40000100a00 */
[----:B------:R0:W-:Y:S02]  /*5b170*/  STL.64 [R1+0x4ef8], R4 ;  /* 0x004ef80401007387 */ /* 0x0001e40000100a00 */
[----:B0-----:R-:W2:Y:S01]  /*5b180*/  LDL.LU R4, [R1+0x9c0] ;  /* 0x0009c00001047983 */ /* 0x001ea20000300800 */
[----:B------:R-:W2:Y:S02]  /*5b190*/  LDL.LU R5, [R1+0x9c4] ;  /* 0x0009c40001057983 */ /* 0x000ea40000300800 */
[----:B------:R-:W3:Y:S02]  /*5b1a0*/  LDL.LU R6, [R1+0x9c8] ;  /* 0x0009c80001067983 */ /* 0x000ee40000300800 */
[----:B------:R-:W3:Y:S01]  /*5b1b0*/  LDL.LU R7, [R1+0x9cc] ;  /* 0x0009cc0001077983 */ /* 0x000ee20000300800 */
[----:B------:R-:W4:Y:S01]  /*5b1c0*/  LDL.LU R24, [R1+0xf10] ;  /* 0x000f100001187983 */ /* 0x000f220000300800 */
[----:B------:R-:W4:Y:S02]  /*5b1d0*/  LDL.LU R25, [R1+0xf14] ;  /* 0x000f140001197983 */ /* 0x000f240000300800 */
[----:B------:R-:W2:Y:S02]  /*5b1e0*/  LDL.LU R26, [R1+0xf18] ;  /* 0x000f1800011a7983 */ /* 0x000ea40000300800 */
[----:B------:R-:W2:Y:S02]  /*5b1f0*/  LDL.LU R27, [R1+0xf1c] ;  /* 0x000f1c00011b7983 */ /* 0x000ea40000300800 */
[----:B------:R-:W-:-:S02]  /*5b200*/  IMAD.MOV.U32 R16, RZ, RZ, R29 ;  /* 0x000000ffff107224 */ /* 0x000fc400078e001d */
[----:B------:R-:W-:Y:S01]  /*5b210*/  IMAD.MOV.U32 R17, RZ, RZ, R15 ;  /* 0x000000ffff117224 */ /* 0x000fe200078e000f */
[----:B--2---:R-:W-:Y:S01]  /*5b220*/  STL.64 [R1+0x4f60], R26 ;  /* 0x004f601a01007387 */ /* 0x004fe20000100a00 */
[----:B----4-:R0:W-:Y:S02]  /*5b230*/  STL.64 [R1+0x4f58], R24 ;  /* 0x004f581801007387 */ /* 0x0101e40000100a00 */
[----:B0-----:R-:W-:Y:S02]  /*5b240*/  IMAD.MOV.U32 R24, RZ, RZ, R10 ;  /* 0x000000ffff187224 */ /* 0x001fe400078e000a */
[----:B------:R-:W-:Y:S01]  /*5b250*/  IMAD.MOV.U32 R25, RZ, RZ, R28 ;  /* 0x000000ffff197224 */ /* 0x000fe200078e001c */
[----:B------:R-:W2:Y:S01]  /*5b260*/  LDL.LU R10, [R1+0x4fd4] ;  /* 0x004fd400010a7983 */ /* 0x000ea20000300800 */
[----:B------:R-:W4:Y:S02]  /*5b270*/  LDL.LU R29, [R1+0x4fd0] ;  /* 0x004fd000011d7983 */ /* 0x000f240000300800 */
[----:B------:R-:W-:Y:S01]  /*5b280*/  STL.64 [R1+0x4fa0], R16 ;  /* 0x004fa01001007387 */ /* 0x000fe20000100a00 */
[----:B------:R0:W-:Y:S04]  /*5b290*/  STL.64 [R1+0x4f78], R24 ;  /* 0x004f781801007387 */ /* 0x0001e80000100a00 */
[----:B0-----:R-:W2:Y:S01]  /*5b2a0*/  LDL.LU R24, [R1+0xff0] ;  /* 0x000ff00001187983 */ /* 0x001ea20000300800 */
[----:B------:R-:W2:Y:S02]  /*5b2b0*/  LDL.LU R25, [R1+0xff4] ;  /* 0x000ff40001197983 */ /* 0x000ea40000300800 */
[----:B------:R-:W2:Y:S02]  /*5b2c0*/  LDL.LU R26, [R1+0xff8] ;  /* 0x000ff800011a7983 */ /* 0x000ea40000300800 */
[----:B------:R-:W2:Y:S01]  /*5b2d0*/  LDL.LU R27, [R1+0xffc] ;  /* 0x000ffc00011b7983 */ /* 0x000ea20000300800 */
[----:B------:R-:W2:Y:S04]  /*5b2e0*/  LDL.64 R16, [R1+0x80] ;  /* 0x0000800001107983 */ /* 0x000ea80000100a00 */
[----:B--2---:R-:W-:Y:S01]  /*5b2f0*/  STL.64 [R1+0x4fb8], R16 ;  /* 0x004fb81001007387 */ /* 0x004fe20000100a00 */
[----:B------:R-:W-:Y:S02]  /*5b300*/  STL.64 [R1+0x4f88], R26 ;  /* 0x004f881a01007387 */ /* 0x000fe40000100a00 */
[----:B------:R0:W-:Y:S02]  /*5b310*/  STL.64 [R1+0x4f80], R24 ;  /* 0x004f801801007387 */ /* 0x0001e40000100a00 */
        /* <DEDUP_REMOVED lines=19> */
[----:B------:R-:W2:Y:S01]  /*5b450*/  LDL.64 R8, [R1+0x50] ;  /* 0x0000500001087983 */ /* 0x000ea20000100a00 */
[----:B------:R-:W-:-:S03]  /*5b460*/  IMAD.MOV.U32 R16, RZ, RZ, R10 ;  /* 0x000000ffff107224 */ /* 0x000fc600078e000a */
[----:B--2---:R0:W-:Y:S04]  /*5b470*/  STL.64 [R1+0x4f90], R8 ;  /* 0x004f900801007387 */ /* 0x0041e80000100a00 */
[----:B0-----:R-:W2:Y:S01]  /*5b480*/  LDL.LU R8, [R1+0x1000] ;  /* 0x0010000001087983 */ /* 0x001ea20000300800 */
[----:B------:R-:W2:Y:S02]  /*5b490*/  LDL.LU R9, [R1+0x1004] ;  /* 0x0010040001097983 */ /* 0x000ea40000300800 */
[----:B------:R-:W2:Y:S02]  /*5b4a0*/  LDL.LU R10, [R1+0x1008] ;  /* 0x00100800010a7983 */ /* 0x000ea40000300800 */
[----:B------:R-:W2:Y:S01]  /*5b4b0*/  LDL.LU R11, [R1+0x100c] ;  /* 0x00100c00010b7983 */ /* 0x000ea20000300800 */
[----:B------:R-:W2:Y:S04]  /*5b4c0*/  LDL.64 R12, [R1+0x30] ;  /* 0x00003000010c7983 */ /* 0x000ea80000100a00 */
[----:B--2---:R0:W-:Y:S04]  /*5b4d0*/  STL.64 [R1+0x4f68], R12 ;  /* 0x004f680c01007387 */ /* 0x0041e80000100a00 */
[----:B0-----:R-:W2:Y:S01]  /*5b4e0*/  LDL.LU R12, [R1+0xfe0] ;  /* 0x000fe000010c7983 */ /* 0x001ea20000300800 */
[----:B------:R-:W2:Y:S02]  /*5b4f0*/  LDL.LU R13, [R1+0xfe4] ;  /* 0x000fe400010d7983 */ /* 0x000ea40000300800 */
[----:B------:R-:W2:Y:S02]  /*5b500*/  LDL.LU R14, [R1+0xfe8] ;  /* 0x000fe800010e7983 */ /* 0x000ea40000300800 */
[----:B------:R-:W2:Y:S01]  /*5b510*/  LDL.LU R15, [R1+0xfec] ;  /* 0x000fec00010f7983 */ /* 0x000ea20000300800 */
[----:B---3--:R-:W-:Y:S01]  /*5b520*/  STL.64 [R1+0x4f10], R6 ;  /* 0x004f100601007387 */ /* 0x008fe20000100a00 */
[----:B------:R0:W-:Y:S03]  /*5b530*/  STL.64 [R1+0x4f08], R4 ;  /* 0x004f080401007387 */ /* 0x0001e60000100a00 */
[----:B0-----:R-:W3:Y:S01]  /*5b540*/  LDL.64 R4, [R1] ;  /* 0x0000000001047983 */ /* 0x001ee20000100a00 */
[----:B------:R-:W-:-:S07]  /*5b550*/  IMAD.MOV.U32 R17, RZ, RZ, R3 ;  /* 0x000000ffff117224 */ /* 0x000fce00078e0003 */
[----:B------:R-:W-:Y:S01]  /*5b560*/  HMMA.16816.F32.BF16 R16, R20, R16, R24 ;  /* 0x000000101410723c */ /* 0x000fe20000041818 */
[----:B---3--:R0:W-:Y:S04]  /*5b570*/  STL.64 [R1+0x4f28], R4 ;  /* 0x004f280401007387 */ /* 0x0081e80000100a00 */
[----:B0-----:R-:W3:Y:S04]  /*5b580*/  LDL.64 R4, [R1+0x10] ;  /* 0x0000100001047983 */ /* 0x001ee80000100a00 */
[----:B---3--:R-:W-:Y:S01]  /*5b590*/  STL.64 [R1+0x4f30], R4 ;  /* 0x004f300401007387 */ /* 0x008fe20000100a00 */
[----:B------:R-:W3:Y:S02]  /*5b5a0*/  LDL.LU.64 R26, [R1+0x4fc8] ;  /* 0x004fc800011a7983 */ /* 0x000ee40000300a00 */
[----:B------:R-:W3:Y:S11]  /*5b5b0*/  LDL.LU.64 R24, [R1+0x4fc0] ;  /* 0x004fc00001187983 */ /* 0x000ef60000300a00 */
[----:B------:R0:W-:Y:S01]  /*5b5c0*/  STL.64 [R1+0x370], R16 ;  /* 0x0003701001007387 */ /* 0x0001e20000100a00 */
[----:B------:R-:W-:Y:S04]  /*5b5d0*/  STL.64 [R1+0x378], R18 ;  /* 0x0003781201007387 */ /* 0x000fe80000100a00 */
[----:B0-----:R-:W3:Y:S01]  /*5b5e0*/  LDL.LU.64 R16, [R1+0x4fb8] ;  /* 0x004fb80001107983 */ /* 0x001ee20000300a00 */
[----:B------:R-:W-:-:S02]  /*5b5f0*/  IMAD.MOV.U32 R4, RZ, RZ, R2 ;  /* 0x000000ffff047224 */ /* 0x000fc400078e0002 */
[----:B------:R-:W-:Y:S01]  /*5b600*/  IMAD.MOV.U32 R5, RZ, RZ, R0 ;  /* 0x000000ffff057224 */ /* 0x000fe200078e0000 */
        /* <DEDUP_REMOVED lines=10> */
[----:B------:R-:W3:Y:S11]  /*5b6b0*/  LDL.LU.64 R24, [R1+0x4f98] ;  /* 0x004f980001187983 */ /* 0x000ef60000300a00 */
[----:B------:R-:W-:Y:S11]  /*5b6c0*/  @!UPT UIADD3 URZ, URZ, URZ, URZ ;  /* 0x0000003f3f3ff290 */ /* 0x000ff6000fffe03f */
[----:B------:R-:W-:Y:S01]  /*5b6d0*/  STL.64 [R1+0x350], R16 ;  /* 0x0003501001007387 */ /* 0x000fe20000100a00 */
[----:B------:R-:W-:Y:S02]  /*5b6e0*/  STL.64 [R1+0x358], R18 ;  /* 0x0003581201007387 */ /* 0x000fe40000100a00 */
[----:B----4-:R-:W0:Y:S02]  /*5b6f0*/  LDSM.16.MT88.4 R16, [R29+0x8000] ;  /* 0x008000001d10783b */ /* 0x010e240000004200 */
[----:B0-----:R-:W-:Y:S02]  /*5b700*/  STL.64 [R1+0x4dc8], R18 ;  /* 0x004dc81201007387 */ /* 0x001fe40000100a00 */
[----:B------:R0:W-:Y:S02]  /*5b710*/  STL.64 [R1+0x4dc0], R16 ;  /* 0x004dc01001007387 */ /* 0x0001e40000100a00 */
        /* <DEDUP_REMOVED lines=9> */
[----:B------:R-:W2:Y:S02]  /*5b7b0*/  LDL.LU R18, [R1+0xf08] ;  /* 0x000f080001127983 */ /* 0x000ea40000300800 */
[----:B------:R-:W2:Y:S01]  /*5b7c0*/  LDL.LU R19, [R1+0xf0c] ;  /* 0x000f0c0001137983 */ /* 0x000ea20000300800 */
[----:B------:R-:W3:Y:S11]  /*5b7d0*/  LDL.LU.64 R8, [R1+0x4f90] ;  /* 0x004f900001087983 */ /* 0x000ef60000300a00 */
[----:B------:R-:W-:Y:S01]  /*5b7e0*/  @!UPT UIADD3 URZ, URZ, URZ, URZ ;  /* 0x0000003f3f3ff290 */ /* 0x000fe2000fffe03f */
[----:B------:R-:W-:Y:S02]  /*5b7f0*/  STL.64 [R1+0xa30], R24 ;  /* 0x000a301801007387 */ /* 0x000fe40000100a00 */
[----:B------:R0:W-:Y:S02]  /*5b800*/  STL.64 [R1+0xa38], R26 ;  /* 0x000a381a01007387 */ /* 0x0001e40000100a00 */
[----:B0-----:R-:W3:Y:S01]  /*5b810*/  LDL.LU.64 R26, [R1+0x4f88] ;  /* 0x004f8800011a7983 */ /* 0x001ee20000300a00 */
[----:B------:R-:W3:Y:S02]  /*5b820*/  LDL.LU.64 R24, [R1+0x4f80] ;  /* 0x004f800001187983 */ /* 0x000ee40000300a00 */
[C---:B---3--:R-:W-:Y:S01]  /*5b830*/  HMMA.16816.F32.BF16 R24, R20.reuse, R8, R24 ;  /* 0x000000081418723c */ /* 0x048fe20000041818 */
[----:B------:R-:W-:Y:S02]  /*5b840*/  IMAD.MOV.U32 R28, RZ, RZ, R8 ;  /* 0x000000ffff1c7224 */ /* 0x000fe400078e0008 */
[----:B------:R-:W-:Y:S11]  /*5b850*/  IMAD.MOV.U32 R11, RZ, RZ, R9 ;  /* 0x000000ffff0b7224 */ /* 0x000ff600078e0009 */
[----:B------:R-:W-:Y:S09]  /*5b860*/  @!UPT UIADD3 URZ, URZ, URZ, URZ ;  /* 0x0000003f3f3ff290 */ /* 0x000ff2000fffe03f */
[----:B------:R0:W-:Y:S01]  /*5b870*/  STL.64 [R1+0xa20], R24 ;  /* 0x000a201801007387 */ /* 0x0001e20000100a00 */
[----:B------:R1:W-:Y:S03]  /*5b880*/  STL.64 [R1+0xa28], R26 ;  /* 0x000a281a01007387 */ /* 0x0003e60000100a00 */
[----:B0-----:R-:W1:Y:S01]  /*5b890*/  LDL.LU.64 R24, [R1+0x4f78] ;  /* 0x004f780001187983 */ /* 0x001e620000300a00 */
[----:B------:R-:W3:Y:S02]  /*5b8a0*/  LDL.LU.64 R8, [R1+0x4f70] ;  /* 0x004f700001087983 */ /* 0x000ee40000300a00 */
[----:B------:R-:W-:Y:S01]  /*5b8b0*/  STL [R1+0x4f20], R11 ;  /* 0x004f200b01007387 */ /* 0x000fe20000100800 */
[C---:B-1----:R-:W-:Y:S01]  /*5b8c0*/  HMMA.16816.F32.BF16 R24, R20.reuse, R24, R12 ;  /* 0x000000181418723c */ /* 0x042fe2000004180c */
[----:B---3--:R0:W-:Y:S04]  /*5b8d0*/  STL.64 [R1+0x4f18], R8 ;  /* 0x004f180801007387 */ /* 0x0081e80000100a00 */
[----:B0-----:R-:W3:Y:S01]  /*5b8e0*/  LDL.LU R8, [R1+0xee0] ;  /* 0x000ee00001087983 */ /* 0x001ee20000300800 */
[----:B------:R-:W3:Y:S02]  /*5b8f0*/  LDL.LU R9, [R1+0xee4] ;  /* 0x000ee40001097983 */ /* 0x000ee40000300800 */
[----:B------:R-:W3:Y:S02]  /*5b900*/  LDL.LU R10, [R1+0xee8] ;  /* 0x000ee800010a7983 */ /* 0x000ee40000300800 */
[----:B------:R-:W3:Y:S01]  /*5b910*/  LDL.LU R11, [R1+0xeec] ;  /* 0x000eec00010b7983 */ /* 0x000ee20000300800 */
[----:B------:R-:W4:Y:S11]  /*5b920*/  LDL.LU.64 R12, [R1+0x4f68] ;  /* 0x004f6800010c7983 */ /* 0x000f360000300a00 */
[----:B------:R-:W-:Y:S01]  /*5b930*/  @!UPT UIADD3 URZ, URZ, URZ, URZ ;  /* 0x0000003f3f3ff290 */ /* 0x000fe2000fffe03f */
[----:B------:R-:W-:Y:S01]  /*5b940*/  STL.64 [R1+0xa10], R24 ;  /* 0x000a101801007387 */ /* 0x000fe20000100a00 */
[----:B------:R0:W-:Y:S03]  /*5b950*/  STL.64 [R1+0xa18], R26 ;  /* 0x000a181a01007387 */ /* 0x0001e60000100a00 */
[----:B0-----:R-:W4:Y:S01]  /*5b960*/  LDL.LU.64 R26, [R1+0x4f60] ;  /* 0x004f6000011a7983 */ /* 0x001f220000300a00 */
[----:B------:R-:W4:Y:S01]  /*5b970*/  LDL.LU.64 R24, [R1+0x4f58] ;  /* 0x004f580001187983 */ /* 0x000f220000300a00 */
[C---:B--2---:R-:W-:Y:S08]  /*5b980*/  HMMA.16816.F32.BF16 R4, R20.reuse, R4, R16 ;  /* 0x000000041404723c */ /* 0x044ff00000041810 */
[C---:B----4-:R-:W-:Y:S01]  /*5b990*/  HMMA.16816.F32.BF16 R24, R20.reuse, R12, R24 ;  /* 0x0000000c1418723c */ /* 0x050fe20000041818 */
[----:B------:R-:W-:Y:S11]  /*5b9a0*/  IMAD.MOV.U32 R15, RZ, RZ, R13 ;  /* 0x000000ffff0f7224 */ /* 0x000ff600078e000d */
[----:B------:R-:W-:Y:S11]  /*5b9b0*/  @!UPT UIADD3 URZ, URZ, URZ, URZ ;  /* 0x0000003f3f3ff290 */ /* 0x000ff6000fffe03f */
[----:B------:R0:W-:Y:S01]  /*5b9c0*/  STL.64 [R1+0xa00], R24 ;  /* 0x000a001801007387 */ /* 0x0001e20000100a00 */
[----:B------:R1:W-:Y:S03]  /*5b9d0*/  STL.64 [R1+0xa08], R26 ;  /* 0x000a081a01007387 */ /* 0x0003e60000100a00 */
[----:B0-----:R-:W2:Y:S01]  /*5b9e0*/  LDL.LU.64 R24, [R1+0x4f50] ;  /* 0x004f500001187983 */ /* 0x001ea20000300a00 */
[----:B-1----:R-:W-:Y:S02]  /*5b9f0*/  IMAD.MOV.U32 R27, RZ, RZ, R12 ;  /* 0x000000ffff1b7224 */ /* 0x002fe400078e000c */
[----:B------:R-:W4:Y:S02]  /*5ba00*/  LDL.LU.64 R12, [R1+0x4f48] ;  /* 0x004f4800010c7983 */ /* 0x000f240000300a00 */
[----:B------:R-:W2:Y:S01]  /*5ba10*/  LDL.LU.64 R18, [R1+0x4f40] ;  /* 0x004f400001127983 */ /* 0x000ea20000300a00 */
[----:B------:R-:W2:Y:S01]  /*5ba20*/  LDL.LU.64 R16, [R1+0x4f38] ;  /* 0x004f380001107983 */ /* 0x000ea20000300a00 */
[----:B------:R0:W-:Y:S02]  /*5ba30*/  STL.64 [R1+0x9f0], R4 ;  /* 0x0009f00401007387 */ /* 0x0001e40000100a00 */
[----:B------:R-:W-:Y:S01]  /*5ba40*/  STL.64 [R1+0x9f8], R6 ;  /* 0x0009f80601007387 */ /* 0x000fe20000100a00 */
[----:B0-----:R-:W2:Y:S02]  /*5ba50*/  LDL.LU.64 R4, [R1+0x4f30] ;  /* 0x004f300001047983 */ /* 0x001ea40000300a00 */
[C---:B--2---:R-:W-:Y:S01]  /*5ba60*/  HMMA.16816.F32.BF16 R16, R20.reuse, R4, R16 ;  /* 0x000000041410723c */ /* 0x044fe20000041810 */
[----:B------:R-:W-:Y:S11]  /*5ba70*/  IMAD.MOV.U32 R3, RZ, RZ, R5 ;  /* 0x000000ffff037224 */ /* 0x000ff600078e0005 */
[----:B------:R-:W-:Y:S11]  /*5ba80*/  @!UPT UIADD3 URZ, URZ, URZ, URZ ;  /* 0x0000003f3f3ff290 */ /* 0x000ff6000fffe03f */
[----:B------:R-:W-:Y:S01]  /*5ba90*/  STL.64 [R1+0x9e0], R16 ;  /* 0x0009e01001007387 */ /* 0x000fe20000100a00 */
[----:B------:R0:W-:Y:S02]  /*5baa0*/  STL.64 [R1+0x9e8], R18 ;  /* 0x0009e81201007387 */ /* 0x0001e40000100a00 */
[----:B0-----:R-:W-:Y:S02]  /*5bab0*/  IMAD.MOV.U32 R18, RZ, RZ, R4 ;  /* 0x000000ffff127224 */ /* 0x001fe400078e0004 */
[----:B------:R-:W3:Y:S02]  /*5bac0*/  LDL.LU.64 R4, [R1+0x4f28] ;  /* 0x004f280001047983 */ /* 0x000ee40000300a00 */
[C---:B---3--:R-:W-:Y:S01]  /*5bad0*/  HMMA.16816.F32.BF16 R8, R20.reuse, R4, R8 ;  /* 0x000000041408723c */ /* 0x048fe20000041808 */
[----:B------:R-:W-:Y:S02]  /*5bae0*/  IMAD.MOV.U32 R26, RZ, RZ, R4 ;  /* 0x000000ffff1a7224 */ /* 0x000fe400078e0004 */
[----:B------:R-:W-:Y:S11]  /*5baf0*/  IMAD.MOV.U32 R19, RZ, RZ, R5 ;  /* 0x000000ffff137224 */ /* 0x000ff600078e0005 */
[----:B------:R-:W-:Y:S09]  /*5bb00*/  @!UPT UIADD3 URZ, URZ, URZ, URZ ;  /* 0x0000003f3f3ff290 */ /* 0x000ff2000fffe03f */
[----:B------:R-:W-:Y:S01]  /*5bb10*/  STL.64 [R1+0x9d0], R8 ;  /* 0x0009d00801007387 */ /* 0x000fe20000100a00 */
[----:B------:R0:W-:Y:S03]  /*5bb20*/  STL.64 [R1+0x9d8], R10 ;  /* 0x0009d80a01007387 */ /* 0x0001e60000100a00 */
[----:B0-----:R-:W2:Y:S01]  /*5bb30*/  LDL.LU R11, [R1+0x4f20] ;  /* 0x004f2000010b7983 */ /* 0x001ea20000300800 */
[----:B------:R-:W3:Y:S02]  /*5bb40*/  LDL.LU.64 R8, [R1+0x4f18] ;  /* 0x004f180001087983 */ /* 0x000ee40000300a00 */
[----:B------:R-:W2:Y:S02]  /*5bb50*/  LDL.LU.64 R6, [R1+0x4f10] ;  /* 0x004f100001067983 */ /* 0x000ea40000300a00 */
[----:B------:R-:W2:Y:S01]  /*5bb60*/  LDL.LU.64 R4, [R1+0x4f08] ;  /* 0x004f080001047983 */ /* 0x000ea20000300a00 */
[----:B------:R0:W-:Y:S01]  /*5bb70*/  STL.64 [R1+0x4e98], R18 ;  /* 0x004e981201007387 */ /* 0x0001e20000100a00 */
[----:B------:R-:W4:Y:S02]  /*5bb80*/  LDL.LU R16, [R1+0x9b0] ;  /* 0x0009b00001107983 */ /* 0x000f240000300800 */
[----:B------:R-:W4:Y:S01]  /*5bb90*/  LDL.LU R17, [R1+0x9b4] ;  /* 0x0009b40001117983 */ /* 0x000f220000300800 */
[----:B0-----:R-:W4:Y:S01]  /*5bba0*/  LDL.LU R18, [R1+0x9b8] ;  /* 0x0009b80001127983 */ /* 0x001f220000300800 */
[----:B------:R-:W4:Y:S01]  /*5bbb0*/  LDL.LU R19, [R1+0x9bc] ;  /* 0x0009bc0001137983 */ /* 0x000f220000300800 */
[C---:B--2---:R-:W-:Y:S11]  /*5bbc0*/  HMMA.16816.F32.BF16 R4, R20.reuse, R24, R4 ;  /* 0x000000181404723c */ /* 0x044ff60000041804 */
[----:B------:R-:W-:Y:S11]  /*5bbd0*/  @!UPT UIADD3 URZ, URZ, URZ, URZ ;  /* 0x0000003f3f3ff290 */ /* 0x000ff6000fffe03f */
[----:B------:R-:W-:Y:S01]  /*5bbe0*/  @!UPT UIADD3 URZ, URZ, URZ, URZ ;  /* 0x0000003f3f3ff290 */ /* 0x000fe2000fffe03f */
[----:B------:R-:W-:Y:S01]  /*5bbf0*/  STL.64 [R1+0x9c0], R4 ;  /* 0x0009c00401007387 */ /* 0x000fe20000100a00 */
[----:B------:R0:W-:Y:S03]  /*5bc00*/  STL.64 [R1+0x9c8], R6 ;  /* 0x0009c80601007387 */ /* 0x0001e60000100a00 */
[----:B0-----:R-:W2:Y:S01]  /*5bc10*/  LDL.LU.64 R6, [R1+0x4f00] ;  /* 0x004f000001067983 */ /* 0x001ea20000300a00 */
[----:B------:R-:W2:Y:S02]  /*5bc20*/  LDL.LU.64 R4, [R1+0x4ef8] ;  /* 0x004ef80001047983 */ /* 0x000ea40000300a00 */
[----:B------:R-:W-:Y:S02]  /*5bc30*/  STL.64 [R1+0x4df0], R24 ;  /* 0x004df01801007387 */ /* 0x000fe40000100a00 */
[----:B------:R4:W-:Y:S02]  /*5bc40*/  STL.64 [R1+0x4e48], R26 ;  /* 0x004e481a01007387 */ /* 0x0009e40000100a00 */
[----:B----4-:R-:W-:Y:S01]  /*5bc50*/  HMMA.16816.F32.BF16 R24, R20, R12, R16 ;  /* 0x0000000c1418723c */ /* 0x010fe20000041810 */
[----:B------:R-:W4:Y:S11]  /*5bc60*/  LDL.LU R16, [R1+0x2f0] ;  /* 0x0002f00001107983 */ /* 0x000f360000300800 */
[----:B------:R-:W-:Y:S11]  /*5bc70*/  @!UPT UIADD3 URZ, URZ, URZ, URZ ;  /* 0x0000003f3f3ff290 */ /* 0x000ff6000fffe03f */
[----:B------:R-:W-:Y:S01]  /*5bc80*/  STL.64 [R1+0x9b0], R24 ;  /* 0x0009b01801007387 */ /* 0x000fe20000100a00 */
[----:B------:R-:W-:Y:S02]  /*5bc90*/  STL.64 [R1+0x9b8], R26 ;  /* 0x0009b81a01007387 */ /* 0x000fe40000100a00 */
[----:B------:R-:W4:Y:S02]  /*5bca0*/  LDL.LU R17, [R1+0x2f4] ;  /* 0x0002f40001117983 */ /* 0x000f240000300800 */
[----:B------:R-:W2:Y:S01]  /*5bcb0*/  LDL.LU R18, [R1+0x2f8] ;  /* 0x0002f80001127983 */ /* 0x000ea20000300800 */
[----:B------:R-:W2:Y:S04]  /*5bcc0*/  LDL.LU R19, [R1+0x2fc] ;  /* 0x0002fc0001137983 */ /* 0x000ea80000300800 */
[----:B--2---:R-:W-:Y:S01]  /*5bcd0*/  STL.64 [R1+0x4ea8], R18 ;  /* 0x004ea81201007387 */ /* 0x004fe20000100a00 */
[----:B----4-:R0:W-:Y:S02]  /*5bce0*/  STL.64 [R1+0x4ea0], R16 ;  /* 0x004ea01001007387 */ /* 0x0101e40000100a00 */
[----:B0-----:R-:W-:-:S02]  /*5bcf0*/  IMAD.MOV.U32 R16, RZ, RZ, R7 ;  /* 0x000000ffff107224 */ /* 0x001fc400078e0007 */
[----:B------:R-:W-:-:S05]  /*5bd00*/  IMAD.MOV.U32 R17, RZ, RZ, R6 ;  /* 0x000000ffff117224 */ /* 0x000fca00078e0006 */
[----:B------:R-:W-:Y:S01]  /*5bd10*/  STL.64 [R1+0x4eb8], R16 ;  /* 0x004eb81001007387 */ /* 0x000fe20000100a00 */
[----:B------:R-:W-:Y:S02]  /*5bd20*/  STL [R1+0x4e68], R15 ;  /* 0x004e680f01007387 */ /* 0x000fe40000100800 */
[----:B------:R0:W-:Y:S02]  /*5bd30*/  STL.64 [R1+0x4e60], R12 ;  /* 0x004e600c01007387 */ /* 0x0001e40000100a00 */
[----:B0-----:R-:W2:Y:S01]  /*5bd40*/  LDL.LU R12, [R1+0x2d0] ;  /* 0x0002d000010c7983 */ /* 0x001ea20000300800 */
[----:B------:R-:W2:Y:S02]  /*5bd50*/  LDL.LU R13, [R1+0x2d4] ;  /* 0x0002d400010d7983 */ /* 0x000ea40000300800 */
[----:B------:R-:W4:Y:S02]  /*5bd60*/  LDL.LU R14, [R1+0x2d8] ;  /* 0x0002d800010e7983 */ /* 0x000f240000300800 */
[----:B------:R-:W4:Y:S02]  /*5bd70*/  LDL.LU R15, [R1+0x2dc] ;  /* 0x0002dc00010f7983 */ /* 0x000f240000300800 */
[----:B------:R-:W-:-:S02]  /*5bd80*/  IMAD.MOV.U32 R16, RZ, RZ, R5 ;  /* 0x000000ffff107224 */ /* 0x000fc400078e0005 */
[----:B------:R-:W-:-:S05]  /*5bd90*/  IMAD.MOV.U32 R17, RZ, RZ, R4 ;  /* 0x000000ffff117224 */ /* 0x000fca00078e0004 */
[----:B------:R0:W-:Y:S04]  /*5bda0*/  STL.64 [R1+0x4ed0], R16 ;  /* 0x004ed01001007387 */ /* 0x0001e80000100a00 */
[----:B----4-:R-:W-:Y:S01]  /*5bdb0*/  STL.64 [R1+0x4e78], R14 ;  /* 0x004e780e01007387 */ /* 0x010fe20000100a00 */
[----:B--2---:R1:W-:Y:S02]  /*5bdc0*/  STL.64 [R1+0x4e70], R12 ;  /* 0x004e700c01007387 */ /* 0x0043e40000100a00 */
[----:B------:R-:W3:Y:S02]  /*5bdd0*/  LDL.LU R4, [R1+0x320] ;  /* 0x0003200001047983 */ /* 0x000ee40000300800 */
[----:B------:R-:W3:Y:S01]  /*5bde0*/  LDL.LU R5, [R1+0x324] ;  /* 0x0003240001057983 */ /* 0x000ee20000300800 */
[----:B------:R-:W3:Y:S01]  /*5bdf0*/  LDL.LU R6, [R1+0x328] ;  /* 0x0003280001067983 */ /* 0x000ee20000300800 */
[----:B------:R-:W3:Y:S02]  /*5be00*/  LDL.LU R7, [R1+0x32c] ;  /* 0x00032c0001077983 */ /* 0x000ee40000300800 */
[----:B0-----:R-:W2:Y:S02]  /*5be10*/  LDL.64 R16, [R1+0xc0] ;  /* 0x0000c00001107983 */ /* 0x001ea40000100a00 */
[----:B-1----:R-:W-:-:S02]  /*5be20*/  IMAD.MOV.U32 R12, RZ, RZ, R2 ;  /* 0x000000ffff0c7224 */ /* 0x002fc400078e0002 */
[----:B------:R-:W-:-:S05]  /*5be30*/  IMAD.MOV.U32 R13, RZ, RZ, R0 ;  /* 0x000000ffff0d7224 */ /* 0x000fca00078e0000 */
[----:B------:R0:W-:Y:S04]  /*5be40*/  STL.64 [R1+0x4e90], R12 ;  /* 0x004e900c01007387 */ /* 0x0001e80000100a00 */
[----:B0-----:R-:W4:Y:S04]  /*5be50*/  LDL.64 R12, [R1+0x90] ;  /* 0x00009000010c7983 */ /* 0x001f280000100a00 */
[----:B----4-:R0:W-:Y:S04]  /*5be60*/  STL.64 [R1+0x4eb0], R12 ;  /* 0x004eb00c01007387 */ /* 0x0101e80000100a00 */
        /* <DEDUP_REMOVED lines=26> */
[----:B---3--:R-:W-:Y:S01]  /*5c010*/  HMMA.16816.F32.BF16 R20, R20, R8, R4 ;  /* 0x000000081414723c */ /* 0x008fe20000041804 */
[----:B----4-:R-:W-:Y:S01]  /*5c020*/  STL.64 [R1+0x4e88], R26 ;  /* 0x004e881a01007387 */ /* 0x010fe20000100a00 */
[----:B--2---:R0:W-:Y:S03]  /*5c030*/  STL.64 [R1+0x4e80], R24 ;  /* 0x004e801801007387 */ /* 0x0041e60000100a00 */
[----:B0-----:R-:W2:Y:S01]  /*5c040*/  LDL.LU R24, [R1+0x2e0] ;  /* 0x0002e00001187983 */ /* 0x001ea20000300800 */
[----:B------:R-:W2:Y:S02]  /*5c050*/  LDL.LU R25, [R1+0x2e4] ;  /* 0x0002e40001197983 */ /* 0x000ea40000300800 */
[----:B------:R-:W2:Y:S02]  /*5c060*/  LDL.LU R26, [R1+0x2e8] ;  /* 0x0002e800011a7983 */ /* 0x000ea40000300800 */
[----:B------:R-:W2:Y:S01]  /*5c070*/  LDL.LU R27, [R1+0x2ec] ;  /* 0x0002ec00011b7983 */ /* 0x000ea20000300800 */
[----:B------:R-:W3:Y:S01]  /*5c080*/  LDL.LU.64 R6, [R1+0x4ef0] ;  /* 0x004ef00001067983 */ /* 0x000ee20000300a00 */
[----:B------:R-:W3:Y:S11]  /*5c090*/  LDL.LU.64 R4, [R1+0x4ee8] ;  /* 0x004ee80001047983 */ /* 0x000ef60000300a00 */
[----:B------:R0:W-:Y:S02]  /*5c0a0*/  STL.64 [R1+0x340], R20 ;  /* 0x0003401401007387 */ /* 0x0001e40000100a00 */
[----:B------:R-:W-:Y:S02]  /*5c0b0*/  STL.64 [R1+0x348], R22 ;  /* 0x0003481601007387 */ /* 0x000fe40000100a00 */
[----:B------:R-:W-:-:S02]  /*5c0c0*/  IMAD.MOV.U32 R2, RZ, RZ, R16 ;  /* 0x000000ffff027224 */ /* 0x000fc400078e0010 */
[----:B------:R-:W-:Y:S01]  /*5c0d0*/  IMAD.MOV.U32 R0, RZ, RZ, R17 ;  /* 0x000000ffff007224 */ /* 0x000fe200078e0011 */
[----:B0-----:R-:W4:Y:S01]  /*5c0e0*/  LDL.64 R20, [R1+0x70] ;  /* 0x0000700001147983 */ /* 0x001f220000100a00 */
[C---:B---3--:R-:W-:Y:S11]  /*5c0f0*/  HMMA.16816.F32.BF16 R12, R4.reuse, R16, R12 ;  /* 0x00000010040c723c */ /* 0x048ff6000004180c */
[----:B------:R-:W-:Y:S11]  /*5c100*/  @!UPT UIADD3 URZ, URZ, URZ, URZ ;  /* 0x0000003f3f3ff290 */ /* 0x000ff6000fffe03f */
[----:B------:R-:W-:Y:S01]  /*5c110*/  @!UPT UIADD3 URZ, URZ, URZ, URZ ;  /* 0x0000003f3f3ff290 */ /* 0x000fe2000fffe03f */
        /* <DEDUP_REMOVED lines=27> */
[----:B------:R-:W2:Y:S03]  /*5c2d0*/  LDL.LU.64 R12, [R1+0x4e90] ;  /* 0x004e9000010c7983 */ /* 0x000ea60000300a00 */
[----:B------:R-:W-:Y:S01]  /*5c2e0*/  STL.64 [R1+0x4e20], R16 ;  /* 0x004e201001007387 */ /* 0x000fe20000100a00 */
[C---:B--2---:R-:W-:Y:S03]  /*5c2f0*/  HMMA.16816.F32.BF16 R12, R4.reuse, R12, R24 ;  /* 0x0000000c040c723c */ /* 0x044fe60000041818 */
[----:B------:R-:W2:Y:S01]  /*5c300*/  LDL.LU.64 R26, [R1+0x4e88] ;  /* 0x004e8800011a7983 */ /* 0x000ea20000300a00 */
[----:B------:R-:W2:Y:S11]  /*5c310*/  LDL.LU.64 R24, [R1+0x4e80] ;  /* 0x004e800001187983 */ /* 0x000eb60000300a00 */
[----:B------:R-:W-:Y:S08]  /*5c320*/  @!UPT UIADD3 URZ, URZ, URZ, URZ ;  /* 0x0000003f3f3ff290 */ /* 0x000ff0000fffe03f */
[----:B------:R-:W-:Y:S01]  /*5c330*/  STL.64 [R1+0x200], R12 ;  /* 0x0002000c01007387 */ /* 0x000fe20000100a00 */
[----:B------:R0:W-:Y:S03]  /*5c340*/  STL.64 [R1+0x208], R14 ;  /* 0x0002080e01007387 */ /* 0x0001e60000100a00 */
[----:B0-----:R-:W2:Y:S01]  /*5c350*/  LDL.LU.64 R14, [R1+0x4e78] ;  /* 0x004e7800010e7983 */ /* 0x001ea20000300a00 */
[----:B------:R-:W2:Y:S02]  /*5c360*/  LDL.LU.64 R12, [R1+0x4e70] ;  /* 0x004e7000010c7983 */ /* 0x000ea40000300a00 */
[----:B----4-:R-:W-:Y:S01]  /*5c370*/  IMAD.MOV.U32 R10, RZ, RZ, R21 ;  /* 0x000000ffff0a7224 */ /* 0x010fe200078e0015 */
[----:B--2---:R-:W-:Y:S11]  /*5c380*/  HMMA.16816.F32.BF16 R12, R4, R20, R12 ;  /* 0x00000014040c723c */ /* 0x004ff6000004180c */
[----:B------:R-:W-:Y:S11]  /*5c390*/  @!UPT UIADD3 URZ, URZ, URZ, URZ ;  /* 0x0000003f3f3ff290 */ /* 0x000ff6000fffe03f */
[----:B------:R-:W-:Y:S01]  /*5c3a0*/  @!UPT UIADD3 URZ, URZ, URZ, URZ ;  /* 0x0000003f3f3ff290 */ /* 0x000fe2000fffe03f */
[----:B------:R-:W-:Y:S01]  /*5c3b0*/  STL.64 [R1+0x1f0], R12 ;  /* 0x0001f00c01007387 */ /* 0x000fe20000100a00 */
[----:B------:R0:W-:Y:S03]  /*5c3c0*/  STL.64 [R1+0x1f8], R14 ;  /* 0x0001f80e01007387 */ /* 0x0001e60000100a00 */
[----:B0-----:R-:W2:Y:S01]  /*5c3d0*/  LDL.LU R15, [R1+0x4e68] ;  /* 0x004e6800010f7983 */ /* 0x001ea20000300800 */
[----:B------:R-:W4:Y:S02]  /*5c3e0*/  LDL.LU.64 R12, [R1+0x4e60] ;  /* 0x004e6000010c7983 */ /* 0x000f240000300a00 */
[----:B------:R-:W-:Y:S02]  /*5c3f0*/  IMAD.MOV.U32 R14, RZ, RZ, R20 ;  /* 0x000000ffff0e7224 */ /* 0x000fe400078e0014 */
[----:B------:R-:W0:Y:S01]  /*5c400*/  LDSM.16.MT88.4 R20, [R29+0x8080] ;  /* 0x008080001d14783b */ /* 0x000e220000004200 */
[----:B------:R-:W-:Y:S02]  /*5c410*/  STL [R1+0x4e40], R10 ;  /* 0x004e400a01007387 */ /* 0x000fe40000100800 */
[----:B------:R1:W-:Y:S02]  /*5c420*/  STL.64 [R1+0x4e38], R8 ;  /* 0x004e380801007387 */ /* 0x0003e40000100a00 */
[----:B-1----:R-:W2:Y:S04]  /*5c430*/  LDL R8, [R1+0x60] ;  /* 0x0000600001087983 */ /* 0x002ea80000100800 */
[----:B------:R-:W2:Y:S01]  /*5c440*/  LDL R9, [R1+0x64] ;  /* 0x0000640001097983 */ /* 0x000ea20000100800 */
[----:B------:R-:W-:Y:S03]  /*5c450*/  STL [R1+0x4de8], R14 ;  /* 0x004de80e01007387 */ /* 0x000fe60000100800 */
[----:B----4-:R-:W-:Y:S01]  /*5c460*/  STL.64 [R1+0x4de0], R12 ;  /* 0x004de00c01007387 */ /* 0x010fe20000100a00 */
[----:B0-----:R-:W-:Y:S02]  /*5c470*/  STL.64 [R1+0x4cd8], R22 ;  /* 0x004cd81601007387 */ /* 0x001fe40000100a00 */
[----:B------:R0:W-:Y:S02]  /*5c480*/  STL.64 [R1+0x4cd0], R20 ;  /* 0x004cd01401007387 */ /* 0x0001e40000100a00 */
[----:B0-----:R-:W4:Y:S04]  /*5c490*/  LDL.64 R20, [R1+0x20] ;  /* 0x0000200001147983 */ /* 0x001f280000100a00 */
[----:B----4-:R0:W-:Y:S02]  /*5c4a0*/  STL.64 [R1+0x4e28], R20 ;  /* 0x004e281401007387 */ /* 0x0101e40000100a00 */
[----:B0-----:R-:W-:-:S02]  /*5c4b0*/  IMAD.MOV.U32 R21, RZ, RZ, R11 ;  /* 0x000000ffff157224 */ /* 0x001fc400078e000b */
[C---:B--2---:R-:W-:Y:S01]  /*5c4c0*/  HMMA.16816.F32.BF16 R8, R4.reuse, R8, R24 ;  /* 0x000000080408723c */ /* 0x044fe20000041818 */
[----:B------:R-:W2:Y:S01]  /*5c4d0*/  LDL.LU.64 R26, [R1+0x4e58] ;  /* 0x004e5800011a7983 */ /* 0x000ea20000300a00 */
[----:B------:R-:W2:Y:S02]  /*5c4e0*/  LDL.LU.64 R24, [R1+0x4e50] ;  /* 0x004e500001187983 */ /* 0x000ea40000300a00 */
[----:B------:R-:W-:Y:S11]  /*5c4f0*/  IMAD.MOV.U32 R20, RZ, RZ, R28 ;  /* 0x000000ffff147224 */ /* 0x000ff600078e001c */
[----:B------:R-:W-:Y:S08]  /*5c500*/  @!UPT UIADD3 URZ, URZ, URZ, URZ ;  /* 0x0000003f3f3ff290 */ /* 0x000ff0000fffe03f */
[----:B------:R0:W-:Y:S01]  /*5c510*/  STL.64 [R1+0x9a0], R8 ;  /* 0x0009a00801007387 */ /* 0x0001e20000100a00 */
[----:B------:R1:W-:Y:S03]  /*5c520*/  STL.64 [R1+0x9a8], R10 ;  /* 0x0009a80a01007387 */ /* 0x0003e60000100a00 */
[----:B0-----:R-:W4:Y:S01]  /*5c530*/  LDL.LU R8, [R1+0x980] ;  /* 0x0009800001087983 */ /* 0x001f220000300800 */
[----:B------:R-:W4:Y:S02]  /*5c540*/  LDL.LU R9, [R1+0x984] ;  /* 0x0009840001097983 */ /* 0x000f240000300800 */
[----:B-1----:R-:W4:Y:S02]  /*5c550*/  LDL.LU R10, [R1+0x988] ;  /* 0x00098800010a7983 */ /* 0x002f240000300800 */
[----:B------:R-:W4:Y:S01]  /*5c560*/  LDL.LU R11, [R1+0x98c] ;  /* 0x00098c00010b7983 */ /* 0x000f220000300800 */
[----:B--2---:R-:W-:Y:S01]  /*5c570*/  HMMA.16816.F32.BF16 R20, R4, R20, R24 ;  /* 0x000000140414723c */ /* 0x004fe20000041818 */
[----:B------:R-:W2:Y:S01]  /*5c580*/  LDL.LU.64 R26, [R1+0x4e48] ;  /* 0x004e4800011a7983 */ /* 0x000ea20000300a00 */
[----:B------:R-:W-:Y:S11]  /*5c590*/  IMAD.MOV.U32 R17, RZ, RZ, R15 ;  /* 0x000000ffff117224 */ /* 0x000ff600078e000f */
[----:B------:R-:W-:Y:S10]  /*5c5a0*/  @!UPT UIADD3 URZ, URZ, URZ, URZ ;  /* 0x0000003f3f3ff290 */ /* 0x000ff4000fffe03f */
[----:B------:R-:W-:Y:S01]  /*5c5b0*/  STL.64 [R1+0x990], R20 ;  /* 0x0009901401007387 */ /* 0x000fe20000100a00 */
[----:B------:R-:W-:Y:S02]  /*5c5c0*/  STL.64 [R1+0x998], R22 ;  /* 0x0009981601007387 */ /* 0x000fe40000100a00 */
[----:B--2---:R-:W-:-:S05]  /*5c5d0*/  IMAD.MOV.U32 R16, RZ, RZ, R27 ;  /* 0x000000ffff107224 */ /* 0x004fca00078e001b */
[----:B------:R0:W-:Y:S04]  /*5c5e0*/  STL.64 [R1+0x4e30], R16 ;  /* 0x004e301001007387 */ /* 0x0001e80000100a00 */
[----:B0-----:R-:W4:Y:S01]  /*5c5f0*/  LDL.64 R16, [R1+0x40] ;  /* 0x0000400001107983 */ /* 0x001f220000100a00 */
        /* <DEDUP_REMOVED lines=8> */
[----:B------:R-:W-:-:S02]  /*5c680*/  IMAD.MOV.U32 R24, RZ, RZ, R26 ;  /* 0x000000ffff187224 */ /* 0x000fc400078e001a */
[----:B---3--:R-:W-:Y:S01]  /*5c690*/  IMAD.MOV.U32 R25, RZ, RZ, R19 ;  /* 0x000000ffff197224 */ /* 0x008fe200078e0013 */
[----:B--2---:R-:W-:Y:S01]  /*5c6a0*/  STL.64 [R1+0x4e00], R14 ;  /* 0x004e000e01007387 */ /* 0x004fe20000100a00 */
[----:B------:R0:W-:Y:S03]  /*5c6b0*/  STL.64 [R1+0x4df8], R12 ;  /* 0x004df80c01007387 */ /* 0x0001e60000100a00 */
[----:B------:R1:W-:Y:S01]  /*5c6c0*/  STL.64 [R1+0x4e08], R24 ;  /* 0x004e081801007387 */ /* 0x0003e20000100a00 */
[----:B0-----:R-:W2:Y:S01]  /*5c6d0*/  LDL.LU R12, [R1+0x940] ;  /* 0x00094000010c7983 */ /* 0x001ea20000300800 */
[----:B------:R-:W2:Y:S02]  /*5c6e0*/  LDL.LU R13, [R1+0x944] ;  /* 0x00094400010d7983 */ /* 0x000ea40000300800 */
[----:B------:R-:W3:Y:S02]  /*5c6f0*/  LDL.LU R14, [R1+0x948] ;  /* 0x00094800010e7983 */ /* 0x000ee40000300800 */
[----:B------:R-:W3:Y:S01]  /*5c700*/  LDL.LU R15, [R1+0x94c] ;  /* 0x00094c00010f7983 */ /* 0x000ee20000300800 */
[----:B----4-:R-:W-:Y:S01]  /*5c710*/  HMMA.16816.F32.BF16 R8, R4, R16, R8 ;  /* 0x000000100408723c */ /* 0x010fe20000041808 */
[----:B-1----:R-:W-:-:S02]  /*5c720*/  IMAD.MOV.U32 R25, RZ, RZ, R3 ;  /* 0x000000ffff197224 */ /* 0x002fc400078e0003 */
[----:B------:R-:W-:Y:S01]  /*5c730*/  IMAD.MOV.U32 R3, RZ, RZ, R17 ;  /* 0x000000ffff037224 */ /* 0x000fe200078e0011 */
[----:B---3--:R-:W-:Y:S01]  /*5c740*/  STL.64 [R1+0x4e18], R14 ;  /* 0x004e180e01007387 */ /* 0x008fe20000100a00 */
[----:B--2---:R0:W-:Y:S03]  /*5c750*/  STL.64 [R1+0x4e10], R12 ;  /* 0x004e100c01007387 */ /* 0x0041e60000100a00 */
[----:B0-----:R-:W2:Y:S01]  /*5c760*/  LDL.LU R12, [R1+0x950] ;  /* 0x00095000010c7983 */ /* 0x001ea20000300800 */
[----:B------:R-:W2:Y:S02]  /*5c770*/  LDL.LU R13, [R1+0x954] ;  /* 0x00095400010d7983 */ /* 0x000ea40000300800 */
[----:B------:R-:W2:Y:S02]  /*5c780*/  LDL.LU R14, [R1+0x958] ;  /* 0x00095800010e7983 */ /* 0x000ea40000300800 */
[----:B------:R-:W2:Y:S10]  /*5c790*/  LDL.LU R15, [R1+0x95c] ;  /* 0x00095c00010f7983 */ /* 0x000eb40000300800 */
[----:B------:R-:W-:Y:S01]  /*5c7a0*/  STL.64 [R1+0x980], R8 ;  /* 0x0009800801007387 */ /* 0x000fe20000100a00 */
[----:B------:R0:W-:Y:S03]  /*5c7b0*/  STL.64 [R1+0x988], R10 ;  /* 0x0009880a01007387 */ /* 0x0001e60000100a00 */
[----:B0-----:R-:W3:Y:S01]  /*5c7c0*/  LDL.LU R10, [R1+0x4e40] ;  /* 0x004e4000010a7983 */ /* 0x001ee20000300800 */
[----:B------:R-:W4:Y:S02]  /*5c7d0*/  LDL.LU.64 R8, [R1+0x4e38] ;  /* 0x004e380001087983 */ /* 0x000f240000300a00 */
[----:B------:R-:W-:-:S02]  /*5c7e0*/  IMAD.MOV.U32 R11, RZ, RZ, R16 ;  /* 0x000000ffff0b7224 */ /* 0x000fc400078e0010 */
[----:B------:R-:W2:Y:S01]  /*5c7f0*/  LDL.LU.64 R16, [R1+0x4e30] ;  /* 0x004e300001107983 */ /* 0x000ea20000300a00 */
[----:B------:R-:W-:-:S03]  /*5c800*/  IMAD.MOV.U32 R24, RZ, RZ, R18 ;  /* 0x000000ffff187224 */ /* 0x000fc600078e0012 */
[----:B---3--:R-:W-:Y:S01]  /*5c810*/  STL.64 [R1+0x4dd8], R10 ;  /* 0x004dd80a01007387 */ /* 0x008fe20000100a00 */
[----:B----4-:R0:W-:Y:S01]  /*5c820*/  STL.64 [R1+0x4dd0], R8 ;  /* 0x004dd00801007387 */ /* 0x0101e20000100a00 */
[C---:B--2---:R-:W-:Y:S02]  /*5c830*/  HMMA.16816.F32.BF16 R16, R4.reuse, R16, R20 ;  /* 0x000000100410723c */ /* 0x044fe40000041814 */
[----:B0-----:R-:W2:Y:S01]  /*5c840*/  LDL.LU R8, [R1+0x960] ;  /* 0x0009600001087983 */ /* 0x001ea20000300800 */
[----:B------:R-:W2:Y:S02]  /*5c850*/  LDL.LU R9, [R1+0x964] ;  /* 0x0009640001097983 */ /* 0x000ea40000300800 */
[----:B------:R-:W2:Y:S02]  /*5c860*/  LDL.LU R10, [R1+0x968] ;  /* 0x00096800010a7983 */ /* 0x000ea40000300800 */
[----:B------:R-:W2:Y:S01]  /*5c870*/  LDL.LU R11, [R1+0x96c] ;  /* 0x00096c00010b7983 */ /* 0x000ea20000300800 */
[----:B------:R-:W2:Y:S11]  /*5c880*/  LDL.LU.64 R20, [R1+0x4e28] ;  /* 0x004e280001147983 */ /* 0x000eb60000300a00 */
[----:B------:R-:W-:Y:S04]  /*5c890*/  @!UPT UIADD3 URZ, URZ, URZ, URZ ;  /* 0x0000003f3f3ff290 */ /* 0x000fe8000fffe03f */
[----:B------:R0:W-:Y:S01]  /*5c8a0*/  STL.64 [R1+0x970], R16 ;  /* 0x0009701001007387 */ /* 0x0001e20000100a00 */
[----:B------:R-:W-:Y:S03]  /*5c8b0*/  STL.64 [R1+0x978], R18 ;  /* 0x0009781201007387 */ /* 0x000fe60000100a00 */
[----:B0-----:R-:W3:Y:S01]  /*5c8c0*/  LDL.LU.64 R16, [R1+0x4e20] ;  /* 0x004e200001107983 */ /* 0x001ee20000300a00 */
[C---:B--2---:R-:W-:Y:S03]  /*5c8d0*/  HMMA.16816.F32.BF16 R8, R4.reuse, R20, R8 ;  /* 0x000000140408723c */ /* 0x044fe60000041808 */
[----:B------:R3:W-:Y:S04]  /*5c8e0*/  STL.64 [R1+0x4d30], R20 ;  /* 0x004d301401007387 */ /* 0x0007e80000100a00 */
[----:B---3--:R-:W-:Y:S11]  /*5c8f0*/  IMAD.MOV.U32 R21, RZ, RZ, R16 ;  /* 0x000000ffff157224 */ /* 0x008ff600078e0010 */
[----:B------:R-:W-:Y:S05]  /*5c900*/  @!UPT UIADD3 URZ, URZ, URZ, URZ ;  /* 0x0000003f3f3ff290 */ /* 0x000fea000fffe03f */
[----:B------:R0:W-:Y:S01]  /*5c910*/  STL.64 [R1+0x960], R8 ;  /* 0x0009600801007387 */ /* 0x0001e20000100a00 */
[----:B------:R1:W-:Y:S02]  /*5c920*/  STL.64 [R1+0x968], R10 ;  /* 0x0009680a01007387 */ /* 0x0003e40000100a00 */
[----:B------:R-:W-:Y:S02]  /*5c930*/  IMAD.MOV.U32 R20, RZ, RZ, R17 ;  /* 0x000000ffff147224 */ /* 0x000fe400078e0011 */
[----:B------:R-:W2:Y:S01]  /*5c940*/  LDL.LU R16, [R1+0x2c0] ;  /* 0x0002c00001107983 */ /* 0x000ea20000300800 */
[----:B------:R-:W2:Y:S01]  /*5c950*/  LDL.LU R17, [R1+0x2c4] ;  /* 0x0002c40001117983 */ /* 0x000ea20000300800 */
[----:B------:R-:W2:Y:S02]  /*5c960*/  LDL.LU R18, [R1+0x2c8] ;  /* 0x0002c80001127983 */ /* 0x000ea40000300800 */
[----:B------:R-:W2:Y:S01]  /*5c970*/  LDL.LU R19, [R1+0x2cc] ;  /* 0x0002cc0001137983 */ /* 0x000ea20000300800 */
[----:B0-----:R-:W3:Y:S01]  /*5c980*/  LDL.LU R8, [R1+0x920] ;  /* 0x0009200001087983 */ /* 0x001ee20000300800 */
[----:B------:R-:W3:Y:S02]  /*5c990*/  LDL.LU R9, [R1+0x924] ;  /* 0x0009240001097983 */ /* 0x000ee40000300800 */
[----:B-1----:R-:W3:Y:S02]  /*5c9a0*/  LDL.LU R10, [R1+0x928] ;  /* 0x00092800010a7983 */ /* 0x002ee40000300800 */
[----:B------:R-:W3:Y:S01]  /*5c9b0*/  LDL.LU R11, [R1+0x92c] ;  /* 0x00092c00010b7983 */ /* 0x000ee20000300800 */
[----:B------:R0:W-:Y:S04]  /*5c9c0*/  STL.64 [R1+0x4d80], R20 ;  /* 0x004d801401007387 */ /* 0x0001e80000100a00 */
[----:B0-----:R-:W4:Y:S01]  /*5c9d0*/  LDL.64 R20, [R1+0xa0] ;  /* 0x0000a00001147983 */ /* 0x001f220000100a00 */
[C---:B------:R-:W-:Y:S03]  /*5c9e0*/  HMMA.16816.F32.BF16 R24, R4.reuse, R24, R12 ;  /* 0x000000180418723c */ /* 0x040fe6000004180c */
[----:B----4-:R0:W-:Y:S04]  /*5c9f0*/  STL.64 [R1+0x4d98], R20 ;  /* 0x004d981401007387 */ /* 0x0101e80000100a00 */
[----:B0-----:R-:W4:Y:S01]  /*5ca00*/  LDL.LU R20, [R1+0xec0] ;  /* 0x000ec00001147983 */ /* 0x001f220000300800 */
[----:B------:R-:W4:Y:S02]  /*5ca10*/  LDL.LU R21, [R1+0xec4] ;  /* 0x000ec40001157983 */ /* 0x000f240000300800 */
[----:B------:R-:W2:Y:S02]  /*5ca20*/  LDL.LU R22, [R1+0xec8] ;  /* 0x000ec80001167983 */ /* 0x000ea40000300800 */
[----:B------:R-:W2:Y:S02]  /*5ca30*/  LDL.LU R23, [R1+0xecc] ;  /* 0x000ecc0001177983 */ /* 0x000ea40000300800 */
[----:B--2---:R-:W-:Y:S01]  /*5ca40*/  STL.64 [R1+0x4da8], R22 ;  /* 0x004da81601007387 */ /* 0x004fe20000100a00 */
[----:B----4-:R-:W-:Y:S02]  /*5ca50*/  STL.64 [R1+0x4da0], R20 ;  /* 0x004da01401007387 */ /* 0x010fe40000100a00 */
        /* <DEDUP_REMOVED lines=17> */
[----:B0-----:R-:W2:Y:S01]  /*5cb70*/  LDL.LU R14, [R1+0x4de8] ;  /* 0x004de800010e7983 */ /* 0x001ea20000300800 */
[----:B------:R-:W3:Y:S02]  /*5cb80*/  LDL.LU.64 R12, [R1+0x4de0] ;  /* 0x004de000010c7983 */ /* 0x000ee40000300a00 */
        /* <DEDUP_REMOVED lines=23> */
[----:B------:R-:W-:Y:S02]  /*5cd00*/  IMAD.MOV.U32 R20, RZ, RZ, R2 ;  /* 0x000000ffff147224 */ /* 0x000fe400078e0002 */
[----:B------:R-:W-:Y:S01]  /*5cd10*/  IMAD.MOV.U32 R21, RZ, RZ, R0 ;  /* 0x000000ffff157224 */ /* 0x000fe200078e0000 */
[----:B----4-:R-:W-:Y:S01]  /*5cd20*/  HMMA.16816.F32.BF16 R4, R4, R8, R16 ;  /* 0x000000080404723c */ /* 0x010fe20000041810 */
[----:B------:R-:W2:Y:S01]  /*5cd30*/  LDL.LU.64 R18, [R1+0x4dc8] ;  /* 0x004dc80001127983 */ /* 0x000ea20000300a00 */
[----:B------:R-:W2:Y:S11]  /*5cd40*/  LDL.LU.64 R16, [R1+0x4dc0] ;  /* 0x004dc00001107983 */ /* 0x000eb60000300a00 */
[----:B------:R-:W-:Y:S10]  /*5cd50*/  @!UPT UIADD3 URZ, URZ, URZ, URZ ;  /* 0x0000003f3f3ff290 */ /* 0x000ff4000fffe03f */
[----:B------:R0:W-:Y:S01]  /*5cd60*/  STL.64 [R1+0x1e0], R4 ;  /* 0x0001e00401007387 */ /* 0x0001e20000100a00 */
[----:B------:R-:W-:Y:S03]  /*5cd70*/  STL.64 [R1+0x1e8], R6 ;  /* 0x0001e80601007387 */ /* 0x000fe60000100a00 */
[----:B0-----:R-:W4:Y:S01]  /*5cd80*/  LDL.64 R4, [R1+0xb0] ;  /* 0x0000b00001047983 */ /* 0x001f220000100a00 */
[C---:B--2---:R-:W-:Y:S03]  /*5cd90*/  HMMA.16816.F32.BF16 R20, R16.reuse, R20, R24 ;  /* 0x000000141014723c */ /* 0x044fe60000041818 */
[----:B------:R-:W2:Y:S01]  /*5cda0*/  LDL.LU.64 R26, [R1+0x4db8] ;  /* 0x004db800011a7983 */ /* 0x000ea20000300a00 */
[----:B------:R-:W2:Y:S11]  /*5cdb0*/  LDL.LU.64 R24, [R1+0x4db0] ;  /* 0x004db00001187983 */ /* 0x000eb60000300a00 */
[----:B------:R-:W-:Y:S08]  /*5cdc0*/  @!UPT UIADD3 URZ, URZ, URZ, URZ ;  /* 0x0000003f3f3ff290 */ /* 0x000ff0000fffe03f */
        /* <DEDUP_REMOVED lines=8> */
[----:B------:R-:W-:Y:S03]  /*5ce50*/  STL.64 [R1+0x898], R22 ;  /* 0x0008981601007387 */ /* 0x000fe60000100a00 */
[----:B0-----:R-:W2:Y:S01]  /*5ce60*/  LDL.LU.64 R20, [R1+0x4d98] ;  /* 0x004d980001147983 */ /* 0x001ea20000300a00 */
[----:B------:R-:W-:Y:S02]  /*5ce70*/  IMAD.MOV.U32 R2, RZ, RZ, R4 ;  /* 0x000000ffff027224 */ /* 0x000fe400078e0004 */
[----:B------:R-:W-:Y:S02]  /*5ce80*/  IMAD.MOV.U32 R0, RZ, RZ, R5 ;  /* 0x000000ffff007224 */ /* 0x000fe400078e0005 */
[----:B------:R-:W-:Y:S02]  /*5ce90*/  IMAD.MOV.U32 R4, RZ, RZ, R14 ;  /* 0x000000ffff047224 */ /* 0x000fe400078e000e */
[----:B---3--:R-:W-:-:S05]  /*5cea0*/  IMAD.MOV.U32 R5, RZ, RZ, R10 ;  /* 0x000000ffff057224 */ /* 0x008fca00078e000a */
[----:B------:R0:W-:Y:S04]  /*5ceb0*/  STL.64 [R1+0x4d78], R4 ;  /* 0x004d780401007387 */ /* 0x0001e80000100a00 */
        /* <DEDUP_REMOVED lines=16> */
[----:B------:R-:W2:Y:S11]  /*5cfc0*/  LDL.LU R24, [R1+0x15f0] ;  /* 0x0015f00001187983 */ /* 0x000eb60000300800 */
[----:B------:R-:W-:Y:S09]  /*5cfd0*/  @!UPT UIADD3 URZ, URZ, URZ, URZ ;  /* 0x0000003f3f3ff290 */ /* 0x000ff2000fffe03f */
[----:B------:R0:W-:Y:S01]  /*5cfe0*/  STL.64 [R1+0x870], R20 ;  /* 0x0008701401007387 */ /* 0x0001e20000100a00 */
[----:B------:R-:W-:Y:S02]  /*5cff0*/  STL.64 [R1+0x878], R22 ;  /* 0x0008781601007387 */ /* 0x000fe40000100a00 */
[----:B------:R-:W2:Y:S02]  /*5d000*/  LDL.LU R25, [R1+0x15f4] ;  /* 0x0015f40001197983 */ /* 0x000ea40000300800 */
[----:B------:R-:W2:Y:S01]  /*5d010*/  LDL.LU R26, [R1+0x15f8] ;  /* 0x0015f800011a7983 */ /* 0x000ea20000300800 */
[----:B------:R-:W2:Y:S04]  /*5d020*/  LDL.LU R27, [R1+0x15fc] ;  /* 0x0015fc00011b7983 */ /* 0x000ea80000300800 */
[----:B0-----:R-:W4:Y:S04]  /*5d030*/  LDL.64 R20, [R1+0x30] ;  /* 0x0000300001147983 */ /* 0x001f280000100a00 */
[----:B----4-:R0:W-:Y:S04]  /*5d040*/  STL.64 [R1+0x4d38], R20 ;  /* 0x004d381401007387 */ /* 0x0101e80000100a00 */
[----:B0-----:R-:W3:Y:S02]  /*5d050*/  LDL.64 R20, [R1+0x80] ;  /* 0x0000800001147983 */ /* 0x001ee40000100a00 */
[----:B---3--:R-:W-:Y:S01]  /*5d060*/  HMMA.16816.F32.BF16 R4, R16, R20, R4 ;  /* 0x000000141004723c */ /* 0x008fe20000041804 */
[----:B------:R-:W-:-:S02]  /*5d070*/  IMAD.MOV.U32 R28, RZ, RZ, R20 ;  /* 0x000000ffff1c7224 */ /* 0x000fc400078e0014 */
[----:B------:R-:W-:-:S04]  /*5d080*/  IMAD.MOV.U32 R15, RZ, RZ, R21 ;  /* 0x000000ffff0f7224 */ /* 0x000fc800078e0015 */
[----:B------:R-:W-:Y:S02]  /*5d090*/  IMAD.MOV.U32 R20, RZ, RZ, R11 ;  /* 0x000000ffff147224 */ /* 0x000fe400078e000b */
[----:B------:R-:W-:Y:S11]  /*5d0a0*/  IMAD.MOV.U32 R21, RZ, RZ, R3 ;  /* 0x000000ffff157224 */ /* 0x000ff600078e0003 */
[----:B------:R-:W-:Y:S03]  /*5d0b0*/  @!UPT UIADD3 URZ, URZ, URZ, URZ ;  /* 0x0000003f3f3ff290 */ /* 0x000fe6000fffe03f */
[----:B------:R0:W-:Y:S01]  /*5d0c0*/  STL.64 [R1+0x860], R4 ;  /* 0x0008600401007387 */ /* 0x0001e20000100a00 */
[----:B------:R-:W-:Y:S03]  /*5d0d0*/  STL.64 [R1+0x868], R6 ;  /* 0x0008680601007387 */ /* 0x000fe60000100a00 */
[----:B0-----:R-:W3:Y:S01]  /*5d0e0*/  LDL.LU.64 R4, [R1+0x4d78] ;  /* 0x004d780001047983 */ /* 0x001ee20000300a00 */
[----:B------:R0:W-:Y:S03]  /*5d0f0*/  STL.64 [R1+0x4d58], R20 ;  /* 0x004d581401007387 */ /* 0x0001e60000100a00 */
[----:B0-----:R-:W4:Y:S01]  /*5d100*/  LDL.LU R20, [R1+0x15e0] ;  /* 0x0015e00001147983 */ /* 0x001f220000300800 */
[----:B------:R-:W4:Y:S02]  /*5d110*/  LDL.LU R21, [R1+0x15e4] ;  /* 0x0015e40001157983 */ /* 0x000f240000300800 */
[----:B------:R-:W2:Y:S02]  /*5d120*/  LDL.LU R22, [R1+0x15e8] ;  /* 0x0015e80001167983 */ /* 0x000ea40000300800 */
[----:B------:R-:W2:Y:S02]  /*5d130*/  LDL.LU R23, [R1+0x15ec] ;  /* 0x0015ec0001177983 */ /* 0x000ea40000300800 */
[----:B--2---:R-:W-:Y:S01]  /*5d140*/  STL.64 [R1+0x4d68], R22 ;  /* 0x004d681601007387 */ /* 0x004fe20000100a00 */
[----:B----4-:R0:W-:Y:S02]  /*5d150*/  STL.64 [R1+0x4d60], R20 ;  /* 0x004d601401007387 */ /* 0x0101e40000100a00 */
[----:B------:R-:W2:Y:S01]  /*5d160*/  LDL.64 R8, [R1+0x50] ;  /* 0x0000500001087983 */ /* 0x000ea20000100a00 */
[----:B0-----:R-:W4:Y:S01]  /*5d170*/  LDL.64 R20, [R1+0x60] ;  /* 0x0000600001147983 */ /* 0x001f220000100a00 */
[----:B------:R-:W-:Y:S02]  /*5d180*/  STL.64 [R1+0x4d00], R14 ;  /* 0x004d000e01007387 */ /* 0x000fe40000100a00 */
[----:B------:R0:W-:Y:S02]  /*5d190*/  STL.64 [R1+0x4cf8], R12 ;  /* 0x004cf80c01007387 */ /* 0x0001e40000100a00 */
[----:B0-----:R-:W2:Y:S04]  /*5d1a0*/  LDL.64 R12, [R1] ;  /* 0x00000000010c7983 */ /* 0x001ea80000100a00 */
[----:B--2---:R0:W-:Y:S04]  /*5d1b0*/  STL.64 [R1+0x4d18], R12 ;  /* 0x004d180c01007387 */ /* 0x0041e80000100a00 */
[----:B0-----:R-:W3:Y:S01]  /*5d1c0*/  LDL.LU R12, [R1+0xdd0] ;  /* 0x000dd000010c7983 */ /* 0x001ee20000300800 */
[----:B------:R-:W3:Y:S02]  /*5d1d0*/  LDL.LU R13, [R1+0xdd4] ;  /* 0x000dd400010d7983 */ /* 0x000ee40000300800 */
[----:B------:R-:W3:Y:S02]  /*5d1e0*/  LDL.LU R14, [R1+0xdd8] ;  /* 0x000dd800010e7983 */ /* 0x000ee40000300800 */
[----:B------:R-:W3:Y:S02]  /*5d1f0*/  LDL.LU R15, [R1+0xddc] ;  /* 0x000ddc00010f7983 */ /* 0x000ee40000300800 */
[C---:B---3--:R-:W-:Y:S01]  /*5d200*/  HMMA.16816.F32.BF16 R4, R16.reuse, R4, R12 ;  /* 0x000000041004723c */ /* 0x048fe2000004180c */
[----:B------:R-:W2:Y:S07]  /*5d210*/  LDL.64 R12, [R1+0x10] ;  /* 0x00001000010c7983 */ /* 0x000eae0000100a00 */
[----:B----4-:R-:W-:Y:S01]  /*5d220*/  HMMA.16816.F32.BF16 R24, R16, R20, R24 ;  /* 0x000000141018723c */ /* 0x010fe20000041818 */
[----:B--2---:R0:W-:Y:S11]  /*5d230*/  STL.64 [R1+0x4d40], R12 ;  /* 0x004d400c01007387 */ /* 0x0041f60000100a00 */
[----:B------:R-:W-:Y:S03]  /*5d240*/  @!UPT UIADD3 URZ, URZ, URZ, URZ ;  /* 0x0000003f3f3ff290 */ /* 0x000fe6000fffe03f */
[----:B------:R-:W-:Y:S02]  /*5d250*/  STL.64 [R1+0x850], R4 ;  /* 0x0008500401007387 */ /* 0x000fe40000100a00 */
[----:B------:R-:W-:Y:S02]  /*5d260*/  STL.64 [R1+0x858], R6 ;  /* 0x0008580601007387 */ /* 0x000fe40000100a00 */
[----:B------:R-:W1:Y:S04]  /*5d270*/  LDSM.16.MT88.4 R4, [R29+0x8100] ;  /* 0x008100001d04783b */ /* 0x000e680000004200 */
[----:B0-----:R-:W2:Y:S01]  /*5d280*/  LDL.LU R12, [R1+0x15d0] ;  /* 0x0015d000010c7983 */ /* 0x001ea20000300800 */
[----:B------:R-:W2:Y:S02]  /*5d290*/  LDL.LU R13, [R1+0x15d4] ;  /* 0x0015d400010d7983 */ /* 0x000ea40000300800 */
[----:B------:R-:W2:Y:S02]  /*5d2a0*/  LDL.LU R14, [R1+0x15d8] ;  /* 0x0015d800010e7983 */ /* 0x000ea40000300800 */
[----:B------:R-:W2:Y:S01]  /*5d2b0*/  LDL.LU R15, [R1+0x15dc] ;  /* 0x0015dc00010f7983 */ /* 0x000ea20000300800 */
[----:B-1----:R-:W-:Y:S01]  /*5d2c0*/  STL.64 [R1+0x4b80], R6 ;  /* 0x004b800601007387 */ /* 0x002fe20000100a00 */
[----:B------:R0:W-:Y:S03]  /*5d2d0*/  STL.64 [R1+0x4b78], R4 ;  /* 0x004b780401007387 */ /* 0x0001e60000100a00 */
[----:B0-----:R-:W3:Y:S01]  /*5d2e0*/  LDL.LU R4, [R1+0x15c0] ;  /* 0x0015c00001047983 */ /* 0x001ee20000300800 */
[----:B------:R-:W3:Y:S02]  /*5d2f0*/  LDL.LU R5, [R1+0x15c4] ;  /* 0x0015c40001057983 */ /* 0x000ee40000300800 */
[----:B------:R-:W3:Y:S02]  /*5d300*/  LDL.LU R6, [R1+0x15c8] ;  /* 0x0015c80001067983 */ /* 0x000ee40000300800 */
[----:B------:R-:W3:Y:S01]  /*5d310*/  LDL.LU R7, [R1+0x15cc] ;  /* 0x0015cc0001077983 */ /* 0x000ee20000300800 */
[----:B------:R0:W-:Y:S01]  /*5d320*/  STL.64 [R1+0x1030], R24 ;  /* 0x0010301801007387 */ /* 0x0001e20000100a00 */
[----:B------:R1:W-:Y:S03]  /*5d330*/  STL.64 [R1+0x1038], R26 ;  /* 0x0010381a01007387 */ /* 0x0003e60000100a00 */
[----:B0-----:R-:W4:Y:S01]  /*5d340*/  LDL.LU.64 R24, [R1+0x4d70] ;  /* 0x004d700001187983 */ /* 0x001f220000300a00 */
[----:B-1----:R-:W-:-:S02]  /*5d350*/  IMAD.MOV.U32 R26, RZ, RZ, R20 ;  /* 0x000000ffff1a7224 */ /* 0x002fc400078e0014 */
[----:B------:R-:W-:Y:S02]  /*5d360*/  IMAD.MOV.U32 R27, RZ, RZ, R21 ;  /* 0x000000ffff1b7224 */ /* 0x000fe400078e0015 */
[----:B------:R-:W2:Y:S01]  /*5d370*/  LDL.LU.64 R22, [R1+0x4d68] ;  /* 0x004d680001167983 */ /* 0x000ea20000300a00 */
[----:B------:R-:W2:Y:S02]  /*5d380*/  LDL.LU.64 R20, [R1+0x4d60] ;  /* 0x004d600001147983 */ /* 0x000ea40000300a00 */
[----:B------:R-:W-:Y:S02]  /*5d390*/  STL.64 [R1+0x4d10], R26 ;  /* 0x004d101a01007387 */ /* 0x000fe40000100a00 */
[----:B----4-:R0:W-:Y:S04]  /*5d3a0*/  STL.64 [R1+0x4d08], R24 ;  /* 0x004d081801007387 */ /* 0x0101e80000100a00 */
[----:B0-----:R-:W4:Y:S01]  /*5d3b0*/  LDL.LU R24, [R1+0x1590] ;  /* 0x0015900001187983 */ /* 0x001f220000300800 */
[----:B------:R-:W4:Y:S02]  /*5d3c0*/  LDL.LU R25, [R1+0x1594] ;  /* 0x0015940001197983 */ /* 0x000f240000300800 */
[----:B------:R-:W3:Y:S02]  /*5d3d0*/  LDL.LU R26, [R1+0x1598] ;  /* 0x00159800011a7983 */ /* 0x000ee40000300800 */
[----:B------:R-:W3:Y:S01]  /*5d3e0*/  LDL.LU R27, [R1+0x159c] ;  /* 0x00159c00011b7983 */ /* 0x000ee20000300800 */
[C---:B--2---:R-:W-:Y:S01]  /*5d3f0*/  HMMA.16816.F32.BF16 R20, R16.reuse, R8, R20 ;  /* 0x000000081014723c */ /* 0x044fe20000041814 */
[----:B------:R-:W-:Y:S01]  /*5d400*/  IMAD.MOV.U32 R11, RZ, RZ, R9 ;  /* 0x000000ffff0b7224 */ /* 0x000fe200078e0009 */
[----:B---3--:R-:W-:Y:S01]  /*5d410*/  STL.64 [R1+0x4d28], R26 ;  /* 0x004d281a01007387 */ /* 0x008fe20000100a00 */
[----:B----4-:R0:W-:Y:S03]  /*5d420*/  STL.64 [R1+0x4d20], R24 ;  /* 0x004d201801007387 */ /* 0x0101e60000100a00 */
[----:B0-----:R-:W2:Y:S01]  /*5d430*/  LDL.LU R24, [R1+0x15a0] ;  /* 0x0015a00001187983 */ /* 0x001ea20000300800 */
[----:B------:R-:W2:Y:S02]  /*5d440*/  LDL.LU R25, [R1+0x15a4] ;  /* 0x0015a40001197983 */ /* 0x000ea40000300800 */
[----:B------:R-:W2:Y:S02]  /*5d450*/  LDL.LU R26, [R1+0x15a8] ;  /* 0x0015a800011a7983 */ /* 0x000ea40000300800 */
[----:B------:R-:W2:Y:S11]  /*5d460*/  LDL.LU R27, [R1+0x15ac] ;  /* 0x0015ac00011b7983 */ /* 0x000eb60000300800 */
[----:B------:R-:W-:Y:S01]  /*5d470*/  @!UPT UIADD3 URZ, URZ, URZ, URZ ;  /* 0x0000003f3f3ff290 */ /* 0x000fe2000fffe03f */
[----:B------:R0:W-:Y:S01]  /*5d480*/  STL.64 [R1+0x1020], R20 ;  /* 0x0010201401007387 */ /* 0x0001e20000100a00 */
[----:B------:R1:W-:Y:S03]  /*5d490*/  STL.64 [R1+0x1028], R22 ;  /* 0x0010281601007387 */ /* 0x0003e60000100a00 */
[----:B0-----:R-:W1:Y:S01]  /*5d4a0*/  LDL.LU.64 R20, [R1+0x4d58] ;  /* 0x004d580001147983 */ /* 0x001e620000300a00 */
[----:B------:R-:W3:Y:S02]  /*5d4b0*/  LDL.LU R10, [R1+0x4d50] ;  /* 0x004d5000010a7983 */ /* 0x000ee40000300800 */
[----:B------:R-:W4:Y:S02]  /*5d4c0*/  LDL.LU.64 R8, [R1+0x4d48] ;  /* 0x004d480001087983 */ /* 0x000f240000300a00 */
[----:B------:R-:W-:Y:S01]  /*5d4d0*/  STL [R1+0x4ce8], R11 ;  /* 0x004ce80b01007387 */ /* 0x000fe20000100800 */
[C---:B-1----:R-:W-:Y:S01]  /*5d4e0*/  HMMA.16816.F32.BF16 R20, R16.reuse, R20, R12 ;  /* 0x000000141014723c */ /* 0x042fe2000004180c */
[----:B----4-:R-:W-:Y:S01]  /*5d4f0*/  STL.64 [R1+0x4ce0], R8 ;  /* 0x004ce00801007387 */ /* 0x010fe20000100a00 */
[----:B------:R-:W2:Y:S11]  /*5d500*/  LDL.LU.64 R12, [R1+0x4d40] ;  /* 0x004d4000010c7983 */ /* 0x000eb60000300a00 */
[----:B------:R-:W-:Y:S10]  /*5d510*/  @!UPT UIADD3 URZ, URZ, URZ, URZ ;  /* 0x0000003f3f3ff290 */ /* 0x000ff4000fffe03f */
[----:B------:R0:W-:Y:S01]  /*5d520*/  STL.64 [R1+0x1010], R20 ;  /* 0x0010101401007387 */ /* 0x0001e20000100a00 */
[----:B------:R-:W-:Y:S03]  /*5d530*/  STL.64 [R1+0x1018], R22 ;  /* 0x0010181601007387 */ /* 0x000fe60000100a00 */
[----:B0-----:R-:W4:Y:S02]  /*5d540*/  LDL.LU.64 R20, [R1+0x4d38] ;  /* 0x004d380001147983 */ /* 0x001f240000300a00 */
[C---:B----4-:R-:W-:Y:S01]  /*5d550*/  HMMA.16816.F32.BF16 R4, R16.reuse, R20, R4 ;  /* 0x000000141004723c */ /* 0x050fe20000041804 */
[----:B------:R-:W-:Y:S11]  /*5d560*/  IMAD.MOV.U32 R3, RZ, RZ, R21 ;  /* 0x000000ffff037224 */ /* 0x000ff600078e0015 */
[----:B------:R-:W-:Y:S11]  /*5d570*/  @!UPT UIADD3 URZ, URZ, URZ, URZ ;  /* 0x0000003f3f3ff290 */ /* 0x000ff6000fffe03f */
[----:B------:R0:W-:Y:S01]  /*5d580*/  STL.64 [R1+0x1000], R4 ;  /* 0x0010000401007387 */ /* 0x0001e20000100a00 */
[----:B------:R-:W-:Y:S02]  /*5d590*/  STL.64 [R1+0x1008], R6 ;  /* 0x0010080601007387 */ /* 0x000fe40000100a00 */
[----:B0-----:R-:W-:Y:S02]  /*5d5a0*/  IMAD.MOV.U32 R4, RZ, RZ, R20 ;  /* 0x000000ffff047224 */ /* 0x001fe400078e0014 */
[----:B------:R-:W4:Y:S01]  /*5d5b0*/  LDL.LU.64 R20, [R1+0x4d30] ;  /* 0x004d300001147983 */ /* 0x000f220000300a00 */
[----:B------:R-:W-:Y:S02]  /*5d5c0*/  STL [R1+0x4c14], R3 ;  /* 0x004c140301007387 */ /* 0x000fe40000100800 */
[----:B------:R0:W-:Y:S02]  /*5d5d0*/  STL [R1+0x4c10], R4 ;  /* 0x004c100401007387 */ /* 0x0001e40000100800 */
[----:B0-----:R-:W4:Y:S01]  /*5d5e0*/  LDL.LU R4, [R1+0x15b0] ;  /* 0x0015b00001047983 */ /* 0x001f220000300800 */
[----:B------:R-:W4:Y:S02]  /*5d5f0*/  LDL.LU R5, [R1+0x15b4] ;  /* 0x0015b40001057983 */ /* 0x000f240000300800 */
[----:B------:R-:W4:Y:S02]  /*5d600*/  LDL.LU R6, [R1+0x15b8] ;  /* 0x0015b80001067983 */ /* 0x000f240000300800 */
[----:B------:R-:W4:Y:S01]  /*5d610*/  LDL.LU R7, [R1+0x15bc] ;  /* 0x0015bc0001077983 */ /* 0x000f220000300800 */
[C---:B--2---:R-:W-:Y:S08]  /*5d620*/  HMMA.16816.F32.BF16 R24, R16.reuse, R12, R24 ;  /* 0x0000000c1018723c */ /* 0x044ff00000041818 */
[----:B----4-:R-:W-:Y:S11]  /*5d630*/  HMMA.16816.F32.BF16 R4, R16, R20, R4 ;  /* 0x000000141004723c */ /* 0x010ff60000041804 */
[----:B------:R-:W-:Y:S11]  /*5d640*/  @!UPT UIADD3 URZ, URZ, URZ, URZ ;  /* 0x0000003f3f3ff290 */ /* 0x000ff6000fffe03f */
[----:B------:R-:W-:Y:S01]  /*5d650*/  @!UPT UIADD3 URZ, URZ, URZ, URZ ;  /* 0x0000003f3f3ff290 */ /* 0x000fe2000fffe03f */
[----:B------:R0:W-:Y:S01]  /*5d660*/  STL.64 [R1+0xff0], R4 ;  /* 0x000ff00401007387 */ /* 0x0001e20000100a00 */
[----:B------:R1:W-:Y:S02]  /*5d670*/  STL.64 [R1+0xff8], R6 ;  /* 0x000ff80601007387 */ /* 0x0003e40000100a00 */
[----:B0-----:R-:W-:Y:S02]  /*5d680*/  IMAD.MOV.U32 R5, RZ, RZ, R21 ;  /* 0x000000ffff057224 */ /* 0x001fe400078e0015 */
[----:B-1----:R-:W-:Y:S02]  /*5d690*/  IMAD.MOV.U32 R6, RZ, RZ, R20 ;  /* 0x000000ffff067224 */ /* 0x002fe400078e0014 */
[----:B------:R-:W2:Y:S01]  /*5d6a0*/  LDL.LU R20, [R1+0xfc0] ;  /* 0x000fc00001147983 */ /* 0x000ea20000300800 */
[----:B------:R-:W2:Y:S02]  /*5d6b0*/  LDL.LU R21, [R1+0xfc4] ;  /* 0x000fc40001157983 */ /* 0x000ea40000300800 */
[----:B------:R-:W2:Y:S02]  /*5d6c0*/  LDL.LU R22, [R1+0xfc8] ;  /* 0x000fc80001167983 */ /* 0x000ea40000300800 */
[----:B------:R-:W2:Y:S01]  /*5d6d0*/  LDL.LU R23, [R1+0xfcc] ;  /* 0x000fcc0001177983 */ /* 0x000ea20000300800 */
[----:B------:R-:W-:Y:S01]  /*5d6e0*/  STL [R1+0x4c18], R6 ;  /* 0x004c180601007387 */ /* 0x000fe20000100800 */
[----:B------:R-:W-:Y:S02]  /*5d6f0*/  STL.64 [R1+0xfe0], R24 ;  /* 0x000fe01801007387 */ /* 0x000fe40000100a00 */
[----:B------:R0:W-:Y:S02]  /*5d700*/  STL.64 [R1+0xfe8], R26 ;  /* 0x000fe81a01007387 */ /* 0x0001e40000100a00 */
[----:B------:R-:W-:-:S02]  /*5d710*/  IMAD.MOV.U32 R4, RZ, RZ, R12 ;  /* 0x000000ffff047224 */ /* 0x000fc400078e000c */
[----:B------:R-:W-:Y:S01]  /*5d720*/  IMAD.MOV.U32 R7, RZ, RZ, R13 ;  /* 0x000000ffff077224 */ /* 0x000fe200078e000d */
[----:B0-----:R-:W4:Y:S01]  /*5d730*/  LDL.LU.64 R26, [R1+0x4d28] ;  /* 0x004d2800011a7983 */ /* 0x001f220000300a00 */
[----:B------:R-:W4:Y:S02]  /*5d740*/  LDL.LU.64 R24, [R1+0x4d20] ;  /* 0x004d200001187983 */ /* 0x000f240000300a00 */
[----:B------:R-:W4:Y:S02]  /*5d750*/  LDL.LU.64 R12, [R1+0x4d18] ;  /* 0x004d1800010c7983 */ /* 0x000f240000300a00 */
[----:B----4-:R-:W-:Y:S01]  /*5d760*/  HMMA.16816.F32.BF16 R24, R16, R12, R24 ;  /* 0x0000000c1018723c */ /* 0x010fe20000041818 */
[----:B------:R-:W-:Y:S02]  /*5d770*/  IMAD.MOV.U32 R6, RZ, RZ, R12 ;  /* 0x000000ffff067224 */ /* 0x000fe400078e000c */
[----:B------:R-:W-:Y:S11]  /*5d780*/  IMAD.MOV.U32 R3, RZ, RZ, R13 ;  /* 0x000000ffff037224 */ /* 0x000ff600078e000d */
[----:B------:R-:W-:Y:S09]  /*5d790*/  @!UPT UIADD3 URZ, URZ, URZ, URZ ;  /* 0x0000003f3f3ff290 */ /* 0x000ff2000fffe03f */
[----:B------:R-:W-:Y:S01]  /*5d7a0*/  STL.64 [R1+0xfd0], R24 ;  /* 0x000fd01801007387 */ /* 0x000fe20000100a00 */
[----:B------:R0:W-:Y:S03]  /*5d7b0*/  STL.64 [R1+0xfd8], R26 ;  /* 0x000fd81a01007387 */ /* 0x0001e60000100a00 */
[----:B0-----:R-:W4:Y:S01]  /*5d7c0*/  LDL.LU.64 R26, [R1+0x4d10] ;  /* 0x004d1000011a7983 */ /* 0x001f220000300a00 */
[----:B------:R-:W2:Y:S02]  /*5d7d0*/  LDL.LU.64 R24, [R1+0x4d08] ;  /* 0x004d080001187983 */ /* 0x000ea40000300a00 */
[----:B------:R-:W2:Y:S02]  /*5d7e0*/  LDL.LU.64 R14, [R1+0x4d00] ;  /* 0x004d0000010e7983 */ /* 0x000ea40000300a00 */
[----:B------:R-:W2:Y:S01]  /*5d7f0*/  LDL.LU.64 R12, [R1+0x4cf8] ;  /* 0x004cf800010c7983 */ /* 0x000ea20000300a00 */
[----:B------:R-:W-:Y:S01]  /*5d800*/  STL.64 [R1+0x4c28], R6 ;  /* 0x004c280601007387 */ /* 0x000fe20000100a00 */
[----:B------:R0:W-:Y:S03]  /*5d810*/  STL.64 [R1+0x4c20], R4 ;  /* 0x004c200401007387 */ /* 0x0001e60000100a00 */
[----:B0-----:R-:W2:Y:S01]  /*5d820*/  LDL.LU R4, [R1+0x1500] ;  /* 0x0015000001047983 */ /* 0x001ea20000300800 */
[----:B------:R-:W2:Y:S02]  /*5d830*/  LDL.LU R5, [R1+0x1504] ;  /* 0x0015040001057983 */ /* 0x000ea40000300800 */
[----:B------:R-:W2:Y:S02]  /*5d840*/  LDL.LU R6, [R1+0x1508] ;  /* 0x0015080001067983 */ /* 0x000ea40000300800 */
[----:B------:R-:W2:Y:S02]  /*5d850*/  LDL.LU R7, [R1+0x150c] ;  /* 0x00150c0001077983 */ /* 0x000ea40000300800 */
[----:B--2---:R-:W-:Y:S01]  /*5d860*/  STL.64 [R1+0x4c38], R6 ;  /* 0x004c380601007387 */ /* 0x004fe20000100a00 */
[----:B------:R4:W-:Y:S02]  /*5d870*/  STL.64 [R1+0x4c30], R4 ;  /* 0x004c300401007387 */ /* 0x0009e40000100a00 */
[----:B----4-:R-:W-:-:S02]  /*5d880*/  IMAD.MOV.U32 R4, RZ, RZ, R26 ;  /* 0x000000ffff047224 */ /* 0x010fc400078e001a */
[----:B------:R-:W-:Y:S01]  /*5d890*/  IMAD.MOV.U32 R5, RZ, RZ, R27 ;  /* 0x000000ffff057224 */ /* 0x000fe200078e001b */
[----:B------:R-:W2:Y:S01]  /*5d8a0*/  LDL.LU R26, [R1+0x4cf0] ;  /* 0x004cf000011a7983 */ /* 0x000ea20000300800 */
[----:B------:R-:W2:Y:S03]  /*5d8b0*/  LDL.LU R27, [R1+0x4cec] ;  /* 0x004cec00011b7983 */ /* 0x000ea60000300800 */
[----:B------:R0:W-:Y:S04]  /*5d8c0*/  STL.64 [R1+0x4c48], R4 ;  /* 0x004c480401007387 */ /* 0x0001e80000100a00 */
[----:B0-----:R-:W4:Y:S01]  /*5d8d0*/  LDL.LU R4, [R1+0xc20] ;  /* 0x000c200001047983 */ /* 0x001f220000300800 */
[----:B------:R-:W4:Y:S02]  /*5d8e0*/  LDL.LU R5, [R1+0xc24] ;  /* 0x000c240001057983 */ /* 0x000f240000300800 */
[----:B------:R-:W2:Y:S02]  /*5d8f0*/  LDL.LU R6, [R1+0xc28] ;  /* 0x000c280001067983 */ /* 0x000ea40000300800 */
[----:B------:R-:W2:Y:S02]  /*5d900*/  LDL.LU R7, [R1+0xc2c] ;  /* 0x000c2c0001077983 */ /* 0x000ea40000300800 */
[----:B--2---:R-:W-:Y:S01]  /*5d910*/  STL.64 [R1+0x4c58], R6 ;  /* 0x004c580601007387 */ /* 0x004fe20000100a00 */
[----:B----4-:R0:W-:Y:S02]  /*5d920*/  STL.64 [R1+0x4c50], R4 ;  /* 0x004c500401007387 */ /* 0x0101e40000100a00 */
[----:B0-----:R-:W-:-:S02]  /*5d930*/  IMAD.MOV.U32 R4, RZ, RZ, R28 ;  /* 0x000000ffff047224 */ /* 0x001fc400078e001c */
[----:B------:R-:W-:-:S05]  /*5d940*/  IMAD.MOV.U32 R5, RZ, RZ, R15 ;  /* 0x000000ffff057224 */ /* 0x000fca00078e000f */
[----:B------:R0:W-:Y:S04]  /*5d950*/  STL.64 [R1+0x4c70], R4 ;  /* 0x004c700401007387 */ /* 0x0001e80000100a00 */
[----:B0-----:R-:W2:Y:S04]  /*5d960*/  LDL.64 R4, [R1+0x90] ;  /* 0x0000900001047983 */ /* 0x001ea80000100a00 */
[----:B--2---:R3:W-:Y:S02]  /*5d970*/  STL.64 [R1+0x4c88], R4 ;  /* 0x004c880401007387 */ /* 0x0047e40000100a00 */
[----:B---3--:R-:W-:-:S02]  /*5d980*/  IMAD.MOV.U32 R5, RZ, RZ, R10 ;  /* 0x000000ffff057224 */ /* 0x008fc400078e000a */
[----:B------:R-:W-:Y:S01]  /*5d990*/  HMMA.16816.F32.BF16 R8, R16, R24, R20 ;  /* 0x000000181008723c */ /* 0x000fe20000041814 */
[----:B------:R-:W-:-:S05]  /*5d9a0*/  IMAD.MOV.U32 R4, RZ, RZ, R14 ;  /* 0x000000ffff047224 */ /* 0x000fca00078e000e */
[----:B------:R0:W-:Y:S02]  /*5d9b0*/  STL.64 [R1+0x4ca0], R4 ;  /* 0x004ca00401007387 */ /* 0x0001e40000100a00 */
[----:B0-----:R-:W-:Y:S02]  /*5d9c0*/  IMAD.MOV.U32 R4, RZ, RZ, R2 ;  /* 0x000000ffff047224 */ /* 0x001fe400078e0002 */
[----:B------:R-:W-:Y:S11]  /*5d9d0*/  IMAD.MOV.U32 R5, RZ, RZ, R0 ;  /* 0x000000ffff057224 */ /* 0x000ff600078e0000 */
[----:B------:R-:W-:Y:S02]  /*5d9e0*/  @!UPT UIADD3 URZ, URZ, URZ, URZ ;  /* 0x0000003f3f3ff290 */ /* 0x000fe4000fffe03f */
[----:B------:R-:W-:Y:S01]  /*5d9f0*/  STL.64 [R1+0xfc0], R8 ;  /* 0x000fc00801007387 */ /* 0x000fe20000100a00 */
[----:B------:R-:W-:Y:S02]  /*5da00*/  STL.64 [R1+0xfc8], R10 ;  /* 0x000fc80a01007387 */ /* 0x000fe40000100a00 */
[----:B------:R0:W-:Y:S02]  /*5da10*/  STL.64 [R1+0x4cb8], R4 ;  /* 0x004cb80401007387 */ /* 0x0001e40000100a00 */
[----:B0-----:R-:W2:Y:S01]  /*5da20*/  LDL.64 R4, [R1+0xc0] ;  /* 0x0000c00001047983 */ /* 0x001ea20000100a00 */
[----:B------:R-:W-:Y:S02]  /*5da30*/  STL.64 [R1+0x4bb0], R26 ;  /* 0x004bb01a01007387 */ /* 0x000fe40000100a00 */
        /* <DEDUP_REMOVED lines=32> */
[----:B------:R-:W4:Y:S01]  /*5dc40*/  LDL.LU R27, [R1+0xd9c] ;  /* 0x000d9c00011b7983 */ /* 0x000f220000300800 */
[C---:B--2---:R-:W-:Y:S01]  /*5dc50*/  HMMA.16816.F32.BF16 R8, R16.reuse, R12, R8 ;  /* 0x0000000c1008723c */ /* 0x044fe20000041808 */
[----:B----4-:R-:W-:Y:S01]  /*5dc60*/  STL.64 [R1+0x4cb0], R26 ;  /* 0x004cb01a01007387 */ /* 0x010fe20000100a00 */
        /* <DEDUP_REMOVED lines=13> */
[----:B0-----:R-:W3:Y:S01]  /*5dd40*/  LDL.LU R11, [R1+0x4ce8] ;  /* 0x004ce800010b7983 */ /* 0x001ee20000300800 */
[----:B------:R-:W4:Y:S02]  /*5dd50*/  LDL.LU.64 R8, [R1+0x4ce0] ;  /* 0x004ce00001087983 */ /* 0x000f240000300a00 */
[----:B----4-:R-:W-:Y:S01]  /*5dd60*/  HMMA.16816.F32.BF16 R16, R16, R8, R20 ;  /* 0x000000081010723c */ /* 0x010fe20000041814 */
[----:B------:R-:W2:Y:S01]  /*5dd70*/  LDL.LU.64 R22, [R1+0x4cd8] ;  /* 0x004cd80001167983 */ /* 0x000ea20000300a00 */
[----:B------:R-:W2:Y:S02]  /*5dd80*/  LDL.LU.64 R20, [R1+0x4cd0] ;  /* 0x004cd00001147983 */ /* 0x000ea40000300a00 */
[----:B------:R-:W-:-:S02]  /*5dd90*/  IMAD.MOV.U32 R2, RZ, RZ, R4 ;  /* 0x000000ffff027224 */ /* 0x000fc400078e0004 */
[----:B------:R-:W-:Y:S11]  /*5dda0*/  IMAD.MOV.U32 R0, RZ, RZ, R5 ;  /* 0x000000ffff007224 */ /* 0x000ff600078e0005 */
[----:B------:R-:W-:Y:S06]  /*5ddb0*/  @!UPT UIADD3 URZ, URZ, URZ, URZ ;  /* 0x0000003f3f3ff290 */ /* 0x000fec000fffe03f */
[----:B------:R0:W-:Y:S01]  /*5ddc0*/  STL.64 [R1+0x840], R16 ;  /* 0x0008401001007387 */ /* 0x0001e20000100a00 */
[----:B------:R-:W-:Y:S03]  /*5ddd0*/  STL.64 [R1+0x848], R18 ;  /* 0x0008481201007387 */ /* 0x000fe60000100a00 */
[----:B0-----:R-:W4:Y:S01]  /*5dde0*/  LDL.64 R16, [R1+0x70] ;  /* 0x0000700001107983 */ /* 0x001f220000100a00 */
        /* <DEDUP_REMOVED lines=32> */
[----:B------:R0:W-:Y:S04]  /*5dff0*/  STL.64 [R1+0x4b98], R12 ;  /* 0x004b980c01007387 */ /* 0x0001e80000100a00 */
        /* <DEDUP_REMOVED lines=10> */
[----:B0-----:R-:W4:Y:S01]  /*5e0a0*/  LDL.LU.64 R6, [R1+0x4c58] ;  /* 0x004c580001067983 */ /* 0x001f220000300a00 */
[----:B------:R-:W4:Y:S02]  /*5e0b0*/  LDL.LU.64 R4, [R1+0x4c50] ;  /* 0x004c500001047983 */ /* 0x000f240000300a00 */
[C---:B----4-:R-:W-:Y:S11]  /*5e0c0*/  HMMA.16816.F32.BF16 R4, R20.reuse, R16, R4 ;  /* 0x000000101404723c */ /* 0x050ff60000041804 */
[----:B------:R-:W-:Y:S11]  /*5e0d0*/  @!UPT UIADD3 URZ, URZ, URZ, URZ ;  /* 0x0000003f3f3ff290 */ /* 0x000ff6000fffe03f */
[----:B------:R-:W-:Y:S01]  /*5e0e0*/  @!UPT UIADD3 URZ, URZ, URZ, URZ ;  /* 0x0000003f3f3ff290 */ /* 0x000fe2000fffe03f */
[----:B------:R0:W-:Y:S01]  /*5e0f0*/  STL.64 [R1+0x770], R4 ;  /* 0x0007700401007387 */ /* 0x0001e20000100a00 */
[----:B------:R-:W-:Y:S03]  /*5e100*/  STL.64 [R1+0x778], R6 ;  /* 0x0007780601007387 */ /* 0x000fe60000100a00 */
[----:B0-----:R-:W2:Y:S01]  /*5e110*/  LDL.LU.64 R4, [R1+0x4c48] ;  /* 0x004c480001047983 */ /* 0x001ea20000300a00 */
[----:B------:R-:W-:Y:S02]  /*5e120*/  IMAD.MOV.U32 R28, RZ, RZ, R17 ;  /* 0x000000ffff1c7224 */ /* 0x000fe400078e0011 */
[----:B------:R-:W0:Y:S02]  /*5e130*/  LDSM.16.MT88.4 R16, [R29+0x8180] ;  /* 0x008180001d10783b */ /* 0x000e240000004200 */
[----:B0-----:R-:W-:Y:S02]  /*5e140*/  STL.64 [R1+0x4a68], R18 ;  /* 0x004a681201007387 */ /* 0x001fe40000100a00 */
[----:B------:R0:W-:Y:S02]  /*5e150*/  STL.64 [R1+0x4a60], R16 ;  /* 0x004a601001007387 */ /* 0x0001e40000100a00 */
[----:B0-----:R-:W4:Y:S01]  /*5e160*/  LDL R16, [R1+0x50] ;  /* 0x0000500001107983 */ /* 0x001f220000100800 */
[C---:B--2---:R-:W-:Y:S03]  /*5e170*/  HMMA.16816.F32.BF16 R4, R20.reuse, R4, R24 ;  /* 0x000000041404723c */ /* 0x044fe60000041818 */
[----:B------:R-:W2:Y:S11]  /*5e180*/  LDL.LU.64 R24, [R1+0x4c40] ;  /* 0x004c400001187983 */ /* 0x000eb60000300a00 */
[----:B------:R-:W-:Y:S09]  /*5e190*/  @!UPT UIADD3 URZ, URZ, URZ, URZ ;  /* 0x0000003f3f3ff290 */ /* 0x000ff2000fffe03f */
[----:B------:R-:W-:Y:S01]  /*5e1a0*/  STL.64 [R1+0xf10], R4 ;  /* 0x000f100401007387 */ /* 0x000fe20000100a00 */
[----:B------:R0:W-:Y:S03]  /*5e1b0*/  STL.64 [R1+0xf18], R6 ;  /* 0x000f180601007387 */ /* 0x0001e60000100a00 */
[----:B0-----:R-:W4:Y:S01]  /*5e1c0*/  LDL.LU.64 R6, [R1+0x4c38] ;  /* 0x004c380001067983 */ /* 0x001f220000300a00 */
[----:B------:R-:W4:Y:S02]  /*5e1d0*/  LDL.LU.64 R4, [R1+0x4c30] ;  /* 0x004c300001047983 */ /* 0x000f240000300a00 */
[----:B---3--:R-:W-:Y:S01]  /*5e1e0*/  IMAD.MOV.U32 R17, RZ, RZ, R11 ;  /* 0x000000ffff117224 */ /* 0x008fe200078e000b */
[C---:B--2---:R-:W-:Y:S08]  /*5e1f0*/  HMMA.16816.F32.BF16 R12, R20.reuse, R24, R12 ;  /* 0x00000018140c723c */ /* 0x044ff0000004180c */
[----:B----4-:R-:W-:Y:S01]  /*5e200*/  HMMA.16816.F32.BF16 R16, R20, R16, R4 ;  /* 0x000000101410723c */ /* 0x010fe20000041804 */
[----:B------:R-:W2:Y:S01]  /*5e210*/  LDL.LU.64 R6, [R1+0x4c28] ;  /* 0x004c280001067983 */ /* 0x000ea20000300a00 */
[----:B------:R-:W3:Y:S11]  /*5e220*/  LDL.LU.64 R4, [R1+0x4c20] ;  /* 0x004c200001047983 */ /* 0x000ef60000300a00 */
[----:B------:R-:W-:Y:S10]  /*5e230*/  @!UPT UIADD3 URZ, URZ, URZ, URZ ;  /* 0x0000003f3f3ff290 */ /* 0x000ff4000fffe03f */
[----:B------:R-:W-:Y:S01]  /*5e240*/  STL.64 [R1+0xf00], R16 ;  /* 0x000f001001007387 */ /* 0x000fe20000100a00 */
[----:B------:R-:W-:Y:S02]  /*5e250*/  STL.64 [R1+0xf08], R18 ;  /* 0x000f081201007387 */ /* 0x000fe40000100a00 */
[----:B------:R0:W-:Y:S02]  /*5e260*/  STL.64 [R1+0xef0], R12 ;  /* 0x000ef00c01007387 */ /* 0x0001e40000100a00 */
[----:B------:R1:W-:Y:S01]  /*5e270*/  STL.64 [R1+0xef8], R14 ;  /* 0x000ef80e01007387 */ /* 0x0003e20000100a00 */
[----:B0-----:R-:W4:Y:S01]  /*5e280*/  LDL.LU R12, [R1+0xea0] ;  /* 0x000ea000010c7983 */ /* 0x001f220000300800 */
[----:B------:R-:W4:Y:S02]  /*5e290*/  LDL.LU R13, [R1+0xea4] ;  /* 0x000ea400010d7983 */ /* 0x000f240000300800 */
[----:B-1----:R-:W3:Y:S02]  /*5e2a0*/  LDL.LU R14, [R1+0xea8] ;  /* 0x000ea800010e7983 */ /* 0x002ee40000300800 */
[----:B------:R-:W3:Y:S02]  /*5e2b0*/  LDL.LU R15, [R1+0xeac] ;  /* 0x000eac00010f7983 */ /* 0x000ee40000300800 */
[----:B------:R-:W-:-:S02]  /*5e2c0*/  IMAD.MOV.U32 R16, RZ, RZ, R24 ;  /* 0x000000ffff107224 */ /* 0x000fc400078e0018 */
[----:B------:R-:W-:Y:S02]  /*5e2d0*/  IMAD.MOV.U32 R11, RZ, RZ, R25 ;  /* 0x000000ffff0b7224 */ /* 0x000fe400078e0019 */
[----:B------:R-:W-:Y:S02]  /*5e2e0*/  IMAD.MOV.U32 R25, RZ, RZ, R3 ;  /* 0x000000ffff197224 */ /* 0x000fe400078e0003 */
[----:B--2---:R-:W-:Y:S01]  /*5e2f0*/  IMAD.MOV.U32 R24, RZ, RZ, R6 ;  /* 0x000000ffff187224 */ /* 0x004fe200078e0006 */
[----:B---3--:R-:W-:Y:S01]  /*5e300*/  STL.64 [R1+0x4bc0], R14 ;  /* 0x004bc00e01007387 */ /* 0x008fe20000100a00 */
[----:B----4-:R-:W-:Y:S02]  /*5e310*/  STL.64 [R1+0x4bb8], R12 ;  /* 0x004bb80c01007387 */ /* 0x010fe40000100a00 */
[----:B------:R-:W2:Y:S02]  /*5e320*/  LDL.LU R6, [R1+0x4c18] ;  /* 0x004c180001067983 */ /* 0x000ea40000300800 */
[----:B------:R-:W3:Y:S01]  /*5e330*/  LDL.LU R3, [R1+0x4c14] ;  /* 0x004c140001037983 */ /* 0x000ee20000300800 */
[----:B------:R0:W-:Y:S02]  /*5e340*/  STL.64 [R1+0x4bc8], R24 ;  /* 0x004bc81801007387 */ /* 0x0001e40000100a00 */
[----:B0-----:R-:W-:-:S02]  /*5e350*/  IMAD.MOV.U32 R24, RZ, RZ, R4 ;  /* 0x000000ffff187224 */ /* 0x001fc400078e0004 */
[----:B------:R-:W-:Y:S01]  /*5e360*/  IMAD.MOV.U32 R25, RZ, RZ, R7 ;  /* 0x000000ffff197224 */ /* 0x000fe200078e0007 */
[----:B------:R-:W4:Y:S04]  /*5e370*/  LDL.LU R4, [R1+0x4c10] ;  /* 0x004c100001047983 */ /* 0x000f280000300800 */
[----:B------:R0:W-:Y:S01]  /*5e380*/  STL.64 [R1+0x4be0], R24 ;  /* 0x004be01801007387 */ /* 0x0001e20000100a00 */
[----:B------:R-:W3:Y:S02]  /*5e390*/  LDL.LU R12, [R1+0x14b0] ;  /* 0x0014b000010c7983 */ /* 0x000ee40000300800 */
[----:B------:R-:W3:Y:S02]  /*5e3a0*/  LDL.LU R13, [R1+0x14b4] ;  /* 0x0014b400010d7983 */ /* 0x000ee40000300800 */
[----:B------:R-:W3:Y:S01]  /*5e3b0*/  LDL.LU R14, [R1+0x14b8] ;  /* 0x0014b800010e7983 */ /* 0x000ee20000300800 */
[----:B------:R-:W3:Y:S01]  /*5e3c0*/  LDL.LU R15, [R1+0x14bc] ;  /* 0x0014bc00010f7983 */ /* 0x000ee20000300800 */
[----:B0-----:R-:W-:-:S02]  /*5e3d0*/  IMAD.MOV.U32 R25, RZ, RZ, R5 ;  /* 0x000000ffff197224 */ /* 0x001fc400078e0005 */
[----:B--2---:R-:W-:-:S05]  /*5e3e0*/  IMAD.MOV.U32 R24, RZ, RZ, R6 ;  /* 0x000000ffff187224 */ /* 0x004fca00078e0006 */
[----:B------:R-:W-:Y:S04]  /*5e3f0*/  STL.64 [R1+0x4bf8], R24 ;  /* 0x004bf81801007387 */ /* 0x000fe80000100a00 */
[----:B---3--:R-:W-:Y:S01]  /*5e400*/  STL.64 [R1+0x4bd8], R14 ;  /* 0x004bd80e01007387 */ /* 0x008fe20000100a00 */
[----:B------:R0:W-:Y:S03]  /*5e410*/  STL.64 [R1+0x4bd0], R12 ;  /* 0x004bd00c01007387 */ /* 0x0001e60000100a00 */
        /* <DEDUP_REMOVED lines=17> */
[----:B------:R-:W-:Y:S02]  /*5e530*/  STL.64 [R1+0x4b88], R8 ;  /* 0x004b880801007387 */ /* 0x000fe40000100a00 */
[----:B------:R0:W-:Y:S02]  /*5e540*/  STL [R1+0x4b30], R16 ;  /* 0x004b301001007387 */ /* 0x0001e40000100800 */
[----:B0-----:R-:W3:Y:S01]  /*5e550*/  LDL.LU R16, [R1+0xbd0] ;  /* 0x000bd00001107983 */ /* 0x001ee20000300800 */
[----:B------:R-:W3:Y:S02]  /*5e560*/  LDL.LU R17, [R1+0xbd4] ;  /* 0x000bd40001117983 */ /* 0x000ee40000300800 */
[----:B------:R-:W2:Y:S02]  /*5e570*/  LDL.LU R18, [R1+0xbd8] ;  /* 0x000bd80001127983 */ /* 0x000ea40000300800 */
[----:B------:R-:W2:Y:S02]  /*5e580*/  LDL.LU R19, [R1+0xbdc] ;  /* 0x000bdc0001137983 */ /* 0x000ea40000300800 */
[----:B----4-:R-:W-:-:S02]  /*5e590*/  IMAD.MOV.U32 R24, RZ, RZ, R4 ;  /* 0x000000ffff187224 */ /* 0x010fc400078e0004 */
        /* <DEDUP_REMOVED lines=8> */
[----:B--2---:R-:W-:Y:S01]  /*5e620*/  STL.64 [R1+0x4b40], R18 ;  /* 0x004b401201007387 */ /* 0x004fe20000100a00 */
[----:B---3--:R0:W-:Y:S03]  /*5e630*/  STL.64 [R1+0x4b38], R16 ;  /* 0x004b381001007387 */ /* 0x0081e60000100a00 */
[----:B0-----:R-:W2:Y:S01]  /*5e640*/  LDL.LU R16, [R1+0xbe0] ;  /* 0x000be00001107983 */ /* 0x001ea20000300800 */
[----:B------:R-:W2:Y:S02]  /*5e650*/  LDL.LU R17, [R1+0xbe4] ;  /* 0x000be40001117983 */ /* 0x000ea40000300800 */
[----:B------:R-:W3:Y:S02]  /*5e660*/  LDL.LU R18, [R1+0xbe8] ;  /* 0x000be80001127983 */ /* 0x000ee40000300800 */
[----:B------:R-:W3:Y:S02]  /*5e670*/  LDL.LU R19, [R1+0xbec] ;  /* 0x000bec0001137983 */ /* 0x000ee40000300800 */
[----:B------:R-:W-:-:S07]  /*5e680*/  IMAD.MOV.U32 R25, RZ, RZ, R3 ;  /* 0x000000ffff197224 */ /* 0x000fce00078e0003 */
[C---:B------:R-:W-:Y:S01]  /*5e690*/  HMMA.16816.F32.BF16 R24, R20.reuse, R24, R12 ;  /* 0x000000181418723c */ /* 0x040fe2000004180c */
[----:B---3--:R-:W-:Y:S01]  /*5e6a0*/  STL.64 [R1+0x4b50], R18 ;  /* 0x004b501201007387 */ /* 0x008fe20000100a00 */
[----:B--2---:R0:W-:Y:S03]  /*5e6b0*/  STL.64 [R1+0x4b48], R16 ;  /* 0x004b481001007387 */ /* 0x0041e60000100a00 */
[----:B0-----:R-:W2:Y:S04]  /*5e6c0*/  LDL.64 R16, [R1+0xb0] ;  /* 0x0000b00001107983 */ /* 0x001ea80000100a00 */
[----:B--2---:R-:W-:Y:S01]  /*5e6d0*/  STL.64 [R1+0x4b60], R16 ;  /* 0x004b601001007387 */ /* 0x004fe20000100a00 */
[----:B------:R-:W2:Y:S02]  /*5e6e0*/  LDL.LU.64 R14, [R1+0x4c08] ;  /* 0x004c0800010e7983 */ /* 0x000ea40000300a00 */
[----:B------:R-:W2:Y:S11]  /*5e6f0*/  LDL.LU.64 R12, [R1+0x4c00] ;  /* 0x004c0000010c7983 */ /* 0x000eb60000300a00 */
[----:B------:R0:W-:Y:S01]  /*5e700*/  STL.64 [R1+0xee0], R24 ;  /* 0x000ee01801007387 */ /* 0x0001e20000100a00 */
[----:B------:R2:W-:Y:S04]  /*5e710*/  STL.64 [R1+0xee8], R26 ;  /* 0x000ee81a01007387 */ /* 0x0005e80000100a00 */
        /* <DEDUP_REMOVED lines=22> */
[----:B------:R-:W2:Y:S02]  /*5e880*/  LDL.LU.64 R24, [R1+0x4ba8] ;  /* 0x004ba80001187983 */ /* 0x000ea40000300a00 */
[C---:B--2---:R-:W-:Y:S11]  /*5e890*/  HMMA.16816.F32.BF16 R12, R20.reuse, R24, R12 ;  /* 0x00000018140c723c */ /* 0x044ff6000004180c */
[----:B------:R-:W-:Y:S11]  /*5e8a0*/  @!UPT UIADD3 URZ, URZ, URZ, URZ ;  /* 0x0000003f3f3ff290 */ /* 0x000ff6000fffe03f */
[----:B------:R-:W-:Y:S01]  /*5e8b0*/  @!UPT UIADD3 URZ, URZ, URZ, URZ ;  /* 0x0000003f3f3ff290 */ /* 0x000fe2000fffe03f */
[----:B------:R-:W-:Y:S01]  /*5e8c0*/  STL.64 [R1+0xea0], R12 ;  /* 0x000ea00c01007387 */ /* 0x000fe20000100a00 */
[----:B------:R0:W-:Y:S03]  /*5e8d0*/  STL.64 [R1+0xea8], R14 ;  /* 0x000ea80e01007387 */ /* 0x0001e60000100a00 */
[----:B0-----:R-:W2:Y:S01]  /*5e8e0*/  LDL.LU R14, [R1+0x4ba0] ;  /* 0x004ba000010e7983 */ /* 0x001ea20000300800 */
[----:B------:R-:W4:Y:S02]  /*5e8f0*/  LDL.LU.64 R12, [R1+0x4b98] ;  /* 0x004b9800010c7983 */ /* 0x000f240000300a00 */
[----:B---3--:R-:W-:Y:S02]  /*5e900*/  STL.64 [R1+0x4aa0], R26 ;  /* 0x004aa01a01007387 */ /* 0x008fe40000100a00 */
[----:B------:R0:W-:Y:S02]  /*5e910*/  STL.64 [R1+0x4a98], R24 ;  /* 0x004a981801007387 */ /* 0x0001e40000100a00 */
[----:B0-----:R-:W3:Y:S04]  /*5e920*/  LDL.64 R24, [R1+0xa0] ;  /* 0x0000a00001187983 */ /* 0x001ee80000100a00 */
[----:B---3--:R0:W-:Y:S04]  /*5e930*/  STL.64 [R1+0x4b58], R24 ;  /* 0x004b581801007387 */ /* 0x0081e80000100a00 */
[----:B0-----:R-:W3:Y:S01]  /*5e940*/  LDL.LU R24, [R1+0xbf0] ;  /* 0x000bf00001187983 */ /* 0x001ee20000300800 */
[----:B------:R-:W3:Y:S02]  /*5e950*/  LDL.LU R25, [R1+0xbf4] ;  /* 0x000bf40001197983 */ /* 0x000ee40000300800 */
[----:B------:R-:W2:Y:S02]  /*5e960*/  LDL.LU R26, [R1+0xbf8] ;  /* 0x000bf800011a7983 */ /* 0x000ea40000300800 */
[----:B------:R-:W2:Y:S01]  /*5e970*/  LDL.LU R27, [R1+0xbfc] ;  /* 0x000bfc00011b7983 */ /* 0x000ea20000300800 */
[C---:B----4-:R-:W-:Y:S01]  /*5e980*/  HMMA.16816.F32.BF16 R8, R20.reuse, R12, R8 ;  /* 0x0000000c1408723c */ /* 0x050fe20000041808 */
[----:B--2---:R-:W-:Y:S01]  /*5e990*/  STL.64 [R1+0x4b70], R26 ;  /* 0x004b701a01007387 */ /* 0x004fe20000100a00 */
[----:B---3--:R0:W-:Y:S03]  /*5e9a0*/  STL.64 [R1+0x4b68], R24 ;  /* 0x004b681801007387 */ /* 0x0081e60000100a00 */
        /* <DEDUP_REMOVED lines=9> */
[----:B------:R-:W-:Y:S02]  /*5ea40*/  STL [R1+0x4a84], R12 ;  /* 0x004a840c01007387 */ /* 0x000fe40000100800 */
[----:B------:R0:W-:Y:S02]  /*5ea50*/  STL [R1+0x4a80], R13 ;  /* 0x004a800d01007387 */ /* 0x0001e40000100800 */
[----:B0-----:R-:W2:Y:S01]  /*5ea60*/  LDL.64 R12, [R1+0x80] ;  /* 0x00008000010c7983 */ /* 0x001ea20000100a00 */
[----:B----4-:R-:W-:Y:S03]  /*5ea70*/  HMMA.16816.F32.BF16 R20, R20, R8, R4 ;  /* 0x000000081414723c */ /* 0x010fe60000041804 */
[----:B------:R-:W2:Y:S01]  /*5ea80*/  LDL.LU.64 R6, [R1+0x4b80] ;  /* 0x004b800001067983 */ /* 0x000ea20000300a00 */
[----:B------:R-:W2:Y:S02]  /*5ea90*/  LDL.LU.64 R4, [R1+0x4b78] ;  /* 0x004b780001047983 */ /* 0x000ea40000300a00 */
[----:B------:R-:W-:-:S02]  /*5eaa0*/  IMAD.MOV.U32 R16, RZ, RZ, R2 ;  /* 0x000000ffff107224 */ /* 0x000fc400078e0002 */
[----:B------:R-:W-:Y:S11]  /*5eab0*/  IMAD.MOV.U32 R17, RZ, RZ, R0 ;  /* 0x000000ffff117224 */ /* 0x000ff600078e0000 */
[----:B------:R-:W-:Y:S04]  /*5eac0*/  @!UPT UIADD3 URZ, URZ, URZ, URZ ;  /* 0x0000003f3f3ff290 */ /* 0x000fe8000fffe03f */
        /* <DEDUP_REMOVED lines=18> */
[----:B------:R0:W-:Y:S01]  /*5ebf0*/  STL.64 [R1+0x6d0], R24 ;  /* 0x0006d01801007387 */ /* 0x0001e20000100a00 */
[----:B------:R-:W-:Y:S03]  /*5ec00*/  STL.64 [R1+0x6d8], R26 ;  /* 0x0006d81a01007387 */ /* 0x000fe60000100a00 */
        /* <DEDUP_REMOVED lines=11> */
[----:B------:R-:W2:Y:S02]  /*5ecc0*/  LDL.64 R24, [R1] ;  /* 0x0000000001187983 */ /* 0x000ea40000100a00 */
[----:B--2---:R0:W-:Y:S02]  /*5ecd0*/  STL.64 [R1+0x4aa8], R24 ;  /* 0x004aa81801007387 */ /* 0x0041e40000100a00 */
[----:B0-----:R-:W-:-:S02]  /*5ece0*/  IMAD.MOV.U32 R24, RZ, RZ, R14 ;  /* 0x000000ffff187224 */ /* 0x001fc400078e000e */
[----:B---3--:R-:W-:-:S07]  /*5ecf0*/  IMAD.MOV.U32 R25, RZ, RZ, R10 ;  /* 0x000000ffff197224 */ /* 0x008fce00078e000a */
[C---:B------:R-:W-:Y:S01]  /*5ed00*/  HMMA.16816.F32.BF16 R24, R4.reuse, R24, R16 ;  /* 0x000000180418723c */ /* 0x040fe20000041810 */
[----:B------:R-:W2:Y:S11]  /*5ed10*/  LDL.LU R16, [R1+0x4b30] ;  /* 0x004b300001107983 */ /* 0x000eb60000300800 */
[----:B------:R-:W-:Y:S11]  /*5ed20*/  @!UPT UIADD3 URZ, URZ, URZ, URZ ;  /* 0x0000003f3f3ff290 */ /* 0x000ff6000fffe03f */
[----:B------:R0:W-:Y:S01]  /*5ed30*/  STL.64 [R1+0x6b0], R24 ;  /* 0x0006b01801007387 */ /* 0x0001e20000100a00 */
[----:B------:R-:W-:Y:S03]  /*5ed40*/  STL.64 [R1+0x6b8], R26 ;  /* 0x0006b81a01007387 */ /* 0x000fe60000100a00 */
[----:B0-----:R-:W3:Y:S01]  /*5ed50*/  LDL.64 R24, [R1+0x10] ;  /* 0x0000100001187983 */ /* 0x001ee20000100a00 */
[----:B----4-:R-:W-:Y:S01]  /*5ed60*/  HMMA.16816.F32.BF16 R20, R4, R12, R20 ;  /* 0x0000000c0414723c */ /* 0x010fe20000041814 */
[----:B------:R-:W-:Y:S02]  /*5ed70*/  IMAD.MOV.U32 R10, RZ, RZ, R12 ;  /* 0x000000ffff0a7224 */ /* 0x000fe400078e000c */
[----:B------:R-:W-:Y:S01]  /*5ed80*/  IMAD.MOV.U32 R9, RZ, RZ, R13 ;  /* 0x000000ffff097224 */ /* 0x000fe200078e000d */
[----:B---3--:R-:W-:Y:S11]  /*5ed90*/  STL.64 [R1+0x4ac0], R24 ;  /* 0x004ac01801007387 */ /* 0x008ff60000100a00 */
[----:B------:R-:W-:Y:S08]  /*5eda0*/  @!UPT UIADD3 URZ, URZ, URZ, URZ ;  /* 0x0000003f3f3ff290 */ /* 0x000ff0000fffe03f */
[----:B------:R0:W-:Y:S02]  /*5edb0*/  STL.64 [R1+0x6a0], R20 ;  /* 0x0006a01401007387 */ /* 0x0001e40000100a00 */
[----:B------:R-:W-:Y:S02]  /*5edc0*/  STL.64 [R1+0x6a8], R22 ;  /* 0x0006a81601007387 */ /* 0x000fe40000100a00 */
[----:B------:R-:W-:Y:S01]  /*5edd0*/  STL [R1+0x4b18], R10 ;  /* 0x004b180a01007387 */ /* 0x000fe20000100800 */
[----:B------:R-:W-:Y:S01]  /*5ede0*/  STL.64 [R1+0x4b10], R8 ;  /* 0x004b100801007387 */ /* 0x000fe20000100a00 */
[----:B------:R-:W3:Y:S02]  /*5edf0*/  LDL.LU R12, [R1+0x13f0] ;  /* 0x0013f000010c7983 */ /* 0x000ee40000300800 */
[----:B------:R-:W3:Y:S02]  /*5ee00*/  LDL.LU R13, [R1+0x13f4] ;  /* 0x0013f400010d7983 */ /* 0x000ee40000300800 */
[----:B------:R-:W4:Y:S01]  /*5ee10*/  LDL.LU R14, [R1+0x13f8] ;  /* 0x0013f800010e7983 */ /* 0x000f220000300800 */
[----:B------:R-:W4:Y:S04]  /*5ee20*/  LDL.LU R15, [R1+0x13fc] ;  /* 0x0013fc00010f7983 */ /* 0x000f280000300800 */
[----:B0-----:R-:W2:Y:S04]  /*5ee30*/  LDL R20, [R1+0x70] ;  /* 0x0000700001147983 */ /* 0x001ea80000100800 */
[----:B----4-:R-:W-:Y:S01]  /*5ee40*/  STL.64 [R1+0x4ad0], R14 ;  /* 0x004ad00e01007387 */ /* 0x010fe20000100a00 */
[----:B---3--:R0:W-:Y:S03]  /*5ee50*/  STL.64 [R1+0x4ac8], R12 ;  /* 0x004ac80c01007387 */ /* 0x0081e60000100a00 */
[----:B0-----:R-:W3:Y:S04]  /*5ee60*/  LDL.64 R12, [R1+0x30] ;  /* 0x00003000010c7983 */ /* 0x001ee80000100a00 */
[----:B---3--:R2:W-:Y:S02]  /*5ee70*/  STL.64 [R1+0x4ae0], R12 ;  /* 0x004ae00c01007387 */ /* 0x0085e40000100a00 */
[----:B--2---:R-:W-:-:S02]  /*5ee80*/  IMAD.MOV.U32 R12, RZ, RZ, R16 ;  /* 0x000000ffff0c7224 */ /* 0x004fc400078e0010 */
[----:B------:R-:W2:Y:S01]  /*5ee90*/  LDL.LU R16, [R1+0x1430] ;  /* 0x0014300001107983 */ /* 0x000ea20000300800 */
        /* <DEDUP_REMOVED lines=10> */
[----:B------:R-:W3:Y:S01]  /*5ef40*/  LDL.64 R8, [R1+0x60] ;  /* 0x0000600001087983 */ /* 0x000ee20000100a00 */
[----:B------:R0:W-:Y:S02]  /*5ef50*/  STL.64 [R1+0x4af8], R12 ;  /* 0x004af80c01007387 */ /* 0x0001e40000100a00 */
[----:B------:R-:W4:Y:S01]  /*5ef60*/  LDL.64 R24, [R1+0x20] ;  /* 0x0000200001187983 */ /* 0x000f220000100a00 */
[----:B0-----:R-:W2:Y:S04]  /*5ef70*/  LDL.64 R12, [R1+0x50] ;  /* 0x00005000010c7983 */ /* 0x001ea80000100a00 */
[----:B----4-:R0:W-:Y:S04]  /*5ef80*/  STL.64 [R1+0x4ad8], R24 ;  /* 0x004ad81801007387 */ /* 0x0101e80000100a00 */
        /* <DEDUP_REMOVED lines=21> */
[----:B------:R-:W-:Y:S02]  /*5f0e0*/  STL.64 [R1+0x698], R22 ;  /* 0x0006981601007387 */ /* 0x000fe40000100a00 */
[----:B------:R-:W0:Y:S04]  /*5f0f0*/  LDSM.16.MT88.4 R20, [R29+0x8200] ;  /* 0x008200001d14783b */ /* 0x000e280000004200 */
[----:B0-----:R-:W-:Y:S01]  /*5f100*/  STL.64 [R1+0x4928], R22 ;  /* 0x0049281601007387 */ /* 0x001fe20000100a00 */
[----:B------:R0:W-:Y:S03]  /*5f110*/  STL.64 [R1+0x4920], R20 ;  /* 0x0049201401007387 */ /* 0x0001e60000100a00 */
[----:B0-----:R-:W4:Y:S01]  /*5f120*/  LDL.LU R20, [R1+0x13d0] ;  /* 0x0013d00001147983 */ /* 0x001f220000300800 */
[----:B------:R-:W4:Y:S02]  /*5f130*/  LDL.LU R21, [R1+0x13d4] ;  /* 0x0013d40001157983 */ /* 0x000f240000300800 */
[----:B------:R-:W2:Y:S02]  /*5f140*/  LDL.LU R22, [R1+0x13d8] ;  /* 0x0013d80001167983 */ /* 0x000ea40000300800 */
[----:B------:R-:W2:Y:S02]  /*5f150*/  LDL.LU R23, [R1+0x13dc] ;  /* 0x0013dc0001177983 */ /* 0x000ea40000300800 */
[----:B------:R-:W-:Y:S01]  /*5f160*/  IMAD.MOV.U32 R11, RZ, RZ, R9 ;  /* 0x000000ffff0b7224 */ /* 0x000fe200078e0009 */
        /* <DEDUP_REMOVED lines=8> */
[----:B------:R0:W-:Y:S01]  /*5f1f0*/  STL.64 [R1+0xdf0], R16 ;  /* 0x000df01001007387 */ /* 0x0001e20000100a00 */
[----:B------:R1:W-:Y:S02]  /*5f200*/  STL.64 [R1+0xdf8], R18 ;  /* 0x000df81201007387 */ /* 0x0003e40000100a00 */
[----:B------:R-:W3:Y:S02]  /*5f210*/  LDL.LU R10, [R1+0x4b18] ;  /* 0x004b1800010a7983 */ /* 0x000ee40000300800 */
[----:B0-----:R-:W-:Y:S02]  /*5f220*/  IMAD.MOV.U32 R16, RZ, RZ, R8 ;  /* 0x000000ffff107224 */ /* 0x001fe400078e0008 */
[----:B------:R-:W4:Y:S01]  /*5f230*/  LDL.LU.64 R8, [R1+0x4b10] ;  /* 0x004b100001087983 */ /* 0x000f220000300a00 */
[C---:B------:R-:W-:Y:S01]  /*5f240*/  HMMA.16816.F32.BF16 R24, R4.reuse, R12, R24 ;  /* 0x0000000c0418723c */ /* 0x040fe20000041818 */
[----:B-1----:R-:W-:Y:S02]  /*5f250*/  IMAD.MOV.U32 R18, RZ, RZ, R12 ;  /* 0x000000ffff127224 */ /* 0x002fe400078e000c */
[----:B------:R-:W-:Y:S01]  /*5f260*/  IMAD.MOV.U32 R17, RZ, RZ, R13 ;  /* 0x000000ffff117224 */ /* 0x000fe200078e000d */
[----:B---3--:R-:W-:Y:S04]  /*5f270*/  STL.64 [R1+0x4a90], R10 ;  /* 0x004a900a01007387 */ /* 0x008fe80000100a00 */
[----:B----4-:R0:W-:Y:S04]  /*5f280*/  STL.64 [R1+0x4a88], R8 ;  /* 0x004a880801007387 */ /* 0x0101e80000100a00 */
[----:B0-----:R-:W3:Y:S01]  /*5f290*/  LDL.LU R8, [R1+0xd80] ;  /* 0x000d800001087983 */ /* 0x001ee20000300800 */
[----:B------:R-:W3:Y:S02]  /*5f2a0*/  LDL.LU R9, [R1+0xd84] ;  /* 0x000d840001097983 */ /* 0x000ee40000300800 */
[----:B------:R-:W3:Y:S02]  /*5f2b0*/  LDL.LU R10, [R1+0xd88] ;  /* 0x000d8800010a7983 */ /* 0x000ee40000300800 */
[----:B------:R-:W3:Y:S06]  /*5f2c0*/  LDL.LU R11, [R1+0xd8c] ;  /* 0x000d8c00010b7983 */ /* 0x000eec0000300800 */
[----:B------:R-:W-:Y:S01]  /*5f2d0*/  STL.64 [R1+0xde0], R24 ;  /* 0x000de01801007387 */ /* 0x000fe20000100a00 */
[----:B------:R0:W-:Y:S03]  /*5f2e0*/  STL.64 [R1+0xde8], R26 ;  /* 0x000de81a01007387 */ /* 0x0001e60000100a00 */
[----:B0-----:R-:W4:Y:S01]  /*5f2f0*/  LDL.LU.64 R26, [R1+0x4b08] ;  /* 0x004b0800011a7983 */ /* 0x001f220000300a00 */
[----:B------:R-:W4:Y:S02]  /*5f300*/  LDL.LU.64 R24, [R1+0x4b00] ;  /* 0x004b000001187983 */ /* 0x000f240000300a00 */
[----:B------:R-:W4:Y:S02]  /*5f310*/  LDL.LU.64 R12, [R1+0x4af8] ;  /* 0x004af800010c7983 */ /* 0x000f240000300a00 */
[C---:B----4-:R-:W-:Y:S01]  /*5f320*/  HMMA.16816.F32.BF16 R12, R4.reuse, R12, R24 ;  /* 0x0000000c040c723c */ /* 0x050fe20000041818 */
[----:B------:R-:W4:Y:S01]  /*5f330*/  LDL.LU.64 R26, [R1+0x4af0] ;  /* 0x004af000011a7983 */ /* 0x000f220000300a00 */
[----:B------:R-:W4:Y:S11]  /*5f340*/  LDL.LU.64 R24, [R1+0x4ae8] ;  /* 0x004ae80001187983 */ /* 0x000f360000300a00 */
[----:B------:R-:W-:Y:S10]  /*5f350*/  @!UPT UIADD3 URZ, URZ, URZ, URZ ;  /* 0x0000003f3f3ff290 */ /* 0x000ff4000fffe03f */
        /* <DEDUP_REMOVED lines=9> */
[----:B0-----:R-:W4:Y:S01]  /*5f3f0*/  LDL.LU.64 R24, [R1+0x4ad8] ;  /* 0x004ad80001187983 */ /* 0x001f220000300a00 */
[----:B------:R-:W4:Y:S02]  /*5f400*/  LDL.LU.64 R14, [R1+0x4ad0] ;  /* 0x004ad000010e7983 */ /* 0x000f240000300a00 */
        /* <DEDUP_REMOVED lines=26> */
[----:B------:R-:W3:Y:S02]  /*5f5b0*/  LDL.LU.64 R24, [R1+0x4a98] ;  /* 0x004a980001187983 */ /* 0x000ee40000300a00 */
[----:B---3--:R-:W-:Y:S11]  /*5f5c0*/  HMMA.16816.F32.BF16 R8, R4, R24, R8 ;  /* 0x000000180408723c */ /* 0x008ff60000041808 */
[----:B------:R-:W-:Y:S11]  /*5f5d0*/  @!UPT UIADD3 URZ, URZ, URZ, URZ ;  /* 0x0000003f3f3ff290 */ /* 0x000ff6000fffe03f */
[----:B------:R-:W-:Y:S01]  /*5f5e0*/  @!UPT UIADD3 URZ, URZ, URZ, URZ ;  /* 0x0000003f3f3ff290 */ /* 0x000fe2000fffe03f */
[----:B------:R-:W-:Y:S01]  /*5f5f0*/  STL.64 [R1+0xd80], R8 ;  /* 0x000d800801007387 */ /* 0x000fe20000100a00 */
[----:B------:R0:W-:Y:S03]  /*5f600*/  STL.64 [R1+0xd88], R10 ;  /* 0x000d880a01007387 */ /* 0x0001e60000100a00 */
[----:B0-----:R-:W3:Y:S01]  /*5f610*/  LDL.LU.64 R10, [R1+0x4a90] ;  /* 0x004a9000010a7983 */ /* 0x001ee20000300a00 */
[----:B------:R-:W4:Y:S02]  /*5f620*/  LDL.LU.64 R8, [R1+0x4a88] ;  /* 0x004a880001087983 */ /* 0x000f240000300a00 */
[----:B--2---:R-:W-:Y:S02]  /*5f630*/  STL.64 [R1+0x4938], R26 ;  /* 0x0049381a01007387 */ /* 0x004fe40000100a00 */
[----:B------:R0:W-:Y:S02]  /*5f640*/  STL.64 [R1+0x4930], R24 ;  /* 0x0049301801007387 */ /* 0x0001e40000100a00 */
[----:B0-----:R-:W-:-:S02]  /*5f650*/  IMAD.MOV.U32 R24, RZ, RZ, R21 ;  /* 0x000000ffff187224 */ /* 0x001fc400078e0015 */
[----:B------:R-:W-:-:S05]  /*5f660*/  IMAD.MOV.U32 R25, RZ, RZ, R20 ;  /* 0x000000ffff197224 */ /* 0x000fca00078e0014 */
[----:B------:R0:W-:Y:S01]  /*5f670*/  STL.64 [R1+0x4950], R24 ;  /* 0x0049501801007387 */ /* 0x0001e20000100a00 */
[----:B------:R-:W2:Y:S02]  /*5f680*/  LDL.LU R20, [R1+0x530] ;  /* 0x0005300001147983 */ /* 0x000ea40000300800 */
[----:B------:R-:W2:Y:S02]  /*5f690*/  LDL.LU R21, [R1+0x534] ;  /* 0x0005340001157983 */ /* 0x000ea40000300800 */
[----:B------:R-:W2:Y:S01]  /*5f6a0*/  LDL.LU R22, [R1+0x538] ;  /* 0x0005380001167983 */ /* 0x000ea20000300800 */
[----:B------:R-:W2:Y:S01]  /*5f6b0*/  LDL.LU R23, [R1+0x53c] ;  /* 0x00053c0001177983 */ /* 0x000ea20000300800 */
[----:B0-----:R-:W-:Y:S02]  /*5f6c0*/  IMAD.MOV.U32 R24, RZ, RZ, R12 ;  /* 0x000000ffff187224 */ /* 0x001fe400078e000c */
[----:B------:R-:W-:Y:S01]  /*5f6d0*/  IMAD.MOV.U32 R25, RZ, RZ, R13 ;  /* 0x000000ffff197224 */ /* 0x000fe200078e000d */
[----:B------:R-:W3:Y:S01]  /*5f6e0*/  LDL.LU R12, [R1+0x4a84] ;  /* 0x004a8400010c7983 */ /* 0x000ee20000300800 */
[----:B------:R-:W3:Y:S03]  /*5f6f0*/  LDL.LU R13, [R1+0x4a80] ;  /* 0x004a8000010d7983 */ /* 0x000ee60000300800 */
[----:B------:R-:W-:Y:S04]  /*5f700*/  STL.64 [R1+0x4968], R24 ;  /* 0x0049681801007387 */ /* 0x000fe80000100a00 */
[----:B--2---:R-:W-:Y:S01]  /*5f710*/  STL.64 [R1+0x4948], R22 ;  /* 0x0049481601007387 */ /* 0x004fe20000100a00 */
[----:B------:R0:W-:Y:S03]  /*5f720*/  STL.64 [R1+0x4940], R20 ;  /* 0x0049401401007387 */ /* 0x0001e60000100a00 */
[----:B0-----:R-:W2:Y:S01]  /*5f730*/  LDL.LU R20, [R1+0x12f0] ;  /* 0x0012f00001147983 */ /* 0x001ea20000300800 */
[----:B------:R-:W2:Y:S02]  /*5f740*/  LDL.LU R21, [R1+0x12f4] ;  /* 0x0012f40001157983 */ /* 0x000ea40000300800 */
[----:B------:R-:W2:Y:S02]  /*5f750*/  LDL.LU R22, [R1+0x12f8] ;  /* 0x0012f80001167983 */ /* 0x000ea40000300800 */
[----:B------:R-:W2:Y:S02]  /*5f760*/  LDL.LU R23, [R1+0x12fc] ;  /* 0x0012fc0001177983 */ /* 0x000ea40000300800 */
[----:B------:R-:W-:-:S02]  /*5f770*/  IMAD.MOV.U32 R24, RZ, RZ, R15 ;  /* 0x000000ffff187224 */ /* 0x000fc400078e000f */
[----:B------:R-:W-:Y:S01]  /*5f780*/  IMAD.MOV.U32 R25, RZ, RZ, R14 ;  /* 0x000000ffff197224 */ /* 0x000fe200078e000e */
[----:B------:R-:W3:Y:S01]  /*5f790*/  LDL.LU R15, [R1+0x4a7c] ;  /* 0x004a7c00010f7983 */ /* 0x000ee20000300800 */
[----:B------:R-:W3:Y:S03]  /*5f7a0*/  LDL.LU R14, [R1+0x4a78] ;  /* 0x004a7800010e7983 */ /* 0x000ee60000300800 */
[----:B------:R0:W-:Y:S02]  /*5f7b0*/  STL.64 [R1+0x4980], R24 ;  /* 0x0049801801007387 */ /* 0x0001e40000100a00 */
[----:B0-----:R-:W-:Y:S02]  /*5f7c0*/  IMAD.MOV.U32 R24, RZ, RZ, R28 ;  /* 0x000000ffff187224 */ /* 0x001fe400078e001c */
[----:B------:R-:W-:Y:S01]  /*5f7d0*/  IMAD.MOV.U32 R25, RZ, RZ, R19 ;  /* 0x000000ffff197224 */ /* 0x000fe200078e0013 */
[----:B--2---:R-:W-:Y:S01]  /*5f7e0*/  STL.64 [R1+0x4960], R22 ;  /* 0x0049601601007387 */ /* 0x004fe20000100a00 */
[----:B------:R0:W-:Y:S03]  /*5f7f0*/  STL.64 [R1+0x4958], R20 ;  /* 0x0049581401007387 */ /* 0x0001e60000100a00 */
[----:B0-----:R-:W2:Y:S01]  /*5f800*/  LDL.LU R20, [R1+0x1300] ;  /* 0x0013000001147983 */ /* 0x001ea20000300800 */
[----:B------:R-:W2:Y:S02]  /*5f810*/  LDL.LU R21, [R1+0x1304] ;  /* 0x0013040001157983 */ /* 0x000ea40000300800 */
[----:B------:R-:W2:Y:S02]  /*5f820*/  LDL.LU R22, [R1+0x1308] ;  /* 0x0013080001167983 */ /* 0x000ea40000300800 */
[----:B------:R-:W2:Y:S01]  /*5f830*/  LDL.LU R23, [R1+0x130c] ;  /* 0x00130c0001177983 */ /* 0x000ea20000300800 */
        /* <DEDUP_REMOVED lines=9> */
[----:B------:R0:W-:Y:S01]  /*5f8d0*/  STL.64 [R1+0x49c0], R24 ;  /* 0x0049c01801007387 */ /* 0x0001e20000100a00 */
[----:B------:R-:W-:Y:S02]  /*5f8e0*/  STL.64 [R1+0x4978], R22 ;  /* 0x0049781601007387 */ /* 0x000fe40000100a00 */
[----:B------:R1:W-:Y:S02]  /*5f8f0*/  STL.64 [R1+0x4970], R20 ;  /* 0x0049701401007387 */ /* 0x0003e40000100a00 */
[----:B0-----:R-:W-:Y:S02]  /*5f900*/  IMAD.MOV.U32 R24, RZ, RZ, R16 ;  /* 0x000000ffff187224 */ /* 0x001fe400078e0010 */
[----:B---3--:R-:W-:Y:S01]  /*5f910*/  IMAD.MOV.U32 R25, RZ, RZ, R11 ;  /* 0x000000ffff197224 */ /* 0x008fe200078e000b */
[----:B-1----:R-:W2:Y:S01]  /*5f920*/  LDL.LU R20, [R1+0x1310] ;  /* 0x0013100001147983 */ /* 0x002ea20000300800 */
[----:B------:R-:W2:Y:S02]  /*5f930*/  LDL.LU R21, [R1+0x1314] ;  /* 0x0013140001157983 */ /* 0x000ea40000300800 */
[----:B------:R-:W3:Y:S02]  /*5f940*/  LDL.LU R22, [R1+0x1318] ;  /* 0x0013180001167983 */ /* 0x000ee40000300800 */
[----:B------:R-:W3:Y:S01]  /*5f950*/  LDL.LU R23, [R1+0x131c] ;  /* 0x00131c0001177983 */ /* 0x000ee20000300800 */
        /* <DEDUP_REMOVED lines=8> */
[----:B----4-:R-:W-:-:S05]  /*5f9e0*/  IMAD.MOV.U32 R25, RZ, RZ, R9 ;  /* 0x000000ffff197224 */ /* 0x010fca00078e0009 */
[----:B------:R0:W-:Y:S04]  /*5f9f0*/  STL.64 [R1+0x4a00], R24 ;  /* 0x004a001801007387 */ /* 0x0001e80000100a00 */
[----:B0-----:R-:W2:Y:S04]  /*5fa00*/  LDL.64 R24, [R1+0x90] ;  /* 0x0000900001187983 */ /* 0x001ea80000100a00 */
[----:B--2---:R-:W-:Y:S01]  /*5fa10*/  STL.64 [R1+0x4a18], R24 ;  /* 0x004a181801007387 */ /* 0x004fe20000100a00 */
        /* <DEDUP_REMOVED lines=14> */
[----:B------:R-:W3:Y:S02]  /*5fb00*/  LDL.LU R23, [R1+0x134c] ;  /* 0x00134c0001177983 */ /* 0x000ee40000300800 */
[----:B------:R-:W-:-:S02]  /*5fb10*/  IMAD.MOV.U32 R24, RZ, RZ, R2 ;  /* 0x000000ffff187224 */ /* 0x000fc400078e0002 */
[----:B------:R-:W-:-:S05]  /*5fb20*/  IMAD.MOV.U32 R25, RZ, RZ, R0 ;  /* 0x000000ffff197224 */ /* 0x000fca00078e0000 */
[----:B------:R0:W-:Y:S04]  /*5fb30*/  STL.64 [R1+0x4a48], R24 ;  /* 0x004a481801007387 */ /* 0x0001e80000100a00 */
[----:B0-----:R-:W4:Y:S04]  /*5fb40*/  LDL.64 R24, [R1+0xc0] ;  /* 0x0000c00001187983 */ /* 0x001f280000100a00 */
[----:B---3--:R-:W-:Y:S01]  /*5fb50*/  STL.64 [R1+0x49d0], R22 ;  /* 0x0049d01601007387 */ /* 0x008fe20000100a00 */
[----:B--2---:R0:W-:Y:S03]  /*5fb60*/  STL.64 [R1+0x49c8], R20 ;  /* 0x0049c81401007387 */ /* 0x0041e60000100a00 */
[----:B0-----:R-:W2:Y:S01]  /*5fb70*/  LDL.LU R20, [R1+0x1350] ;  /* 0x0013500001147983 */ /* 0x001ea20000300800 */
[----:B------:R-:W2:Y:S02]  /*5fb80*/  LDL.LU R21, [R1+0x1354] ;  /* 0x0013540001157983 */ /* 0x000ea40000300800 */
[----:B------:R-:W3:Y:S02]  /*5fb90*/  LDL.LU R22, [R1+0x1358] ;  /* 0x0013580001167983 */ /* 0x000ee40000300800 */
[----:B------:R-:W3:Y:S01]  /*5fba0*/  LDL.LU R23, [R1+0x135c] ;  /* 0x00135c0001177983 */ /* 0x000ee20000300800 */
[----:B------:R-:W2:Y:S01]  /*5fbb0*/  LDL.LU R16, [R1+0xb00] ;  /* 0x000b000001107983 */ /* 0x000ea20000300800 */
[----:B------:R-:W4:Y:S02]  /*5fbc0*/  LDL.LU R17, [R1+0xb04] ;  /* 0x000b040001117983 */ /* 0x000f240000300800 */
[----:B------:R-:W4:Y:S02]  /*5fbd0*/  LDL.LU R18, [R1+0xb08] ;  /* 0x000b080001127983 */ /* 0x000f240000300800 */
[----:B------:R-:W4:Y:S01]  /*5fbe0*/  LDL.LU R19, [R1+0xb0c] ;  /* 0x000b0c0001137983 */ /* 0x000f220000300800 */
[----:B------:R-:W4:Y:S01]  /*5fbf0*/  LDL.LU R8, [R1+0xd70] ;  /* 0x000d700001087983 */ /* 0x000f220000300800 */
[----:B------:R-:W4:Y:S02]  /*5fc00*/  LDL.LU R9, [R1+0xd74] ;  /* 0x000d740001097983 */ /* 0x000f240000300800 */
[----:B------:R-:W4:Y:S02]  /*5fc10*/  LDL.LU R10, [R1+0xd78] ;  /* 0x000d7800010a7983 */ /* 0x000f240000300800 */
[----:B------:R-:W4:Y:S01]  /*5fc20*/  LDL.LU R11, [R1+0xd7c] ;  /* 0x000d7c00010b7983 */ /* 0x000f220000300800 */
        /* <DEDUP_REMOVED lines=31> */
[----:B------:R0:W-:Y:S01]  /*5fe20*/  STL.64 [R1+0xd70], R8 ;  /* 0x000d700801007387 */ /* 0x0001e20000100a00 */
[----:B------:R1:W-:Y:S03]  /*5fe30*/  STL.64 [R1+0xd78], R10 ;  /* 0x000d780a01007387 */ /* 0x0003e60000100a00 */
[----:B0-----:R-:W3:Y:S02]  /*5fe40*/  LDL.LU.64 R8, [R1+0x4a70] ;  /* 0x004a700001087983 */ /* 0x001ee40000300a00 */
[----:B---3--:R-:W-:Y:S02]  /*5fe50*/  HMMA.16816.F32.BF16 R4, R4, R8, R16 ;  /* 0x000000080404723c */ /* 0x008fe40000041810 */
[----:B------:R-:W2:Y:S01]  /*5fe60*/  LDL.LU.64 R18, [R1+0x4a68] ;  /* 0x004a680001127983 */ /* 0x000ea20000300a00 */
[----:B------:R-:W2:Y:S02]  /*5fe70*/  LDL.LU.64 R16, [R1+0x4a60] ;  /* 0x004a600001107983 */ /* 0x000ea40000300a00 */
[----:B-1----:R-:W-:-:S02]  /*5fe80*/  IMAD.MOV.U32 R10, RZ, RZ, R24 ;  /* 0x000000ffff0a7224 */ /* 0x002fc400078e0018 */
[----:B------:R-:W-:Y:S11]  /*5fe90*/  IMAD.MOV.U32 R3, RZ, RZ, R25 ;  /* 0x000000ffff037224 */ /* 0x000ff600078e0019 */
[----:B------:R-:W-:Y:S05]  /*5fea0*/  @!UPT UIADD3 URZ, URZ, URZ, URZ ;  /* 0x0000003f3f3ff290 */ /* 0x000fea000fffe03f */
        /* <DEDUP_REMOVED lines=46> */
[----:B------:R-:W-:Y:S03]  /*60190*/  STL.64 [R1+0x5b8], R26 ;  /* 0x0005b81a01007387 */ /* 0x000fe60000100a00 */
[----:B0-----:R-:W2:Y:S01]  /*601a0*/  LDL.LU.64 R24, [R1+0x49d8] ;  /* 0x0049d80001187983 */ /* 0x001ea20000300a00 */
[----:B------:R-:W-:Y:S02]  /*601b0*/  IMAD.MOV.U32 R2, RZ, RZ, R4 ;  /* 0x000000ffff027224 */ /* 0x000fe400078e0004 */
[----:B------:R-:W-:Y:S02]  /*601c0*/  IMAD.MOV.U32 R0, RZ, RZ, R5 ;  /* 0x000000ffff007224 */ /* 0x000fe400078e0005 */
[----:B------:R-:W0:Y:S04]  /*601d0*/  LDSM.16.MT88.4 R4, [R29+0x8280] ;  /* 0x008280001d04783b */ /* 0x000e280000004200 */
[----:B0-----:R-:W-:Y:S01]  /*601e0*/  STL.64 [R1+0x4800], R6 ;  /* 0x0048000601007387 */ /* 0x001fe20000100a00 */
[----:B------:R0:W-:Y:S03]  /*601f0*/  STL.64 [R1+0x47f8], R4 ;  /* 0x0047f80401007387 */ /* 0x0001e60000100a00 */
[----:B0-----:R-:W3:Y:S01]  /*60200*/  LDL.64 R4, [R1+0x40] ;  /* 0x0000400001047983 */ /* 0x001ee20000100a00 */
        /* <DEDUP_REMOVED lines=64> */
[----:B---3--:R-:W-:Y:S01]  /*60610*/  HMMA.16816.F32.BF16 R24, R16, R12, R4 ;  /* 0x0000000c1018723c */ /* 0x008fe20000041804 */
[----:B------:R-:W3:Y:S11]  /*60620*/  LDL.LU R4, [R1+0x12c0] ;  /* 0x0012c00001047983 */ /* 0x000ef60000300800 */
[----:B------:R-:W-:Y:S11]  /*60630*/  @!UPT UIADD3 URZ, URZ, URZ, URZ ;  /* 0x0000003f3f3ff290 */ /* 0x000ff6000fffe03f */
[----:B------:R-:W-:Y:S01]  /*60640*/  STL.64 [R1+0xcd0], R24 ;  /* 0x000cd01801007387 */ /* 0x000fe20000100a00 */
[----:B------:R-:W-:Y:S02]  /*60650*/  STL.64 [R1+0xcd8], R26 ;  /* 0x000cd81a01007387 */ /* 0x000fe40000100a00 */
[----:B------:R-:W3:Y:S02]  /*60660*/  LDL.LU R5, [R1+0x12c4] ;  /* 0x0012c40001057983 */ /* 0x000ee40000300800 */
[----:B------:R-:W4:Y:S01]  /*60670*/  LDL.LU R6, [R1+0x12c8] ;  /* 0x0012c80001067983 */ /* 0x000f220000300800 */
[----:B------:R-:W4:Y:S04]  /*60680*/  LDL.LU R7, [R1+0x12cc] ;  /* 0x0012cc0001077983 */ /* 0x000f280000300800 */
        /* <DEDUP_REMOVED lines=8> */
[----:B0-----:R-:W3:Y:S04]  /*60710*/  LDL.64 R4, [R1+0x80] ;  /* 0x0000800001047983 */ /* 0x001ee80000100a00 */
[----:B---3--:R0:W-:Y:S02]  /*60720*/  STL.64 [R1+0x48d0], R4 ;  /* 0x0048d00401007387 */ /* 0x0081e40000100a00 */
[----:B0-----:R-:W-:-:S02]  /*60730*/  IMAD.MOV.U32 R4, RZ, RZ, R28 ;  /* 0x000000ffff047224 */ /* 0x001fc400078e001c */
[----:B------:R-:W-:-:S05]  /*60740*/  IMAD.MOV.U32 R5, RZ, RZ, R11 ;  /* 0x000000ffff057224 */ /* 0x000fca00078e000b */
[----:B------:R0:W-:Y:S04]  /*60750*/  STL.64 [R1+0x48e8], R4 ;  /* 0x0048e80401007387 */ /* 0x0001e80000100a00 */
[----:B0-----:R-:W3:Y:S04]  /*60760*/  LDL.64 R4, [R1+0xa0] ;  /* 0x0000a00001047983 */ /* 0x001ee80000100a00 */
[----:B---3--:R0:W-:Y:S04]  /*60770*/  STL.64 [R1+0x4900], R4 ;  /* 0x0049000401007387 */ /* 0x0081e80000100a00 */
[----:B0-----:R-:W3:Y:S04]  /*60780*/  LDL.64 R4, [R1+0xb0] ;  /* 0x0000b00001047983 */ /* 0x001ee80000100a00 */
[----:B---3--:R-:W-:Y:S01]  /*60790*/  STL.64 [R1+0x4908], R4 ;  /* 0x0049080401007387 */ /* 0x008fe20000100a00 */
[----:B------:R-:W3:Y:S03]  /*607a0*/  LDL.64 R24, [R1+0x60] ;  /* 0x0000600001187983 */ /* 0x000ee60000100a00 */
[----:B---3--:R0:W-:Y:S04]  /*607b0*/  STL.64 [R1+0x48c8], R24 ;  /* 0x0048c81801007387 */ /* 0x0081e80000100a00 */
        /* <DEDUP_REMOVED lines=27> */
[----:B------:R-:W3:Y:S02]  /*60970*/  LDL.LU R15, [R1+0x52c] ;  /* 0x00052c00010f7983 */ /* 0x000ee40000300800 */
[----:B------:R-:W-:-:S02]  /*60980*/  IMAD.MOV.U32 R4, RZ, RZ, R10 ;  /* 0x000000ffff047224 */ /* 0x000fc400078e000a */
[----:B------:R-:W-:-:S07]  /*60990*/  IMAD.MOV.U32 R5, RZ, RZ, R3 ;  /* 0x000000ffff057224 */ /* 0x000fce00078e0003 */
[----:B--2---:R-:W-:Y:S08]  /*609a0*/  HMMA.16816.F32.BF16 R4, R20, R4, R24 ;  /* 0x000000041404723c */ /* 0x004ff00000041818 */
[----:B---3--:R-:W-:Y:S11]  /*609b0*/  HMMA.16816.F32.BF16 R12, R16, R8, R12 ;  /* 0x00000008100c723c */ /* 0x008ff6000004180c */
[----:B------:R-:W-:Y:S11]  /*609c0*/  @!UPT UIADD3 URZ, URZ, URZ, URZ ;  /* 0x0000003f3f3ff290 */ /* 0x000ff6000fffe03f */
[----:B------:R-:W-:Y:S01]  /*609d0*/  @!UPT UIADD3 URZ, URZ, URZ, URZ ;  /* 0x0000003f3f3ff290 */ /* 0x000fe2000fffe03f */
[----:B------:R0:W-:Y:S01]  /*609e0*/  STL.64 [R1+0x520], R12 ;  /* 0x0005200c01007387 */ /* 0x0001e20000100a00 */
[----:B------:R-:W-:Y:S03]  /*609f0*/  STL.64 [R1+0x528], R14 ;  /* 0x0005280e01007387 */ /* 0x000fe60000100a00 */
[----:B0-----:R-:W2:Y:S01]  /*60a00*/  LDL.64 R12, [R1+0x50] ;  /* 0x00005000010c7983 */ /* 0x001ea20000100a00 */
[----:B------:R0:W-:Y:S02]  /*60a10*/  STL [R1+0x481c], R8 ;  /* 0x00481c0801007387 */ /* 0x0001e40000100800 */
[----:B------:R1:W-:Y:S01]  /*60a20*/  STL [R1+0x4818], R9 ;  /* 0x0048180901007387 */ /* 0x0003e20000100800 */
[----:B0-----:R-:W3:Y:S01]  /*60a30*/  LDL.LU R8, [R1+0x490] ;  /* 0x0004900001087983 */ /* 0x001ee20000300800 */
[----:B-1----:R-:W3:Y:S02]  /*60a40*/  LDL.LU R9, [R1+0x494] ;  /* 0x0004940001097983 */ /* 0x002ee40000300800 */
[----:B------:R-:W3:Y:S02]  /*60a50*/  LDL.LU R10, [R1+0x498] ;  /* 0x00049800010a7983 */ /* 0x000ee40000300800 */
[----:B------:R-:W3:Y:S01]  /*60a60*/  LDL.LU R11, [R1+0x49c] ;  /* 0x00049c00010b7983 */ /* 0x000ee20000300800 */
[----:B------:R-:W4:Y:S01]  /*60a70*/  LDL.LU.64 R26, [R1+0x4918] ;  /* 0x00491800011a7983 */ /* 0x000f220000300a00 */
[----:B------:R-:W4:Y:S02]  /*60a80*/  LDL.LU.64 R24, [R1+0x4910] ;  /* 0x0049100001187983 */ /* 0x000f240000300a00 */
[----:B------:R0:W-:Y:S02]  /*60a90*/  STL.64 [R1+0x4a0], R4 ;  /* 0x0004a00401007387 */ /* 0x0001e40000100a00 */
[----:B------:R-:W-:Y:S01]  /*60aa0*/  STL.64 [R1+0x4a8], R6 ;  /* 0x0004a80601007387 */ /* 0x000fe20000100a00 */
        /* <DEDUP_REMOVED lines=8> */
[----:B------:R-:W4:Y:S02]  /*60b30*/  LDL.LU.64 R4, [R1+0x4900] ;  /* 0x0049000001047983 */ /* 0x000f240000300a00 */
[----:B----4-:R-:W-:Y:S01]  /*60b40*/  HMMA.16816.F32.BF16 R24, R20, R4, R24 ;  /* 0x000000041418723c */ /* 0x010fe20000041818 */
[----:B------:R-:W-:-:S02]  /*60b50*/  IMAD.MOV.U32 R28, RZ, RZ, R4 ;  /* 0x000000ffff1c7224 */ /* 0x000fc400078e0004 */
[----:B-1----:R-:W-:Y:S11]  /*60b60*/  IMAD.MOV.U32 R11, RZ, RZ, R5 ;  /* 0x000000ffff0b7224 */ /* 0x002ff600078e0005 */
[----:B------:R-:W-:Y:S09]  /*60b70*/  @!UPT UIADD3 URZ, URZ, URZ, URZ ;  /* 0x0000003f3f3ff290 */ /* 0x000ff2000fffe03f */
[----:B------:R-:W-:Y:S01]  /*60b80*/  STL.64 [R1+0x480], R24 ;  /* 0x0004801801007387 */ /* 0x000fe20000100a00 */
[----:B------:R0:W-:Y:S03]  /*60b90*/  STL.64 [R1+0x488], R26 ;  /* 0x0004881a01007387 */ /* 0x0001e60000100a00 */
[----:B0-----:R-:W3:Y:S01]  /*60ba0*/  LDL.LU.64 R26, [R1+0x48f8] ;  /* 0x0048f800011a7983 */ /* 0x001ee20000300a00 */
[----:B------:R-:W3:Y:S02]  /*60bb0*/  LDL.LU.64 R24, [R1+0x48f0] ;  /* 0x0048f00001187983 */ /* 0x000ee40000300a00 */
[----:B------:R-:W3:Y:S02]  /*60bc0*/  LDL.LU.64 R4, [R1+0x48e8] ;  /* 0x0048e80001047983 */ /* 0x000ee40000300a00 */
[----:B------:R-:W-:Y:S01]  /*60bd0*/  STL [R1+0x47c8], R11 ;  /* 0x0047c80b01007387 */ /* 0x000fe20000100800 */
[----:B------:R-:W-:Y:S01]  /*60be0*/  STL [R1+0x47c4], R28 ;  /* 0x0047c41c01007387 */ /* 0x000fe20000100800 */
[C---:B---3--:R-:W-:Y:S03]  /*60bf0*/  HMMA.16816.F32.BF16 R4, R20.reuse, R4, R24 ;  /* 0x000000041404723c */ /* 0x048fe60000041818 */
[----:B------:R-:W3:Y:S01]  /*60c00*/  LDL.LU.64 R26, [R1+0x48e0] ;  /* 0x0048e000011a7983 */ /* 0x000ee20000300a00 */
[----:B------:R-:W3:Y:S11]  /*60c10*/  LDL.LU.64 R24, [R1+0x48d8] ;  /* 0x0048d80001187983 */ /* 0x000ef60000300a00 */
[----:B------:R-:W-:Y:S08]  /*60c20*/  @!UPT UIADD3 URZ, URZ, URZ, URZ ;  /* 0x0000003f3f3ff290 */ /* 0x000ff0000fffe03f */
[----:B------:R0:W-:Y:S01]  /*60c30*/  STL.64 [R1+0x470], R4 ;  /* 0x0004700401007387 */ /* 0x0001e20000100a00 */
[----:B------:R-:W-:Y:S03]  /*60c40*/  STL.64 [R1+0x478], R6 ;  /* 0x0004780601007387 */ /* 0x000fe60000100a00 */
[----:B0-----:R-:W3:Y:S02]  /*60c50*/  LDL.LU.64 R4, [R1+0x48d0] ;  /* 0x0048d00001047983 */ /* 0x001ee40000300a00 */
[C---:B---3--:R-:W-:Y:S01]  /*60c60*/  HMMA.16816.F32.BF16 R24, R20.reuse, R4, R24 ;  /* 0x000000041418723c */ /* 0x048fe20000041818 */
[----:B------:R-:W-:Y:S02]  /*60c70*/  IMAD.MOV.U32 R11, RZ, RZ, R4 ;  /* 0x000000ffff0b7224 */ /* 0x000fe400078e0004 */
[----:B------:R-:W-:Y:S11]  /*60c80*/  IMAD.MOV.U32 R28, RZ, RZ, R5 ;  /* 0x000000ffff1c7224 */ /* 0x000ff600078e0005 */
[----:B------:R-:W-:Y:S09]  /*60c90*/  @!UPT UIADD3 URZ, URZ, URZ, URZ ;  /* 0x0000003f3f3ff290 */ /* 0x000ff2000fffe03f */
[----:B------:R0:W-:Y:S01]  /*60ca0*/  STL.64 [R1+0x460], R24 ;  /* 0x0004601801007387 */ /* 0x0001e20000100a00 */
[----:B------:R-:W-:Y:S03]  /*60cb0*/  STL.64 [R1+0x468], R26 ;  /* 0x0004681a01007387 */ /* 0x000fe60000100a00 */
[----:B0-----:R-:W3:Y:S01]  /*60cc0*/  LDL.LU.64 R24, [R1+0x48c8] ;  /* 0x0048c80001187983 */ /* 0x001ee20000300a00 */
[----:B------:R-:W4:Y:S02]  /*60cd0*/  LDL.LU.64 R6, [R1+0x48c0] ;  /* 0x0048c00001067983 */ /* 0x000f240000300a00 */
[----:B------:R-:W4:Y:S02]  /*60ce0*/  LDL.LU.64 R4, [R1+0x48b8] ;  /* 0x0048b80001047983 */ /* 0x000f240000300a00 */
[----:B------:R-:W-:Y:S02]  /*60cf0*/  IMAD.MOV.U32 R16, RZ, RZ, R2 ;  /* 0x000000ffff107224 */ /* 0x000fe400078e0002 */
[----:B------:R-:W-:Y:S01]  /*60d00*/  IMAD.MOV.U32 R17, RZ, RZ, R0 ;  /* 0x000000ffff117224 */ /* 0x000fe200078e0000 */
[----:B------:R-:W-:Y:S01]  /*60d10*/  STL [R1+0x47d0], R28 ;  /* 0x0047d01c01007387 */ /* 0x000fe20000100800 */
[----:B------:R-:W-:Y:S05]  /*60d20*/  STL [R1+0x47cc], R11 ;  /* 0x0047cc0b01007387 */ /* 0x000fea0000100800 */
[C---:B----4-:R-:W-:Y:S01]  /*60d30*/  HMMA.16816.F32.BF16 R16, R20.reuse, R16, R4 ;  /* 0x000000101410723c */ /* 0x050fe20000041804 */
[----:B------:R-:W4:Y:S01]  /*60d40*/  LDL.LU.64 R6, [R1+0x48b0] ;  /* 0x0048b00001067983 */ /* 0x000f220000300a00 */
[----:B------:R-:W4:Y:S11]  /*60d50*/  LDL.LU.64 R4, [R1+0x48a8] ;  /* 0x0048a80001047983 */ /* 0x000f360000300a00 */
[----:B------:R-:W-:Y:S10]  /*60d60*/  @!UPT UIADD3 URZ, URZ, URZ, URZ ;  /* 0x0000003f3f3ff290 */ /* 0x000ff4000fffe03f */
[----:B------:R-:W-:Y:S01]  /*60d70*/  STL.64 [R1+0x450], R16 ;  /* 0x0004501001007387 */ /* 0x000fe20000100a00 */
[----:B------:R-:W-:Y:S02]  /*60d80*/  STL.64 [R1+0x458], R18 ;  /* 0x0004581201007387 */ /* 0x000fe40000100a00 */
[----:B------:R-:W0:Y:S04]  /*60d90*/  LDSM.16.MT88.4 R16, [R29+0x8300] ;  /* 0x008300001d10783b */ /* 0x000e280000004200 */
[----:B------:R-:W-:Y:S02]  /*60da0*/  STL [R1+0x47d4], R29 ;  /* 0x0047d41d01007387 */ /* 0x000fe40000100800 */
[----:B---3--:R-:W-:Y:S02]  /*60db0*/  IMAD.MOV.U32 R10, RZ, RZ, R24 ;  /* 0x000000ffff0a7224 */ /* 0x008fe400078e0018 */
[----:B------:R-:W-:Y:S01]  /*60dc0*/  IMAD.MOV.U32 R3, RZ, RZ, R25 ;  /* 0x000000ffff037224 */ /* 0x000fe200078e0019 */
[----:B0-----:R-:W-:Y:S01]  /*60dd0*/  STL.64 [R1+0x46c0], R18 ;  /* 0x0046c01201007387 */ /* 0x001fe20000100a00 */
[----:B------:R0:W-:Y:S03]  /*60de0*/  STL.64 [R1+0x46b8], R16 ;  /* 0x0046b81001007387 */ /* 0x0001e60000100a00 */
        /* <DEDUP_REMOVED lines=8> */
[----:B------:R-:W-:Y:S03]  /*60e70*/  STL.64 [R1+0x448], R6 ;  /* 0x0004480601007387 */ /* 0x000fe60000100a00 */
[----:B0-----:R-:W3:Y:S01]  /*60e80*/  LDL.LU.64 R4, [R1+0x48a0] ;  /* 0x0048a00001047983 */ /* 0x001ee20000300a00 */
[----:B------:R-:W4:Y:S03]  /*60e90*/  LDL.64 R24, [R1] ;  /* 0x0000000001187983 */ /* 0x000f260000100a00 */
[----:B----4-:R-:W-:Y:S01]  /*60ea0*/  STL.64 [R1+0x4850], R24 ;  /* 0x0048501801007387 */ /* 0x010fe20000100a00 */
[----:B------:R-:W-:Y:S02]  /*60eb0*/  STL [R1+0x47dc], R3 ;  /* 0x0047dc0301007387 */ /* 0x000fe40000100800 */
[----:B------:R-:W-:Y:S02]  /*60ec0*/  STL [R1+0x47d8], R10 ;  /* 0x0047d80a01007387 */ /* 0x000fe40000100800 */
[----:B------:R2:W-:Y:S02]  /*60ed0*/  STL.64 [R1+0x4868], R8 ;  /* 0x0048680801007387 */ /* 0x0005e40000100a00 */
[----:B--2---:R-:W-:Y:S11]  /*60ee0*/  HMMA.16816.F32.BF16 R8, R20, R12, R16 ;  /* 0x0000000c1408723c */ /* 0x004ff60000041810 */
[----:B------:R-:W-:Y:S11]  /*60ef0*/  @!UPT UIADD3 URZ, URZ, URZ, URZ ;  /* 0x0000003f3f3ff290 */ /* 0x000ff6000fffe03f */
[----:B------:R-:W-:Y:S01]  /*60f00*/  @!UPT UIADD3 URZ, URZ, URZ, URZ ;  /* 0x0000003f3f3ff290 */ /* 0x000fe2000fffe03f */
[----:B------:R0:W-:Y:S01]  /*60f10*/  STL.64 [R1+0xc30], R8 ;  /* 0x000c300801007387 */ /* 0x0001e20000100a00 */
[----:B------:R-:W-:Y:S03]  /*60f20*/  STL.64 [R1+0xc38], R10 ;  /* 0x000c380a01007387 */ /* 0x000fe60000100a00 */
[----:B0-----:R-:W2:Y:S04]  /*60f30*/  LDL.64 R8, [R1+0x20] ;  /* 0x0000200001087983 */ /* 0x001ea80000100a00 */
[----:B--2---:R-:W-:Y:S01]  /*60f40*/  STL.64 [R1+0x4878], R8 ;  /* 0x0048780801007387 */ /* 0x004fe20000100a00 */
[----:B------:R-:W2:Y:S03]  /*60f50*/  LDL.64 R24, [R1+0x10] ;  /* 0x0000100001187983 */ /* 0x000ea60000100a00 */
[----:B--2---:R0:W-:Y:S04]  /*60f60*/  STL.64 [R1+0x4870], R24 ;  /* 0x0048701801007387 */ /* 0x0041e80000100a00 */
        /* <DEDUP_REMOVED lines=9> */
[----:B------:R-:W4:Y:S02]  /*61000*/  LDL.LU R27, [R1+0x129c] ;  /* 0x00129c00011b7983 */ /* 0x000f240000300800 */
[----:B------:R-:W-:-:S02]  /*61010*/  IMAD.MOV.U32 R17, RZ, RZ, R12 ;  /* 0x000000ffff117224 */ /* 0x000fc400078e000c */
[----:B------:R-:W-:Y:S01]  /*61020*/  IMAD.MOV.U32 R16, RZ, RZ, R13 ;  /* 0x000000ffff107224 */ /* 0x000fe200078e000d */
[----:B----4-:R-:W-:Y:S01]  /*61030*/  STL.64 [R1+0x4898], R26 ;  /* 0x0048981a01007387 */ /* 0x010fe20000100a00 */
[----:B--2---:R0:W-:Y:S03]  /*61040*/  STL.64 [R1+0x4890], R24 ;  /* 0x0048901801007387 */ /* 0x0041e60000100a00 */
[----:B0-----:R-:W3:Y:S01]  /*61050*/  LDL.LU R24, [R1+0x12a0] ;  /* 0x0012a00001187983 */ /* 0x001ee20000300800 */
[----:B------:R-:W3:Y:S02]  /*61060*/  LDL.LU R25, [R1+0x12a4] ;  /* 0x0012a40001197983 */ /* 0x000ee40000300800 */
[----:B------:R-:W3:Y:S02]  /*61070*/  LDL.LU R26, [R1+0x12a8] ;  /* 0x0012a800011a7983 */ /* 0x000ee40000300800 */
[----:B------:R-:W3:Y:S01]  /*61080*/  LDL.LU R27, [R1+0x12ac] ;  /* 0x0012ac00011b7983 */ /* 0x000ee20000300800 */
[----:B------:R-:W2:Y:S01]  /*61090*/  LDL.64 R8, [R1+0x30] ;  /* 0x0000300001087983 */ /* 0x000ea20000100a00 */
[----:B------:R-:W4:Y:S02]  /*610a0*/  LDL.LU R12, [R1+0x1250] ;  /* 0x00125000010c7983 */ /* 0x000f240000300800 */
[----:B------:R-:W4:Y:S02]  /*610b0*/  LDL.LU R13, [R1+0x1254] ;  /* 0x00125400010d7983 */ /* 0x000f240000300800 */
[----:B------:R-:W2:Y:S01]  /*610c0*/  LDL.LU R14, [R1+0x1258] ;  /* 0x00125800010e7983 */ /* 0x000ea20000300800 */
[----:B------:R-:W2:Y:S04]  /*610d0*/  LDL.LU R15, [R1+0x125c] ;  /* 0x00125c00010f7983 */ /* 0x000ea80000300800 */
[----:B--2---:R-:W-:Y:S01]  /*610e0*/  STL.64 [R1+0x4848], R14 ;  /* 0x0048480e01007387 */ /* 0x004fe20000100a00 */
[----:B----4-:R0:W-:Y:S03]  /*610f0*/  STL.64 [R1+0x4840], R12 ;  /* 0x0048400c01007387 */ /* 0x0101e60000100a00 */
[----:B0-----:R-:W2:Y:S01]  /*61100*/  LDL.LU R12, [R1+0x1260] ;  /* 0x00126000010c7983 */ /* 0x001ea20000300800 */
[----:B------:R-:W2:Y:S02]  /*61110*/  LDL.LU R13, [R1+0x1264] ;  /* 0x00126400010d7983 */ /* 0x000ea40000300800 */
[----:B------:R-:W4:Y:S02]  /*61120*/  LDL.LU R14, [R1+0x1268] ;  /* 0x00126800010e7983 */ /* 0x000f240000300800 */
[----:B------:R-:W4:Y:S01]  /*61130*/  LDL.LU R15, [R1+0x126c] ;  /* 0x00126c00010f7983 */ /* 0x000f220000300800 */
[----:B---3--:R-:W-:Y:S01]  /*61140*/  HMMA.16816.F32.BF16 R24, R20, R4, R24 ;  /* 0x000000041418723c */ /* 0x008fe20000041818 */
        /* <DEDUP_REMOVED lines=8> */
[----:B------:R-:W-:Y:S09]  /*611d0*/  STL [R1+0x47e0], R17 ;  /* 0x0047e01101007387 */ /* 0x000ff20000100800 */
[----:B------:R-:W-:Y:S02]  /*611e0*/  STL.64 [R1+0xc20], R24 ;  /* 0x000c201801007387 */ /* 0x000fe40000100a00 */
[----:B------:R0:W-:Y:S02]  /*611f0*/  STL.64 [R1+0xc28], R26 ;  /* 0x000c281a01007387 */ /* 0x0001e40000100a00 */
[----:B0-----:R-:W3:Y:S01]  /*61200*/  LDL.LU.64 R26, [R1+0x4898] ;  /* 0x00489800011a7983 */ /* 0x001ee20000300a00 */
[----:B------:R-:W3:Y:S02]  /*61210*/  LDL.LU.64 R24, [R1+0x4890] ;  /* 0x0048900001187983 */ /* 0x000ee40000300a00 */
[----:B------:R-:W4:Y:S02]  /*61220*/  LDL.LU R4, [R1+0x430] ;  /* 0x0004300001047983 */ /* 0x000f240000300800 */
[----:B------:R-:W4:Y:S01]  /*61230*/  LDL.LU R5, [R1+0x434] ;  /* 0x0004340001057983 */ /* 0x000f220000300800 */
[----:B------:R-:W2:Y:S01]  /*61240*/  LDL.LU R6, [R1+0x438] ;  /* 0x0004380001067983 */ /* 0x000ea20000300800 */
[----:B------:R-:W2:Y:S02]  /*61250*/  LDL.LU R7, [R1+0x43c] ;  /* 0x00043c0001077983 */ /* 0x000ea40000300800 */
[----:B------:R-:W-:-:S02]  /*61260*/  IMAD.MOV.U32 R19, RZ, RZ, R8 ;  /* 0x000000ffff137224 */ /* 0x000fc400078e0008 */
        /* <DEDUP_REMOVED lines=13> */
[----:B------:R-:W3:Y:S02]  /*61340*/  LDL.LU.64 R8, [R1+0x4878] ;  /* 0x0048780001087983 */ /* 0x000ee40000300a00 */
[C---:B---3--:R-:W-:Y:S11]  /*61350*/  HMMA.16816.F32.BF16 R24, R20.reuse, R8, R24 ;  /* 0x000000081418723c */ /* 0x048ff60000041818 */
[----:B------:R-:W-:Y:S11]  /*61360*/  @!UPT UIADD3 URZ, URZ, URZ, URZ ;  /* 0x0000003f3f3ff290 */ /* 0x000ff6000fffe03f */
[----:B------:R-:W-:Y:S01]  /*61370*/  @!UPT UIADD3 URZ, URZ, URZ, URZ ;  /* 0x0000003f3f3ff290 */ /* 0x000fe2000fffe03f */
[----:B------:R0:W-:Y:S01]  /*61380*/  STL.64 [R1+0xc00], R24 ;  /* 0x000c001801007387 */ /* 0x0001e20000100a00 */
[----:B------:R-:W-:Y:S03]  /*61390*/  STL.64 [R1+0xc08], R26 ;  /* 0x000c081a01007387 */ /* 0x000fe60000100a00 */
[----:B0-----:R-:W3:Y:S01]  /*613a0*/  LDL.LU.64 R24, [R1+0x4870] ;  /* 0x0048700001187983 */ /* 0x001ee20000300a00 */
[----:B------:R-:W-:Y:S02]  /*613b0*/  IMAD.MOV.U32 R28, RZ, RZ, R8 ;  /* 0x000000ffff1c7224 */ /* 0x000fe400078e0008 */
[----:B------:R-:W-:Y:S02]  /*613c0*/  IMAD.MOV.U32 R11, RZ, RZ, R9 ;  /* 0x000000ffff0b7224 */ /* 0x000fe400078e0009 */
[----:B------:R-:W4:Y:S01]  /*613d0*/  LDL.LU.64 R8, [R1+0x4868] ;  /* 0x0048680001087983 */ /* 0x000f220000300a00 */
        /* <DEDUP_REMOVED lines=17> */
[----:B------:R-:W2:Y:S02]  /*614f0*/  LDL.LU.64 R26, [R1+0x4838] ;  /* 0x00483800011a7983 */ /* 0x000ea40000300a00 */
[----:B------:R-:W3:Y:S01]  /*61500*/  LDL.LU.64 R24, [R1+0x4830] ;  /* 0x0048300001187983 */ /* 0x000ee20000300a00 */
[----:B------:R-:W-:Y:S01]  /*61510*/  STL.64 [R1+0x47f0], R18 ;  /* 0x0047f01201007387 */ /* 0x000fe20000100a00 */
[----:B------:R0:W-:Y:S03]  /*61520*/  STL.64 [R1+0x47e8], R16 ;  /* 0x0047e81001007387 */ /* 0x0001e60000100a00 */
[----:B0-----:R-:W2:Y:S01]  /*61530*/  LDL.LU R16, [R1+0xab0] ;  /* 0x000ab00001107983 */ /* 0x001ea20000300800 */
[----:B------:R-:W2:Y:S02]  /*61540*/  LDL.LU R17, [R1+0xab4] ;  /* 0x000ab40001117983 */ /* 0x000ea40000300800 */
[----:B------:R-:W2:Y:S02]  /*61550*/  LDL.LU R18, [R1+0xab8] ;  /* 0x000ab80001127983 */ /* 0x000ea40000300800 */
[----:B------:R-:W2:Y:S01]  /*61560*/  LDL.LU R19, [R1+0xabc] ;  /* 0x000abc0001137983 */ /* 0x000ea20000300800 */
[----:B---3--:R-:W-:Y:S11]  /*61570*/  HMMA.16816.F32.BF16 R12, R20, R24, R12 ;  /* 0x00000018140c723c */ /* 0x008ff6000004180c */
[----:B------:R-:W-:Y:S11]  /*61580*/  @!UPT UIADD3 URZ, URZ, URZ, URZ ;  /* 0x0000003f3f3ff290 */ /* 0x000ff6000fffe03f */
[----:B------:R-:W-:Y:S01]  /*61590*/  @!UPT UIADD3 URZ, URZ, URZ, URZ ;  /* 0x0000003f3f3ff290 */ /* 0x000fe2000fffe03f */
[----:B------:R-:W-:Y:S01]  /*615a0*/  STL.64 [R1+0xbd0], R12 ;  /* 0x000bd00c01007387 */ /* 0x000fe20000100a00 */
[----:B------:R0:W-:Y:S03]  /*615b0*/  STL.64 [R1+0xbd8], R14 ;  /* 0x000bd80e01007387 */ /* 0x0001e60000100a00 */
[----:B0-----:R-:W3:Y:S01]  /*615c0*/  LDL.LU.64 R14, [R1+0x4828] ;  /* 0x00482800010e7983 */ /* 0x001ee20000300a00 */
[----:B------:R-:W3:Y:S02]  /*615d0*/  LDL.LU.64 R12, [R1+0x4820] ;  /* 0x00482000010c7983 */ /* 0x000ee40000300a00 */
[----:B--2---:R-:W-:Y:S02]  /*615e0*/  STL.64 [R1+0x46e8], R26 ;  /* 0x0046e81a01007387 */ /* 0x004fe40000100a00 */
[----:B------:R4:W-:Y:S02]  /*615f0*/  STL.64 [R1+0x46e0], R24 ;  /* 0x0046e01801007387 */ /* 0x0009e40000100a00 */
[----:B----4-:R-:W-:-:S02]  /*61600*/  IMAD.MOV.U32 R24, RZ, RZ, R8 ;  /* 0x000000ffff187224 */ /* 0x010fc400078e0008 */
[----:B------:R-:W-:Y:S01]  /*61610*/  IMAD.MOV.U32 R25, RZ, RZ, R9 ;  /* 0x000000ffff197224 */ /* 0x000fe200078e0009 */
[----:B------:R-:W2:Y:S01]  /*61620*/  LDL.LU R8, [R1+0x481c] ;  /* 0x00481c0001087983 */ /* 0x000ea20000300800 */
[----:B------:R-:W2:Y:S01]  /*61630*/  LDL.LU R9, [R1+0x4818] ;  /* 0x0048180001097983 */ /* 0x000ea20000300800 */
[C---:B---3--:R-:W-:Y:S11]  /*61640*/  HMMA.16816.F32.BF16 R4, R20.reuse, R12, R4 ;  /* 0x0000000c1404723c */ /* 0x048ff60000041804 */
        /* <DEDUP_REMOVED lines=8> */
[----:B0-----:R-:W3:Y:S01]  /*616d0*/  LDL.LU R12, [R1+0xaa0] ;  /* 0x000aa000010c7983 */ /* 0x001ee20000300800 */
[----:B------:R-:W3:Y:S02]  /*616e0*/  LDL.LU R13, [R1+0xaa4] ;  /* 0x000aa400010d7983 */ /* 0x000ee40000300800 */
[----:B------:R-:W3:Y:S02]  /*616f0*/  LDL.LU R14, [R1+0xaa8] ;  /* 0x000aa800010e7983 */ /* 0x000ee40000300800 */
[----:B------:R-:W3:Y:S01]  /*61700*/  LDL.LU R15, [R1+0xaac] ;  /* 0x000aac00010f7983 */ /* 0x000ee20000300800 */
[----:B--2---:R-:W-:Y:S01]  /*61710*/  HMMA.16816.F32.BF16 R20, R20, R8, R4 ;  /* 0x000000081414723c */ /* 0x004fe20000041804 */
[----:B------:R-:W2:Y:S01]  /*61720*/  LDL.LU.64 R6, [R1+0x4800] ;  /* 0x0048000001067983 */ /* 0x000ea20000300a00 */
[----:B------:R-:W2:Y:S11]  /*61730*/  LDL.LU.64 R4, [R1+0x47f8] ;  /* 0x0047f80001047983 */ /* 0x000eb60000300a00 */
[----:B------:R-:W-:Y:S10]  /*61740*/  @!UPT UIADD3 URZ, URZ, URZ, URZ ;  /* 0x0000003f3f3ff290 */ /* 0x000ff4000fffe03f */
[----:B------:R0:W-:Y:S01]  /*61750*/  STL.64 [R1+0x430], R20 ;  /* 0x0004301401007387 */ /* 0x0001e20000100a00 */
[----:B------:R2:W-:Y:S03]  /*61760*/  STL.64 [R1+0x438], R22 ;  /* 0x0004381601007387 */ /* 0x0005e60000100a00 */
[----:B0-----:R-:W2:Y:S04]  /*61770*/  LDL R20, [R1+0xc0] ;  /* 0x0000c00001147983 */ /* 0x001ea80000100800 */
[----:B------:R-:W2:Y:S01]  /*61780*/  LDL R21, [R1+0xc4] ;  /* 0x0000c40001157983 */ /* 0x000ea20000100800 */
[----:B------:R-:W-:Y:S01]  /*61790*/  STL.64 [R1+0x46c8], R8 ;  /* 0x0046c80801007387 */ /* 0x000fe20000100a00 */
[C---:B--2---:R-:W-:Y:S02]  /*617a0*/  HMMA.16816.F32.BF16 R20, R4.reuse, R20, R16 ;  /* 0x000000140414723c */ /* 0x044fe40000041810 */
[----:B------:R-:W2:Y:S01]  /*617b0*/  LDL.LU.64 R18, [R1+0x47f0] ;  /* 0x0047f00001127983 */ /* 0x000ea20000300a00 */
[----:B------:R-:W4:Y:S05]  /*617c0*/  LDL.LU.64 R16, [R1+0x47e8] ;  /* 0x0047e80001107983 */ /* 0x000f2a0000300a00 */
[----:B---3--:R-:W-:Y:S07]  /*617d0*/  HMMA.16816.F32.BF16 R12, R4, R24, R12 ;  /* 0x00000018040c723c */ /* 0x008fee000004180c */
[----:B------:R-:W-:-:S08]  /*617e0*/  IMAD.MOV.U32 R25, RZ, RZ, R3 ;  /* 0x000000ffff197224 */ /* 0x000fd000078e0003 */
[----:B------:R-:W-:Y:S01]  /*617f0*/  STL.64 [R1+0xb20], R20 ;  /* 0x000b201401007387 */ /* 0x000fe20000100a00 */
[----:B------:R-:W-:Y:S02]  /*61800*/  STL.64 [R1+0xb28], R22 ;  /* 0x000b281601007387 */ /* 0x000fe40000100a00 */
[----:B----4-:R-:W-:Y:S02]  /*61810*/  IMAD.MOV.U32 R24, RZ, RZ, R17 ;  /* 0x000000ffff187224 */ /* 0x010fe400078e0011 */
[----:B------:R-:W3:Y:S03]  /*61820*/  LDL.LU R17, [R1+0x47e0] ;  /* 0x0047e00001117983 */ /* 0x000ee60000300800 */
[----:B------:R0:W-:Y:S02]  /*61830*/  STL.64 [R1+0xb10], R12 ;  /* 0x000b100c01007387 */ /* 0x0001e40000100a00 */
[----:B------:R1:W-:Y:S02]  /*61840*/  STL.64 [R1+0xb18], R14 ;  /* 0x000b180e01007387 */ /* 0x0003e40000100a00 */
[----:B------:R-:W4:Y:S01]  /*61850*/  LDL.LU R3, [R1+0x47dc] ;  /* 0x0047dc0001037983 */ /* 0x000f220000300800 */
[----:B------:R2:W-:Y:S04]  /*61860*/  STL.64 [R1+0x4700], R24 ;  /* 0x0047001801007387 */ /* 0x0005e80000100a00 */
[----:B0-----:R-:W3:Y:S01]  /*61870*/  LDL.LU R12, [R1+0xa50] ;  /* 0x000a5000010c7983 */ /* 0x001ee20000300800 */
[----:B------:R-:W3:Y:S02]  /*61880*/  LDL.LU R13, [R1+0xa54] ;  /* 0x000a5400010d7983 */ /* 0x000ee40000300800 */
[----:B-1----:R-:W3:Y:S02]  /*61890*/  LDL.LU R14, [R1+0xa58] ;  /* 0x000a5800010e7983 */ /* 0x002ee40000300800 */
[----:B------:R-:W3:Y:S02]  /*618a0*/  LDL.LU R15, [R1+0xa5c] ;  /* 0x000a5c00010f7983 */ /* 0x000ee40000300800 */
[----:B--2---:R-:W-:-:S02]  /*618b0*/  IMAD.MOV.U32 R24, RZ, RZ, R10 ;  /* 0x000000ffff187224 */ /* 0x004fc400078e000a */
[----:B------:R-:W-:Y:S01]  /*618c0*/  IMAD.MOV.U32 R25, RZ, RZ, R29 ;  /* 0x000000ffff197224 */ /* 0x000fe200078e001d */
[----:B------:R-:W2:Y:S01]  /*618d0*/  LDL.LU R10, [R1+0x47d8] ;  /* 0x0047d800010a7983 */ /* 0x000ea20000300800 */
[----:B------:R-:W2:Y:S03]  /*618e0*/  LDL.LU R29, [R1+0x47d4] ;  /* 0x0047d400011d7983 */ /* 0x000ea60000300800 */
[----:B------:R-:W-:Y:S04]  /*618f0*/  STL.64 [R1+0x4718], R24 ;  /* 0x0047181801007387 */ /* 0x000fe80000100a00 */
[----:B---3--:R-:W-:Y:S01]  /*61900*/  STL.64 [R1+0x46f8], R14 ;  /* 0x0046f80e01007387 */ /* 0x008fe20000100a00 */
[----:B------:R0:W-:Y:S03]  /*61910*/  STL.64 [R1+0x46f0], R12 ;  /* 0x0046f00c01007387 */ /* 0x0001e60000100a00 */
[----:B0-----:R-:W3:Y:S01]  /*61920*/  LDL.LU R12, [R1+0xa60] ;  /* 0x000a6000010c7983 */ /* 0x001ee20000300800 */
[----:B------:R-:W3:Y:S02]  /*61930*/  LDL.LU R13, [R1+0xa64] ;  /* 0x000a6400010d7983 */ /* 0x000ee40000300800 */
[----:B------:R-:W2:Y:S02]  /*61940*/  LDL.LU R14, [R1+0xa68] ;  /* 0x000a6800010e7983 */ /* 0x000ea40000300800 */
[----:B------:R-:W2:Y:S02]  /*61950*/  LDL.LU R15, [R1+0xa6c] ;  /* 0x000a6c00010f7983 */ /* 0x000ea40000300800 */
[----:B------:R-:W-:-:S02]  /*61960*/  IMAD.MOV.U32 R24, RZ, RZ, R28 ;  /* 0x000000ffff187224 */ /* 0x000fc400078e001c */
[----:B------:R-:W-:Y:S01]  /*61970*/  IMAD.MOV.U32 R25, RZ, RZ, R11 ;  /* 0x000000ffff197224 */ /* 0x000fe200078e000b */
[----:B------:R-:W4:Y:S01]  /*61980*/  LDL.LU R28, [R1+0x47d0] ;  /* 0x0047d000011c7983 */ /* 0x000f220000300800 */
[----:B------:R-:W4:Y:S03]  /*61990*/  LDL.LU R11, [R1+0x47cc] ;  /* 0x0047cc00010b7983 */ /* 0x000f260000300800 */
[----:B------:R0:W-:Y:S02]  /*619a0*/  STL.64 [R1+0x4730], R24 ;  /* 0x0047301801007387 */ /* 0x0001e40000100a00 */
[----:B0-----:R-:W-:Y:S02]  /*619b0*/  IMAD.MOV.U32 R24, RZ, RZ, R19 ;  /* 0x000000ffff187224 */ /* 0x001fe400078e0013 */
[----:B------:R-:W-:Y:S01]  /*619c0*/  IMAD.MOV.U32 R25, RZ, RZ, R18 ;  /* 0x000000ffff197224 */ /* 0x000fe200078e0012 */
[----:B--2---:R-:W-:Y:S01]  /*619d0*/  STL.64 [R1+0x4710], R14 ;  /* 0x0047100e01007387 */ /* 0x004fe20000100a00 */
[----:B---3--:R0:W-:Y:S03]  /*619e0*/  STL.64 [R1+0x4708], R12 ;  /* 0x0047080c01007387 */ /* 0x0081e60000100a00 */
[----:B0-----:R-:W2:Y:S01]  /*619f0*/  LDL.LU R12, [R1+0x11b0] ;  /* 0x0011b000010c7983 */ /* 0x001ea20000300800 */
        /* <DEDUP_REMOVED lines=11> */
[----:B------:R-:W-:Y:S01]  /*61ab0*/  IMAD.MOV.U32 R25, RZ, RZ, R16 ;  /* 0x000000ffff197224 */ /* 0x000fe200078e0010 */
[----:B------:R-:W2:Y:S04]  /*61ac0*/  LDL R17, [R1+0x74] ;  /* 0x0000740001117983 */ /* 0x000ea80000100800 */
[----:B------:R-:W2:Y:S04]  /*61ad0*/  LDL R16, [R1+0x70] ;  /* 0x0000700001107983 */ /* 0x000ea80000100800 */
[----:B--2---:R4:W-:Y:S01]  /*61ae0*/  STL.64 [R1+0x4788], R16 ;  /* 0x0047881001007387 */ /* 0x0049e20000100a00 */
[----:B------:R-:W2:Y:S02]  /*61af0*/  LDL.LU R20, [R1+0x3b0] ;  /* 0x0003b00001147983 */ /* 0x000ea40000300800 */
[----:B------:R-:W2:Y:S02]  /*61b00*/  LDL.LU R21, [R1+0x3b4] ;  /* 0x0003b40001157983 */ /* 0x000ea40000300800 */
[----:B------:R-:W2:Y:S01]  /*61b10*/  LDL.LU R22, [R1+0x3b8] ;  /* 0x0003b80001167983 */ /* 0x000ea20000300800 */
[----:B------:R-:W2:Y:S01]  /*61b20*/  LDL.LU R23, [R1+0x3bc] ;  /* 0x0003bc0001177983 */ /* 0x000ea20000300800 */
[----:B----4-:R-:W-:-:S02]  /*61b30*/  IMAD.MOV.U32 R16, RZ, RZ, R11 ;  /* 0x000000ffff107224 */ /* 0x010fc400078e000b */
[----:B------:R-:W-:Y:S01]  /*61b40*/  IMAD.MOV.U32 R17, RZ, RZ, R28 ;  /* 0x000000ffff117224 */ /* 0x000fe200078e001c */
[----:B--2---:R-:W-:Y:S01]  /*61b50*/  STL.64 [R1+0x4798], R22 ;  /* 0x0047981601007387 */ /* 0x004fe20000100a00 */
[----:B------:R-:W-:Y:S02]  /*61b60*/  STL.64 [R1+0x4790], R20 ;  /* 0x0047901401007387 */ /* 0x000fe40000100a00 */
[----:B------:R-:W2:Y:S02]  /*61b70*/  LDL.LU R11, [R1+0x47c8] ;  /* 0x0047c800010b7983 */ /* 0x000ea40000300800 */
[----:B------:R-:W4:Y:S01]  /*61b80*/  LDL.LU R28, [R1+0x47c4] ;  /* 0x0047c400011c7983 */ /* 0x000f220000300800 */
[----:B------:R0:W-:Y:S01]  /*61b90*/  STL.64 [R1+0x47a0], R16 ;  /* 0x0047a01001007387 */ /* 0x0001e20000100a00 */
[----:B------:R-:W2:Y:S02]  /*61ba0*/  LDL R8, [R1+0x90] ;  /* 0x0000900001087983 */ /* 0x000ea40000100800 */
[----:B------:R-:W2:Y:S02]  /*61bb0*/  LDL R9, [R1+0x94] ;  /* 0x0000940001097983 */ /* 0x000ea40000100800 */
[----:B--2---:R4:W-:Y:S01]  /*61bc0*/  STL.64 [R1+0x47a8], R8 ;  /* 0x0047a80801007387 */ /* 0x0049e20000100a00 */
[----:B0-----:R-:W2:Y:S02]  /*61bd0*/  LDL.LU R16, [R1+0xa80] ;  /* 0x000a800001107983 */ /* 0x001ea40000300800 */
[----:B------:R-:W2:Y:S02]  /*61be0*/  LDL.LU R17, [R1+0xa84] ;  /* 0x000a840001117983 */ /* 0x000ea40000300800 */
[----:B------:R-:W2:Y:S01]  /*61bf0*/  LDL.LU R18, [R1+0xa88] ;  /* 0x000a880001127983 */ /* 0x000ea20000300800 */
[----:B------:R-:W2:Y:S01]  /*61c00*/  LDL.LU R19, [R1+0xa8c] ;  /* 0x000a8c0001137983 */ /* 0x000ea20000300800 */
[----:B----4-:R-:W-:-:S03]  /*61c10*/  IMAD.MOV.U32 R8, RZ, RZ, R28 ;  /* 0x000000ffff087224 */ /* 0x010fc600078e001c */
[----:B--2---:R-:W-:Y:S01]  /*61c20*/  STL.64 [R1+0x47b8], R18 ;  /* 0x0047b81201007387 */ /* 0x004fe20000100a00 */
[----:B------:R0:W-:Y:S02]  /*61c30*/  STL.64 [R1+0x47b0], R16 ;  /* 0x0047b01001007387 */ /* 0x0001e40000100a00 */
[----:B------:R-:W2:Y:S01]  /*61c40*/  LDL.LU R28, [R1+0x47c0] ;  /* 0x0047c000011c7983 */ /* 0x000ea20000300800 */
[----:B0-----:R-:W4:Y:S01]  /*61c50*/  LDL.LU R16, [R1+0xa90] ;  /* 0x000a900001107983 */ /* 0x001f220000300800 */
[----:B------:R-:W4:Y:S02]  /*61c60*/  LDL.LU R17, [R1+0xa94] ;  /* 0x000a940001117983 */ /* 0x000f240000300800 */
[----:B------:R-:W4:Y:S02]  /*61c70*/  LDL.LU R18, [R1+0xa98] ;  /* 0x000a980001127983 */ /* 0x000f240000300800 */
[----:B------:R-:W4:Y:S01]  /*61c80*/  LDL.LU R19, [R1+0xa9c] ;  /* 0x000a9c0001137983 */ /* 0x000f220000300800 */
[----:B------:R-:W2:Y:S01]  /*61c90*/  LDL.LU R20, [R1+0xa70] ;  /* 0x000a700001147983 */ /* 0x000ea20000300800 */
[----:B------:R-:W2:Y:S02]  /*61ca0*/  LDL.LU R21, [R1+0xa74] ;  /* 0x000a740001157983 */ /* 0x000ea40000300800 */
[----:B------:R-:W2:Y:S02]  /*61cb0*/  LDL.LU R22, [R1+0xa78] ;  /* 0x000a780001167983 */ /* 0x000ea40000300800 */
[----:B------:R-:W2:Y:S01]  /*61cc0*/  LDL.LU R23, [R1+0xa7c] ;  /* 0x000a7c0001177983 */ /* 0x000ea20000300800 */
[----:B------:R-:W-:Y:S01]  /*61cd0*/  STL.64 [R1+0x4770], R24 ;  /* 0x0047701801007387 */ /* 0x000fe20000100a00 */
        /* <DEDUP_REMOVED lines=12> */
[----:B------:R-:W-:-:S02]  /*61da0*/  IMAD.MOV.U32 R9, RZ, RZ, R11 ;  /* 0x000000ffff097224 */ /* 0x000fc400078e000b */
[----:B------:R-:W-:-:S05]  /*61db0*/  IMAD.MOV.U32 R24, RZ, RZ, R10 ;  /* 0x000000ffff187224 */ /* 0x000fca00078e000a */
        /* <DEDUP_REMOVED lines=15> */
[----:B------:R0:W-:Y:S02]  /*61eb0*/  STL.64 [R1+0xb00], R8 ;  /* 0x000b000801007387 */ /* 0x0001e40000100a00 */
[----:B------:R3:W-:Y:S01]  /*61ec0*/  STL.64 [R1+0xb08], R10 ;  /* 0x000b080a01007387 */ /* 0x0007e20000100a00 */
[----:B0-----:R-:W3:Y:S02]  /*61ed0*/  LDL.LU.64 R8, [R1+0x47a8] ;  /* 0x0047a80001087983 */ /* 0x001ee40000300a00 */
[C---:B---3--:R-:W-:Y:S02]  /*61ee0*/  HMMA.16816.F32.BF16 R8, R4.reuse, R8, R16 ;  /* 0x000000080408723c */ /* 0x048fe40000041810 */
[----:B------:R-:W3:Y:S11]  /*61ef0*/  LDL.LU.64 R16, [R1+0x47a0] ;  /* 0x0047a00001107983 */ /* 0x000ef60000300a00 */
[----:B------:R-:W-:Y:S10]  /*61f00*/  @!UPT UIADD3 URZ, URZ, URZ, URZ ;  /* 0x0000003f3f3ff290 */ /* 0x000ff4000fffe03f */
[----:B------:R0:W-:Y:S01]  /*61f10*/  STL.64 [R1+0xaf0], R8 ;  /* 0x000af00801007387 */ /* 0x0001e20000100a00 */
[----:B------:R1:W-:Y:S03]  /*61f20*/  STL.64 [R1+0xaf8], R10 ;  /* 0x000af80a01007387 */ /* 0x0003e60000100a00 */
[----:B0-----:R-:W4:Y:S01]  /*61f30*/  LDL.LU R8, [R1+0xa40] ;  /* 0x000a400001087983 */ /* 0x001f220000300800 */
[----:B------:R-:W4:Y:S02]  /*61f40*/  LDL.LU R9, [R1+0xa44] ;  /* 0x000a440001097983 */ /* 0x000f240000300800 */
[----:B-1----:R-:W4:Y:S02]  /*61f50*/  LDL.LU R10, [R1+0xa48] ;  /* 0x000a4800010a7983 */ /* 0x002f240000300800 */
[----:B------:R-:W4:Y:S01]  /*61f60*/  LDL.LU R11, [R1+0xa4c] ;  /* 0x000a4c00010b7983 */ /* 0x000f220000300800 */
[----:B---3--:R-:W-:Y:S01]  /*61f70*/  HMMA.16816.F32.BF16 R16, R4, R16, R20 ;  /* 0x000000100410723c */ /* 0x008fe20000041814 */
[----:B------:R-:W3:Y:S01]  /*61f80*/  LDL.LU.64 R22, [R1+0x4798] ;  /* 0x0047980001167983 */ /* 0x000ee20000300a00 */
[----:B------:R-:W3:Y:S11]  /*61f90*/  LDL.LU.64 R20, [R1+0x4790] ;  /* 0x0047900001147983 */ /* 0x000ef60000300a00 */
[----:B------:R-:W-:Y:S10]  /*61fa0*/  @!UPT UIADD3 URZ, URZ, URZ, URZ ;  /* 0x0000003f3f3ff290 */ /* 0x000ff4000fffe03f */
[----:B------:R0:W-:Y:S01]  /*61fb0*/  STL.64 [R1+0xae0], R16 ;  /* 0x000ae01001007387 */ /* 0x0001e20000100a00 */
[----:B------:R1:W-:Y:S03]  /*61fc0*/  STL.64 [R1+0xae8], R18 ;  /* 0x000ae81201007387 */ /* 0x0003e60000100a00 */
[----:B0-----:R-:W3:Y:S01]  /*61fd0*/  LDL.LU.64 R16, [R1+0x4788] ;  /* 0x0047880001107983 */ /* 0x001ee20000300a00 */
[----:B------:R-:W-:-:S07]  /*61fe0*/  IMAD.MOV.U32 R25, RZ, RZ, R3 ;  /* 0x000000ffff197224 */ /* 0x000fce00078e0003 */
[C---:B--2---:R-:W-:Y:S08]  /*61ff0*/  HMMA.16816.F32.BF16 R24, R4.reuse, R24, R12 ;  /* 0x000000180418723c */ /* 0x044ff0000004180c */
[C---:B---3--:R-:W-:Y:S01]  /*62000*/  HMMA.16816.F32.BF16 R20, R4.reuse, R16, R20 ;  /* 0x000000100414723c */ /* 0x048fe20000041814 */
[----:B------:R-:W2:Y:S11]  /*62010*/  LDL.LU R16, [R1+0x330] ;  /* 0x0003300001107983 */ /* 0x000eb60000300800 */
[----:B------:R-:W-:Y:S11]  /*62020*/  @!UPT UIADD3 URZ, URZ, URZ, URZ ;  /* 0x0000003f3f3ff290 */ /* 0x000ff6000fffe03f */
[----:B------:R-:W-:Y:S01]  /*62030*/  STL.64 [R1+0xad0], R20 ;  /* 0x000ad01401007387 */ /* 0x000fe20000100a00 */
[----:B------:R-:W-:Y:S02]  /*62040*/  STL.64 [R1+0xad8], R22 ;  /* 0x000ad81601007387 */ /* 0x000fe40000100a00 */
[----:B------:R-:W0:Y:S04]  /*62050*/  LDSM.16.MT88.4 R20, [R29+0x8380] ;  /* 0x008380001d14783b */ /* 0x000e280000004200 */
[----:B------:R-:W2:Y:S01]  /*62060*/  LDL.LU R17, [R1+0x334] ;  /* 0x0003340001117983 */ /* 0x000ea20000300800 */
[----:B-1----:R-:W2:Y:S01]  /*62070*/  LDL.LU R18, [R1+0x338] ;  /* 0x0003380001127983 */ /* 0x002ea20000300800 */
[----:B------:R-:W2:Y:S03]  /*62080*/  LDL.LU R19, [R1+0x33c] ;  /* 0x00033c0001137983 */ /* 0x000ea60000300800 */
[----:B0-----:R-:W-:Y:S01]  /*62090*/  STL.64 [R1+0x45b8], R22 ;  /* 0x0045b81601007387 */ /* 0x001fe20000100a00 */
[----:B------:R-:W-:Y:S02]  /*620a0*/  STL.64 [R1+0x45b0], R20 ;  /* 0x0045b01401007387 */ /* 0x000fe40000100a00 */
[----:B------:R-:W-:Y:S02]  /*620b0*/  STL [R1+0x3ec8], R29 ;  /* 0x003ec81d01007387 */ /* 0x000fe40000100800 */
[----:B------:R-:W3:Y:S01]  /*620c0*/  LDL.LU.64 R14, [R1+0x4780] ;  /* 0x00478000010e7983 */ /* 0x000ee20000300a00 */
[----:B------:R-:W3:Y:S01]  /*620d0*/  LDL.LU.64 R12, [R1+0x4778] ;  /* 0x00477800010c7983 */ /* 0x000ee20000300a00 */
[----:B------:R0:W-:Y:S02]  /*620e0*/  STL.64 [R1+0xac0], R24 ;  /* 0x000ac01801007387 */ /* 0x0001e40000100a00 */
[----:B------:R3:W-:Y:S01]  /*620f0*/  STL.64 [R1+0xac8], R26 ;  /* 0x000ac81a01007387 */ /* 0x0007e20000100a00 */
[----:B0-----:R-:W3:Y:S02]  /*62100*/  LDL.LU.64 R24, [R1+0x4770] ;  /* 0x0047700001187983 */ /* 0x001ee40000300a00 */
[----:B---3--:R-:W-:Y:S02]  /*62110*/  HMMA.16816.F32.BF16 R24, R4, R24, R12 ;  /* 0x000000180418723c */ /* 0x008fe4000004180c */
[----:B------:R-:W3:Y:S01]  /*62120*/  LDL.LU.64 R14, [R1+0x4768] ;  /* 0x00476800010e7983 */ /* 0x000ee20000300a00 */
[----:B------:R-:W3:Y:S11]  /*62130*/  LDL.LU.64 R12, [R1+0x4760] ;  /* 0x00476000010c7983 */ /* 0x000ef60000300a00 */
        /* <DEDUP_REMOVED lines=8> */
[----:B------:R-:W3:Y:S11]  /*621c0*/  LDL.LU.64 R24, [R1+0x4748] ;  /* 0x0047480001187983 */ /* 0x000ef60000300a00 */
[----:B------:R-:W-:Y:S11]  /*621d0*/  @!UPT UIADD3 URZ, URZ, URZ, URZ ;  /* 0x0000003f3f3ff290 */ /* 0x000ff6000fffe03f */
        /* <DEDUP_REMOVED lines=8> */
[----:B------:R0:W-:Y:S03]  /*62260*/  STL.64 [R1+0x46a8], R20 ;  /* 0x0046a81401007387 */ /* 0x0001e60000100a00 */
[----:B0-----:R-:W2:Y:S01]  /*62270*/  LDL.LU.64 R20, [R1+0xc0] ;  /* 0x0000c00001147983 */ /* 0x001ea20000300a00 */
[----:B------:R-:W3:Y:S02]  /*62280*/  LDL.LU.64 R14, [R1+0x4740] ;  /* 0x00474000010e7983 */ /* 0x000ee40000300a00 */
[----:B------:R-:W3:Y:S11]  /*62290*/  LDL.LU.64 R12, [R1+0x4738] ;  /* 0x00473800010c7983 */ /* 0x000ef60000300a00 */
[----:B------:R-:W-:Y:S04]  /*622a0*/  @!UPT UIADD3 URZ, URZ, URZ, URZ ;  /* 0x0000003f3f3ff290 */ /* 0x000fe8000fffe03f */
[----:B------:R0:W-:Y:S01]  /*622b0*/  STL.64 [R1+0xa90], R24 ;  /* 0x000a901801007387 */ /* 0x0001e20000100a00 */
[----:B------:R3:W-:Y:S04]  /*622c0*/  STL.64 [R1+0xa98], R26 ;  /* 0x000a981a01007387 */ /* 0x0007e80000100a00 */
        /* <DEDUP_REMOVED lines=32> */
[----:B0-----:R-:W2:Y:S01]  /*624d0*/  LDL.LU.64 R24, [R1+0x90] ;  /* 0x0000900001187983 */ /* 0x001ea20000300a00 */
[C---:B----4-:R-:W-:Y:S03]  /*624e0*/  HMMA.16816.F32.BF16 R8, R4.reuse, R12, R8 ;  /* 0x0000000c0408723c */ /* 0x050fe60000041808 */
[----:B--2---:R0:W-:Y:S04]  /*624f0*/  STL.64 [R1+0x46a0], R24 ;  /* 0x0046a01801007387 */ /* 0x0041e80000100a00 */
[----:B0-----:R-:W2:Y:S11]  /*62500*/  LDL.LU.64 R24, [R1+0xb0] ;  /* 0x0000b00001187983 */ /* 0x001eb60000300a00 */
[----:B------:R-:W-:Y:S05]  /*62510*/  @!UPT UIADD3 URZ, URZ, URZ, URZ ;  /* 0x0000003f3f3ff290 */ /* 0x000fea000fffe03f */
[----:B------:R0:W-:Y:S02]  /*62520*/  STL.64 [R1+0xa40], R8 ;  /* 0x000a400801007387 */ /* 0x0001e40000100a00 */
[----:B------:R-:W-:Y:S01]  /*62530*/  STL.64 [R1+0xa48], R10 ;  /* 0x000a480a01007387 */ /* 0x000fe20000100a00 */
[----:B0-----:R-:W4:Y:S01]  /*62540*/  LDL.LU.64 R8, [R1+0x46c8] ;  /* 0x0046c80001087983 */ /* 0x001f220000300a00 */
[----:B---3--:R-:W-:Y:S02]  /*62550*/  STL.64 [R1+0x4600], R14 ;  /* 0x0046000e01007387 */ /* 0x008fe40000100a00 */
[----:B------:R0:W-:Y:S02]  /*62560*/  STL.64 [R1+0x45f8], R12 ;  /* 0x0045f80c01007387 */ /* 0x0001e40000100a00 */
[----:B0-----:R-:W3:Y:S01]  /*62570*/  LDL.LU R12, [R1+0x280] ;  /* 0x00028000010c7983 */ /* 0x001ee20000300800 */
[----:B------:R-:W3:Y:S02]  /*62580*/  LDL.LU R13, [R1+0x284] ;  /* 0x00028400010d7983 */ /* 0x000ee40000300800 */
[----:B------:R-:W3:Y:S02]  /*62590*/  LDL.LU R14, [R1+0x288] ;  /* 0x00028800010e7983 */ /* 0x000ee40000300800 */
[----:B------:R-:W3:Y:S01]  /*625a0*/  LDL.LU R15, [R1+0x28c] ;  /* 0x00028c00010f7983 */ /* 0x000ee20000300800 */
[----:B----4-:R-:W-:Y:S01]  /*625b0*/  HMMA.16816.F32.BF16 R4, R4, R8, R16 ;  /* 0x000000080404723c */ /* 0x010fe20000041810 */
[----:B------:R-:W4:Y:S01]  /*625c0*/  LDL.LU.64 R18, [R1+0x46c0] ;  /* 0x0046c00001127983 */ /* 0x000f220000300a00 */
[----:B------:R-:W4:Y:S11]  /*625d0*/  LDL.LU.64 R16, [R1+0x46b8] ;  /* 0x0046b80001107983 */ /* 0x000f360000300a00 */
[----:B------:R-:W-:Y:S10]  /*625e0*/  @!UPT UIADD3 URZ, URZ, URZ, URZ ;  /* 0x0000003f3f3ff290 */ /* 0x000ff4000fffe03f */
[----:B------:R0:W-:Y:S01]  /*625f0*/  STL.64 [R1+0x3b0], R4 ;  /* 0x0003b00401007387 */ /* 0x0001e20000100a00 */
[----:B------:R-:W-:Y:S03]  /*62600*/  STL.64 [R1+0x3b8], R6 ;  /* 0x0003b80601007387 */ /* 0x000fe60000100a00 */
[----:B0-----:R-:W2:Y:S01]  /*62610*/  LDL.LU.64 R4, [R1+0xa0] ;  /* 0x0000a00001047983 */ /* 0x001ea20000300a00 */
[----:B------:R0:W-:Y:S02]  /*62620*/  STL [R1+0x45cc], R8 ;  /* 0x0045cc0801007387 */ /* 0x0001e40000100800 */
[----:B------:R1:W-:Y:S01]  /*62630*/  STL [R1+0x45c8], R9 ;  /* 0x0045c80901007387 */ /* 0x0003e20000100800 */
[----:B0-----:R-:W4:Y:S01]  /*62640*/  LDL.LU R8, [R1+0x2b0] ;  /* 0x0002b00001087983 */ /* 0x001f220000300800 */
[----:B-1----:R-:W4:Y:S02]  /*62650*/  LDL.LU R9, [R1+0x2b4] ;  /* 0x0002b40001097983 */ /* 0x002f240000300800 */
[----:B------:R-:W4:Y:S02]  /*62660*/  LDL.LU R10, [R1+0x2b8] ;  /* 0x0002b800010a7983 */ /* 0x000f240000300800 */
[----:B------:R-:W4:Y:S02]  /*62670*/  LDL.LU R11, [R1+0x2bc] ;  /* 0x0002bc00010b7983 */ /* 0x000f240000300800 */
[C---:B----4-:R-:W-:Y:S11]  /*62680*/  HMMA.16816.F32.BF16 R8, R16.reuse, R20, R8 ;  /* 0x000000141008723c */ /* 0x050ff60000041808 */
[----:B------:R-:W-:Y:S11]  /*62690*/  @!UPT UIADD3 URZ, URZ, URZ, URZ ;  /* 0x0000003f3f3ff290 */ /* 0x000ff6000fffe03f */
[----:B------:R-:W-:Y:S01]  /*626a0*/  @!UPT UIADD3 URZ, URZ, URZ, URZ ;  /* 0x0000003f3f3ff290 */ /* 0x000fe2000fffe03f */
[----:B------:R-:W-:Y:S01]  /*626b0*/  STL.64 [R1+0x330], R8 ;  /* 0x0003300801007387 */ /* 0x000fe20000100a00 */
[----:B------:R0:W-:Y:S02]  /*626c0*/  STL.64 [R1+0x338], R10 ;  /* 0x0003380a01007387 */ /* 0x0001e40000100a00 */
[----:B------:R-:W2:Y:S02]  /*626d0*/  LDL.LU.64 R22, [R1+0x46b0] ;  /* 0x0046b00001167983 */ /* 0x000ea40000300a00 */
[----:B0-----:R-:W-:Y:S02]  /*626e0*/  IMAD.MOV.U32 R11, RZ, RZ, R20 ;  /* 0x000000ffff0b7224 */ /* 0x001fe400078e0014 */
[----:B------:R-:W-:Y:S02]  /*626f0*/  IMAD.MOV.U32 R10, RZ, RZ, R21 ;  /* 0x000000ffff0a7224 */ /* 0x000fe400078e0015 */
[----:B------:R-:W2:Y:S03]  /*62700*/  LDL.LU.64 R20, [R1+0x46a8] ;  /* 0x0046a80001147983 */ /* 0x000ea60000300a00 */
[----:B------:R0:W-:Y:S02]  /*62710*/  STL [R1+0x45d4], R10 ;  /* 0x0045d40a01007387 */ /* 0x0001e40000100800 */
[----:B------:R1:W-:Y:S02]  /*62720*/  STL [R1+0x45d0], R11 ;  /* 0x0045d00b01007387 */ /* 0x0003e40000100800 */
[----:B------:R-:W4:Y:S01]  /*62730*/  LDL.LU R8, [R1+0x290] ;  /* 0x0002900001087983 */ /* 0x000f220000300800 */
[----:B------:R-:W4:Y:S04]  /*62740*/  LDL.LU R9, [R1+0x294] ;  /* 0x0002940001097983 */ /* 0x000f280000300800 */
[----:B0-----:R-:W4:Y:S01]  /*62750*/  LDL.LU R10, [R1+0x298] ;  /* 0x00029800010a7983 */ /* 0x001f220000300800 */
[----:B-1----:R-:W4:Y:S01]  /*62760*/  LDL.LU R11, [R1+0x29c] ;  /* 0x00029c00010b7983 */ /* 0x002f220000300800 */
[C---:B--2---:R-:W-:Y:S11]  /*62770*/  HMMA.16816.F32.BF16 R20, R16.reuse, R24, R20 ;  /* 0x000000181014723c */ /* 0x044ff60000041814 */
[----:B------:R-:W-:Y:S11]  /*62780*/  @!UPT UIADD3 URZ, URZ, URZ, URZ ;  /* 0x0000003f3f3ff290 */ /* 0x000ff6000fffe03f */
[----:B------:R-:W-:Y:S01]  /*62790*/  @!UPT UIADD3 URZ, URZ, URZ, URZ ;  /* 0x0000003f3f3ff290 */ /* 0x000fe2000fffe03f */
[----:B------:R0:W-:Y:S01]  /*627a0*/  STL.64 [R1+0x320], R20 ;  /* 0x0003201401007387 */ /* 0x0001e20000100a00 */
[----:B------:R1:W-:Y:S02]  /*627b0*/  STL.64 [R1+0x328], R22 ;  /* 0x0003281601007387 */ /* 0x0003e40000100a00 */
[----:B0-----:R-:W-:Y:S02]  /*627c0*/  IMAD.MOV.U32 R21, RZ, RZ, R24 ;  /* 0x000000ffff157224 */ /* 0x001fe400078e0018 */
[----:B------:R-:W-:Y:S02]  /*627d0*/  IMAD.MOV.U32 R20, RZ, RZ, R25 ;  /* 0x000000ffff147224 */ /* 0x000fe400078e0019 */
[----:B------:R-:W3:Y:S01]  /*627e0*/  LDL.LU.64 R24, [R1+0x46a0] ;  /* 0x0046a00001187983 */ /* 0x000ee20000300a00 */
[C---:B----4-:R-:W-:Y:S01]  /*627f0*/  HMMA.16816.F32.BF16 R8, R16.reuse, R4, R8 ;  /* 0x000000041008723c */ /* 0x050fe20000041808 */
[----:B-1----:R-:W-:Y:S02]  /*62800*/  IMAD.MOV.U32 R23, RZ, RZ, R4 ;  /* 0x000000ffff177224 */ /* 0x002fe400078e0004 */
[----:B------:R-:W-:Y:S01]  /*62810*/  IMAD.MOV.U32 R22, RZ, RZ, R5 ;  /* 0x000000ffff167224 */ /* 0x000fe200078e0005 */
[----:B------:R-:W-:Y:S01]  /*62820*/  STL [R1+0x45dc], R20 ;  /* 0x0045dc1401007387 */ /* 0x000fe20000100800 */
[----:B------:R-:W-:Y:S11]  /*62830*/  STL [R1+0x45d8], R21 ;  /* 0x0045d81501007387 */ /* 0x000ff60000100800 */
[----:B------:R-:W-:Y:S07]  /*62840*/  @!UPT UIADD3 URZ, URZ, URZ, URZ ;  /* 0x0000003f3f3ff290 */ /* 0x000fee000fffe03f */
[----:B------:R-:W-:Y:S01]  /*62850*/  STL.64 [R1+0x310], R8 ;  /* 0x0003100801007387 */ /* 0x000fe20000100a00 */
[----:B------:R-:W-:Y:S02]  /*62860*/  STL.64 [R1+0x318], R10 ;  /* 0x0003180a01007387 */ /* 0x000fe40000100a00 */
[----:B------:R-:W-:Y:S02]  /*62870*/  STL [R1+0x45e4], R22 ;  /* 0x0045e41601007387 */ /* 0x000fe40000100800 */
[----:B------:R-:W-:Y:S01]  /*62880*/  STL [R1+0x45e0], R23 ;  /* 0x0045e01701007387 */ /* 0x000fe20000100800 */
[----:B---3--:R-:W-:Y:S11]  /*62890*/  HMMA.16816.F32.BF16 R4, R16, R24, R12 ;  /* 0x000000181004723c */ /* 0x008ff6000004180c */
[----:B------:R-:W-:Y:S11]  /*628a0*/  @!UPT UIADD3 URZ, URZ, URZ, URZ ;  /* 0x0000003f3f3ff290 */ /* 0x000ff6000fffe03f */
[----:B------:R-:W-:Y:S01]  /*628b0*/  @!UPT UIADD3 URZ, URZ, URZ, URZ ;  /* 0x0000003f3f3ff290 */ /* 0x000fe2000fffe03f */
[----:B------:R-:W-:Y:S01]  /*628c0*/  STL.64 [R1+0x300], R4 ;  /* 0x0003000401007387 */ /* 0x000fe20000100a00 */
[----:B------:R-:W-:Y:S02]  /*628d0*/  STL.64 [R1+0x308], R6 ;  /* 0x0003080601007387 */ /* 0x000fe40000100a00 */
[----:B------:R-:W2:Y:S02]  /*628e0*/  LDL.LU R12, [R1+0x1140] ;  /* 0x00114000010c7983 */ /* 0x000ea40000300800 */
[----:B------:R-:W2:Y:S01]  /*628f0*/  LDL.LU R13, [R1+0x1144] ;  /* 0x00114400010d7983 */ /* 0x000ea20000300800 */
[----:B------:R-:W3:Y:S01]  /*62900*/  LDL.LU R14, [R1+0x1148] ;  /* 0x00114800010e7983 */ /* 0x000ee20000300800 */
[----:B------:R-:W3:Y:S03]  /*62910*/  LDL.LU R15, [R1+0x114c] ;  /* 0x00114c00010f7983 */ /* 0x000ee60000300800 */
[----:B---3--:R-:W-:Y:S01]  /*62920*/  STL.64 [R1+0x4620], R14 ;  /* 0x0046200e01007387 */ /* 0x008fe20000100a00 */
[----:B--2---:R0:W-:Y:S03]  /*62930*/  STL.64 [R1+0x4618], R12 ;  /* 0x0046180c01007387 */ /* 0x0041e60000100a00 */
        /* <DEDUP_REMOVED lines=8> */
[----:B--2---:R-:W-:Y:S01]  /*629c0*/  STL.64 [R1+0x4698], R22 ;  /* 0x0046981601007387 */ /* 0x004fe20000100a00 */
[----:B----4-:R0:W-:Y:S03]  /*629d0*/  STL.64 [R1+0x4690], R20 ;  /* 0x0046901401007387 */ /* 0x0101e60000100a00 */
[----:B0-----:R-:W2:Y:S01]  /*629e0*/  LDL.LU.64 R20, [R1+0x80] ;  /* 0x0000800001147983 */ /* 0x001ea20000300a00 */
[----:B------:R-:W4:Y:S03]  /*629f0*/  LDL.LU.64 R4, [R1+0x60] ;  /* 0x0000600001047983 */ /* 0x000f260000300a00 */
[----:B----4-:R0:W-:Y:S04]  /*62a00*/  STL.64 [R1+0x4688], R4 ;  /* 0x0046880401007387 */ /* 0x0101e80000100a00 */
[----:B0-----:R-:W4:Y:S01]  /*62a10*/  LDL.LU.64 R4, [R1+0x70] ;  /* 0x0000700001047983 */ /* 0x001f220000300a00 */
[----:B---3--:R-:W-:Y:S02]  /*62a20*/  STL.64 [R1+0x4630], R14 ;  /* 0x0046300e01007387 */ /* 0x008fe40000100a00 */
[----:B------:R0:W-:Y:S02]  /*62a30*/  STL.64 [R1+0x4628], R12 ;  /* 0x0046280c01007387 */ /* 0x0001e40000100a00 */
[----:B0-----:R-:W3:Y:S04]  /*62a40*/  LDL.LU.64 R12, [R1+0x10] ;  /* 0x00001000010c7983 */ /* 0x001ee80000300a00 */
[----:B---3--:R0:W-:Y:S04]  /*62a50*/  STL.64 [R1+0x4640], R12 ;  /* 0x0046400c01007387 */ /* 0x0081e80000100a00 */
[----:B0-----:R-:W3:Y:S04]  /*62a60*/  LDL.LU.64 R12, [R1+0x20] ;  /* 0x00002000010c7983 */ /* 0x001ee80000300a00 */
[----:B---3--:R0:W-:Y:S04]  /*62a70*/  STL.64 [R1+0x4648], R12 ;  /* 0x0046480c01007387 */ /* 0x0081e80000100a00 */
[----:B0-----:R-:W3:Y:S04]  /*62a80*/  LDL.LU.64 R12, [R1+0x30] ;  /* 0x00003000010c7983 */ /* 0x001ee80000300a00 */
[----:B---3--:R0:W-:Y:S04]  /*62a90*/  STL.64 [R1+0x4660], R12 ;  /* 0x0046600c01007387 */ /* 0x0081e80000100a00 */
[----:B0-----:R-:W3:Y:S01]  /*62aa0*/  LDL.LU.64 R12, [R1+0x40] ;  /* 0x00004000010c7983 */ /* 0x001ee20000300a00 */
[----:B------:R-:W-:-:S02]  /*62ab0*/  IMAD.MOV.U32 R8, RZ, RZ, R24 ;  /* 0x000000ffff087224 */ /* 0x000fc400078e0018 */
[----:B------:R-:W-:Y:S01]  /*62ac0*/  IMAD.MOV.U32 R9, RZ, RZ, R25 ;  /* 0x000000ffff097224 */ /* 0x000fe200078e0019 */
[----:B---3--:R-:W-:Y:S01]  /*62ad0*/  STL.64 [R1+0x4678], R12 ;  /* 0x0046780c01007387 */ /* 0x008fe20000100a00 */
[----:B------:R-:W3:Y:S03]  /*62ae0*/  LDL.LU.64 R24, [R1] ;  /* 0x0000000001187983 */ /* 0x000ee60000300a00 */
[----:B---3--:R0:W-:Y:S04]  /*62af0*/  STL.64 [R1+0x4638], R24 ;  /* 0x0046381801007387 */ /* 0x0081e80000100a00 */
[----:B0-----:R-:W3:Y:S01]  /*62b00*/  LDL.LU R24, [R1+0x1160] ;  /* 0x0011600001187983 */ /* 0x001ee20000300800 */
[----:B------:R-:W3:Y:S02]  /*62b10*/  LDL.LU R25, [R1+0x1164] ;  /* 0x0011640001197983 */ /* 0x000ee40000300800 */
[----:B------:R-:W2:Y:S02]  /*62b20*/  LDL.LU R26, [R1+0x1168] ;  /* 0x00116800011a7983 */ /* 0x000ea40000300800 */
[----:B------:R-:W2:Y:S01]  /*62b30*/  LDL.LU R27, [R1+0x116c] ;  /* 0x00116c00011b7983 */ /* 0x000ea20000300800 */
[----:B------:R-:W2:Y:S04]  /*62b40*/  LDL.LU.64 R12, [R1+0x50] ;  /* 0x00005000010c7983 */ /* 0x000ea80000300a00 */
[----:B--2---:R0:W-:Y:S04]  /*62b50*/  STL.64 [R1+0x4680], R12 ;  /* 0x0046800c01007387 */ /* 0x0041e80000100a00 */
[----:B0-----:R-:W2:Y:S01]  /*62b60*/  LDL.LU R12, [R1+0x250] ;  /* 0x00025000010c7983 */ /* 0x001ea20000300800 */
[----:B------:R-:W2:Y:S02]  /*62b70*/  LDL.LU R13, [R1+0x254] ;  /* 0x00025400010d7983 */ /* 0x000ea40000300800 */
[----:B------:R-:W2:Y:S02]  /*62b80*/  LDL.LU R14, [R1+0x258] ;  /* 0x00025800010e7983 */ /* 0x000ea40000300800 */
[----:B------:R-:W2:Y:S01]  /*62b90*/  LDL.LU R15, [R1+0x25c] ;  /* 0x00025c00010f7983 */ /* 0x000ea20000300800 */
[----:B------:R-:W-:Y:S01]  /*62ba0*/  STL.64 [R1+0x4658], R26 ;  /* 0x0046581a01007387 */ /* 0x000fe20000100a00 */
[----:B---3--:R0:W-:Y:S03]  /*62bb0*/  STL.64 [R1+0x4650], R24 ;  /* 0x0046501801007387 */ /* 0x0081e60000100a00 */
        /* <DEDUP_REMOVED lines=8> */
[----:B------:R-:W2:Y:S02]  /*62c40*/  LDL.LU R26, [R1+0x1198] ;  /* 0x00119800011a7983 */ /* 0x000ea40000300800 */
[----:B------:R-:W2:Y:S01]  /*62c50*/  LDL.LU R27, [R1+0x119c] ;  /* 0x00119c00011b7983 */ /* 0x000ea20000300800 */
[----:B------:R-:W-:Y:S01]  /*62c60*/  STL [R1+0x45ec], R9 ;  /* 0x0045ec0901007387 */ /* 0x000fe20000100800 */
[----:B------:R0:W-:Y:S03]  /*62c70*/  STL [R1+0x45e8], R8 ;  /* 0x0045e80801007387 */ /* 0x0001e60000100800 */
[----:B0-----:R-:W3:Y:S01]  /*62c80*/  LDL.LU R8, [R1+0x270] ;  /* 0x0002700001087983 */ /* 0x001ee20000300800 */
[----:B------:R-:W3:Y:S02]  /*62c90*/  LDL.LU R9, [R1+0x274] ;  /* 0x0002740001097983 */ /* 0x000ee40000300800 */
[----:B------:R-:W3:Y:S02]  /*62ca0*/  LDL.LU R10, [R1+0x278] ;  /* 0x00027800010a7983 */ /* 0x000ee40000300800 */
[----:B------:R-:W3:Y:S02]  /*62cb0*/  LDL.LU R11, [R1+0x27c] ;  /* 0x00027c00010b7983 */ /* 0x000ee40000300800 */
[C---:B---3--:R-:W-:Y:S11]  /*62cc0*/  HMMA.16816.F32.BF16 R8, R16.reuse, R20, R8 ;  /* 0x000000141008723c */ /* 0x048ff60000041808 */
[----:B------:R-:W-:Y:S11]  /*62cd0*/  @!UPT UIADD3 URZ, URZ, URZ, URZ ;  /* 0x0000003f3f3ff290 */ /* 0x000ff6000fffe03f */
[----:B------:R-:W-:Y:S01]  /*62ce0*/  @!UPT UIADD3 URZ, URZ, URZ, URZ ;  /* 0x0000003f3f3ff290 */ /* 0x000fe2000fffe03f */
[----:B------:R-:W-:Y:S01]  /*62cf0*/  STL.64 [R1+0x2f0], R8 ;  /* 0x0002f00801007387 */ /* 0x000fe20000100a00 */
[----:B------:R0:W-:Y:S02]  /*62d00*/  STL.64 [R1+0x2f8], R10 ;  /* 0x0002f80a01007387 */ /* 0x0001e40000100a00 */
[----:B------:R-:W4:Y:S02]  /*62d10*/  LDL.LU.64 R22, [R1+0x4698] ;  /* 0x0046980001167983 */ /* 0x000f240000300a00 */
[----:B0-----:R-:W-:Y:S02]  /*62d20*/  IMAD.MOV.U32 R10, RZ, RZ, R20 ;  /* 0x000000ffff0a7224 */ /* 0x001fe400078e0014 */
[----:B------:R-:W-:Y:S02]  /*62d30*/  IMAD.MOV.U32 R11, RZ, RZ, R21 ;  /* 0x000000ffff0b7224 */ /* 0x000fe400078e0015 */
[----:B------:R-:W4:Y:S03]  /*62d40*/  LDL.LU.64 R20, [R1+0x4690] ;  /* 0x0046900001147983 */ /* 0x000f260000300a00 */
[----:B------:R-:W-:Y:S02]  /*62d50*/  STL [R1+0x45f4], R11 ;  /* 0x0045f40b01007387 */ /* 0x000fe40000100800 */
[----:B------:R0:W-:Y:S02]  /*62d60*/  STL [R1+0x45f0], R10 ;  /* 0x0045f00a01007387 */ /* 0x0001e40000100800 */
[----:B------:R-:W3:Y:S01]  /*62d70*/  LDL.LU R8, [R1+0x1170] ;  /* 0x0011700001087983 */ /* 0x000ee20000300800 */
[----:B------:R-:W3:Y:S04]  /*62d80*/  LDL.LU R9, [R1+0x1174] ;  /* 0x0011740001097983 */ /* 0x000ee80000300800 */
[----:B0-----:R-:W3:Y:S01]  /*62d90*/  LDL.LU R10, [R1+0x1178] ;  /* 0x00117800010a7983 */ /* 0x001ee20000300800 */
[----:B------:R-:W3:Y:S01]  /*62da0*/  LDL.LU R11, [R1+0x117c] ;  /* 0x00117c00010b7983 */ /* 0x000ee20000300800 */
[C---:B----4-:R-:W-:Y:S11]  /*62db0*/  HMMA.16816.F32.BF16 R20, R16.reuse, R4, R20 ;  /* 0x000000041014723c */ /* 0x050ff60000041814 */
[----:B------:R-:W-:Y:S11]  /*62dc0*/  @!UPT UIADD3 URZ, URZ, URZ, URZ ;  /* 0x0000003f3f3ff290 */ /* 0x000ff6000fffe03f */
[----:B------:R-:W-:Y:S01]  /*62dd0*/  @!UPT UIADD3 URZ, URZ, URZ, URZ ;  /* 0x0000003f3f3ff290 */ /* 0x000fe2000fffe03f */
[----:B------:R0:W-:Y:S01]  /*62de0*/  STL.64 [R1+0x2e0], R20 ;  /* 0x0002e01401007387 */ /* 0x0001e20000100a00 */
[----:B------:R-:W-:Y:S02]  /*62df0*/  STL.64 [R1+0x2e8], R22 ;  /* 0x0002e81601007387 */ /* 0x000fe40000100a00 */
[----:B0-----:R-:W-:Y:S02]  /*62e00*/  IMAD.MOV.U32 R20, RZ, RZ, R4 ;  /* 0x000000ffff147224 */ /* 0x001fe400078e0004 */
[----:B------:R-:W-:Y:S02]  /*62e10*/  IMAD.MOV.U32 R21, RZ, RZ, R5 ;  /* 0x000000ffff157224 */ /* 0x000fe400078e0005 */
[----:B------:R-:W4:Y:S02]  /*62e20*/  LDL.LU.64 R4, [R1+0x4688] ;  /* 0x0046880001047983 */ /* 0x000f240000300a00 */
[----:B----4-:R-:W-:Y:S01]  /*62e30*/  HMMA.16816.F32.BF16 R12, R16, R4, R12 ;  /* 0x00000004100c723c */ /* 0x010fe2000004180c */
[----:B------:R-:W-:-:S02]  /*62e40*/  IMAD.MOV.U32 R0, RZ, RZ, R4 ;  /* 0x000000ffff007224 */ /* 0x000fc400078e0004 */
[----:B------:R-:W-:Y:S02]  /*62e50*/  IMAD.MOV.U32 R2, RZ, RZ, R5 ;  /* 0x000000ffff027224 */ /* 0x000fe400078e0005 */
[----:B------:R-:W0:Y:S11]  /*62e60*/  LDSM.16.MT88.4 R4, [R28+0xc000] ;  /* 0x00c000001c04783b */ /* 0x000e360000004200 */
[----:B------:R-:W-:Y:S07]  /*62e70*/  @!UPT UIADD3 URZ, URZ, URZ, URZ ;  /* 0x0000003f3f3ff290 */ /* 0x000fee000fffe03f */
[----:B------:R1:W-:Y:S01]  /*62e80*/  STL.64 [R1+0x2d0], R12 ;  /* 0x0002d00c01007387 */ /* 0x0003e20000100a00 */
[----:B------:R-:W-:Y:S03]  /*62e90*/  STL.64 [R1+0x2d8], R14 ;  /* 0x0002d80e01007387 */ /* 0x000fe60000100a00 */
[----:B-1----:R-:W4:Y:S04]  /*62ea0*/  LDL.LU.64 R12, [R1+0x4680] ;  /* 0x00468000010c7983 */ /* 0x002f280000300a00 */
[----:B0-----:R-:W-:Y:S01]  /*62eb0*/  STL.64 [R1+0x4450], R6 ;  /* 0x0044500601007387 */ /* 0x001fe20000100a00 */
[----:B------:R0:W-:Y:S03]  /*62ec0*/  STL.64 [R1+0x4448], R4 ;  /* 0x0044480401007387 */ /* 0x0001e60000100a00 */
[----:B0-----:R-:W4:Y:S01]  /*62ed0*/  LDL.LU R4, [R1+0x11a0] ;  /* 0x0011a00001047983 */ /* 0x001f220000300800 */
[----:B------:R-:W4:Y:S02]  /*62ee0*/  LDL.LU R5, [R1+0x11a4] ;  /* 0x0011a40001057983 */ /* 0x000f240000300800 */
[----:B------:R-:W4:Y:S02]  /*62ef0*/  LDL.LU R6, [R1+0x11a8] ;  /* 0x0011a80001067983 */ /* 0x000f240000300800 */
[----:B------:R-:W4:Y:S02]  /*62f00*/  LDL.LU R7, [R1+0x11ac] ;  /* 0x0011ac0001077983 */ /* 0x000f240000300800 */
        /* <DEDUP_REMOVED lines=25> */
[----:B------:R-:W3:Y:S02]  /*630a0*/  LDL.LU.64 R12, [R1+0x4648] ;  /* 0x00464800010c7983 */ /* 0x000ee40000300a00 */
        /* <DEDUP_REMOVED lines=36> */
[----:B0-----:R-:W4:Y:S01]  /*632f0*/  LDL.LU R24, [R1+0x1130] ;  /* 0x0011300001187983 */ /* 0x001f220000300800 */
[----:B------:R-:W4:Y:S02]  /*63300*/  LDL.LU R25, [R1+0x1134] ;  /* 0x0011340001197983 */ /* 0x000f240000300800 */
[----:B------:R-:W4:Y:S02]  /*63310*/  LDL.LU R26, [R1+0x1138] ;  /* 0x00113800011a7983 */ /* 0x000f240000300800 */
[----:B------:R-:W4:Y:S02]  /*63320*/  LDL.LU R27, [R1+0x113c] ;  /* 0x00113c00011b7983 */ /* 0x000f240000300800 */
[----:B----4-:R-:W-:Y:S11]  /*63330*/  HMMA.16816.F32.BF16 R24, R16, R12, R24 ;  /* 0x0000000c1018723c */ /* 0x010ff60000041818 */
[----:B------:R-:W-:Y:S11]  /*63340*/  @!UPT UIADD3 URZ, URZ, URZ, URZ ;  /* 0x0000003f3f3ff290 */ /* 0x000ff6000fffe03f */
[----:B------:R-:W-:Y:S01]  /*63350*/  @!UPT UIADD3 URZ, URZ, URZ, URZ ;  /* 0x0000003f3f3ff290 */ /* 0x000fe2000fffe03f */
[----:B------:R0:W-:Y:S01]  /*63360*/  STL.64 [R1+0x250], R24 ;  /* 0x0002501801007387 */ /* 0x0001e20000100a00 */
[----:B------:R1:W-:Y:S03]  /*63370*/  STL.64 [R1+0x258], R26 ;  /* 0x0002581a01007387 */ /* 0x0003e60000100a00 */
[----:B0-----:R-:W3:Y:S01]  /*63380*/  LDL.LU R24, [R1+0x100] ;  /* 0x0001000001187983 */ /* 0x001ee20000300800 */
[----:B------:R-:W3:Y:S02]  /*63390*/  LDL.LU R25, [R1+0x104] ;  /* 0x0001040001197983 */ /* 0x000ee40000300800 */
[----:B-1----:R-:W4:Y:S02]  /*633a0*/  LDL.LU R26, [R1+0x108] ;  /* 0x00010800011a7983 */ /* 0x002f240000300800 */
[----:B------:R-:W4:Y:S02]  /*633b0*/  LDL.LU R27, [R1+0x10c] ;  /* 0x00010c00011b7983 */ /* 0x000f240000300800 */
[----:B----4-:R-:W-:Y:S01]  /*633c0*/  STL.64 [R1+0x4490], R26 ;  /* 0x0044901a01007387 */ /* 0x010fe20000100a00 */
[----:B---3--:R0:W-:Y:S02]  /*633d0*/  STL.64 [R1+0x4488], R24 ;  /* 0x0044881801007387 */ /* 0x0081e40000100a00 */
[----:B0-----:R-:W-:-:S02]  /*633e0*/  IMAD.MOV.U32 R24, RZ, RZ, R11 ;  /* 0x000000ffff187224 */ /* 0x001fc400078e000b */
[----:B------:R-:W-:Y:S01]  /*633f0*/  IMAD.MOV.U32 R25, RZ, RZ, R10 ;  /* 0x000000ffff197224 */ /* 0x000fe200078e000a */
[----:B------:R-:W3:Y:S01]  /*63400*/  LDL.LU R11, [R1+0x45f4] ;  /* 0x0045f400010b7983 */ /* 0x000ee20000300800 */
[----:B------:R-:W4:Y:S03]  /*63410*/  LDL.LU R10, [R1+0x45f0] ;  /* 0x0045f000010a7983 */ /* 0x000f260000300800 */
[----:B------:R-:W-:Y:S01]  /*63420*/  STL.64 [R1+0x44a8], R24 ;  /* 0x0044a81801007387 */ /* 0x000fe20000100a00 */
[----:B--2---:R-:W-:Y:S02]  /*63430*/  STL.64 [R1+0x4470], R14 ;  /* 0x0044700e01007387 */ /* 0x004fe40000100a00 */
[----:B------:R0:W-:Y:S02]  /*63440*/  STL.64 [R1+0x4468], R12 ;  /* 0x0044680c01007387 */ /* 0x0001e40000100a00 */
        /* <DEDUP_REMOVED lines=27> */
[----:B------:R-:W-:-:S05]  /*63600*/  IMAD.MOV.U32 R25, RZ, RZ, R6 ;  /* 0x000000ffff197224 */ /* 0x000fca00078e0006 */
[----:B------:R0:W-:Y:S02]  /*63610*/  STL.64 [R1+0x44f0], R24 ;  /* 0x0044f01801007387 */ /* 0x0001e40000100a00 */
[----:B0-----:R-:W-:Y:S02]  /*63620*/  IMAD.MOV.U32 R24, RZ, RZ, R5 ;  /* 0x000000ffff187224 */ /* 0x001fe400078e0005 */
        /* <DEDUP_REMOVED lines=12> */
[----:B---3--:R-:W-:-:S02]  /*636f0*/  IMAD.MOV.U32 R4, RZ, RZ, R23 ;  /* 0x000000ffff047224 */ /* 0x008fc400078e0017 */
[----:B------:R-:W-:Y:S01]  /*63700*/  IMAD.MOV.U32 R5, RZ, RZ, R22 ;  /* 0x000000ffff057224 */ /* 0x000fe200078e0016 */
[----:B--2---:R-:W-:Y:S01]  /*63710*/  STL.64 [R1+0x4520], R26 ;  /* 0x0045201a01007387 */ /* 0x004fe20000100a00 */
[----:B------:R0:W-:Y:S02]  /*63720*/  STL.64 [R1+0x4518], R24 ;  /* 0x0045181801007387 */ /* 0x0001e40000100a00 */
[----:B0-----:R-:W-:Y:S02]  /*63730*/  IMAD.MOV.U32 R24, RZ, RZ, R20 ;  /* 0x000000ffff187224 */ /* 0x001fe400078e0014 */
[----:B------:R-:W-:Y:S01]  /*63740*/  IMAD.MOV.U32 R25, RZ, RZ, R21 ;  /* 0x000000ffff197224 */ /* 0x000fe200078e0015 */
[----:B------:R-:W2:Y:S01]  /*63750*/  LDL.LU R20, [R1+0x45dc] ;  /* 0x0045dc0001147983 */ /* 0x000ea20000300800 */
[----:B------:R-:W3:Y:S03]  /*63760*/  LDL.LU R21, [R1+0x45d8] ;  /* 0x0045d80001157983 */ /* 0x000ee60000300800 */
[----:B------:R4:W-:Y:S02]  /*63770*/  STL.64 [R1+0x4538], R24 ;  /* 0x0045381801007387 */ /* 0x0009e40000100a00 */
[----:B----4-:R-:W-:-:S02]  /*63780*/  IMAD.MOV.U32 R24, RZ, RZ, R10 ;  /* 0x000000ffff187224 */ /* 0x010fc400078e000a */
[----:B------:R-:W-:Y:S01]  /*63790*/  IMAD.MOV.U32 R25, RZ, RZ, R11 ;  /* 0x000000ffff197224 */ /* 0x000fe200078e000b */
[----:B------:R-:W4:Y:S01]  /*637a0*/  LDL.LU R10, [R1+0x45d4] ;  /* 0x0045d400010a7983 */ /* 0x000f220000300800 */
[----:B------:R-:W4:Y:S03]  /*637b0*/  LDL.LU R11, [R1+0x45d0] ;  /* 0x0045d000010b7983 */ /* 0x000f260000300800 */
[----:B------:R0:W-:Y:S01]  /*637c0*/  STL.64 [R1+0x4550], R24 ;  /* 0x0045501801007387 */ /* 0x0001e20000100a00 */
[----:B------:R-:W-:Y:S02]  /*637d0*/  STL.64 [R1+0x44e8], R14 ;  /* 0x0044e80e01007387 */ /* 0x000fe40000100a00 */
[----:B------:R1:W-:Y:S02]  /*637e0*/  STL.64 [R1+0x44e0], R12 ;  /* 0x0044e00c01007387 */ /* 0x0003e40000100a00 */
[----:B0-----:R-:W-:-:S02]  /*637f0*/  IMAD.MOV.U32 R24, RZ, RZ, R8 ;  /* 0x000000ffff187224 */ /* 0x001fc400078e0008 */
[----:B------:R-:W-:Y:S01]  /*63800*/  IMAD.MOV.U32 R25, RZ, RZ, R9 ;  /* 0x000000ffff197224 */ /* 0x000fe200078e0009 */
[----:B-1----:R-:W4:Y:S01]  /*63810*/  LDL.LU R12, [R1+0x140] ;  /* 0x00014000010c7983 */ /* 0x002f220000300800 */
[----:B------:R-:W4:Y:S02]  /*63820*/  LDL.LU R13, [R1+0x144] ;  /* 0x00014400010d7983 */ /* 0x000f240000300800 */
[----:B------:R-:W4:Y:S02]  /*63830*/  LDL.LU R14, [R1+0x148] ;  /* 0x00014800010e7983 */ /* 0x000f240000300800 */
[----:B------:R-:W4:Y:S01]  /*63840*/  LDL.LU R15, [R1+0x14c] ;  /* 0x00014c00010f7983 */ /* 0x000f220000300800 */
[----:B------:R-:W4:Y:S01]  /*63850*/  LDL.LU R8, [R1+0x45cc] ;  /* 0x0045cc0001087983 */ /* 0x000f220000300800 */
[----:B------:R-:W4:Y:S02]  /*63860*/  LDL.LU R9, [R1+0x45c8] ;  /* 0x0045c80001097983 */ /* 0x000f240000300800 */
[----:B------:R0:W-:Y:S02]  /*63870*/  STL.64 [R1+0x4570], R24 ;  /* 0x0045701801007387 */ /* 0x0001e40000100a00 */
[----:B------:R2:W-:Y:S01]  /*63880*/  STL.64 [R1+0x4578], R4 ;  /* 0x0045780401007387 */ /* 0x0005e20000100a00 */
[----:B0-----:R-:W4:Y:S01]  /*63890*/  LDL.LU R24, [R1+0x1a0] ;  /* 0x0001a00001187983 */ /* 0x001f220000300800 */
[----:B------:R-:W4:Y:S02]  /*638a0*/  LDL.LU R25, [R1+0x1a4] ;  /* 0x0001a40001197983 */ /* 0x000f240000300800 */
[----:B------:R-:W4:Y:S02]  /*638b0*/  LDL.LU R26, [R1+0x1a8] ;  /* 0x0001a800011a7983 */ /* 0x000f240000300800 */
[----:B------:R-:W4:Y:S02]  /*638c0*/  LDL.LU R27, [R1+0x1ac] ;  /* 0x0001ac00011b7983 */ /* 0x000f240000300800 */
[----:B--2---:R-:W-:-:S02]  /*638d0*/  IMAD.MOV.U32 R5, RZ, RZ, R20 ;  /* 0x000000ffff057224 */ /* 0x004fc400078e0014 */
[----:B---3--:R-:W-:Y:S01]  /*638e0*/  IMAD.MOV.U32 R4, RZ, RZ, R21 ;  /* 0x000000ffff047224 */ /* 0x008fe200078e0015 */
[----:B----4-:R-:W-:Y:S01]  /*638f0*/  STL.64 [R1+0x4588], R26 ;  /* 0x0045881a01007387 */ /* 0x010fe20000100a00 */
[----:B------:R0:W-:Y:S03]  /*63900*/  STL.64 [R1+0x4580], R24 ;  /* 0x0045801801007387 */ /* 0x0001e60000100a00 */
[----:B------:R1:W-:Y:S01]  /*63910*/  STL.64 [R1+0x4590], R4 ;  /* 0x0045900401007387 */ /* 0x0003e20000100a00 */
[----:B0-----:R-:W2:Y:S01]  /*63920*/  LDL.LU R24, [R1+0x1b0] ;  /* 0x0001b00001187983 */ /* 0x001ea20000300800 */
[----:B------:R-:W2:Y:S02]  /*63930*/  LDL.LU R25, [R1+0x1b4] ;  /* 0x0001b40001197983 */ /* 0x000ea40000300800 */
[----:B------:R-:W3:Y:S02]  /*63940*/  LDL.LU R26, [R1+0x1b8] ;  /* 0x0001b800011a7983 */ /* 0x000ee40000300800 */
[----:B------:R-:W3:Y:S01]  /*63950*/  LDL.LU R27, [R1+0x1bc] ;  /* 0x0001bc00011b7983 */ /* 0x000ee20000300800 */
[----:B------:R-:W4:Y:S01]  /*63960*/  LDL.LU R20, [R1+0x1d0] ;  /* 0x0001d00001147983 */ /* 0x000f220000300800 */
[----:B------:R-:W4:Y:S02]  /*63970*/  LDL.LU R21, [R1+0x1d4] ;  /* 0x0001d40001157983 */ /* 0x000f240000300800 */
[----:B------:R-:W4:Y:S02]  /*63980*/  LDL.LU R22, [R1+0x1d8] ;  /* 0x0001d80001167983 */ /* 0x000f240000300800 */
[----:B------:R-:W4:Y:S02]  /*63990*/  LDL.LU R23, [R1+0x1dc] ;  /* 0x0001dc0001177983 */ /* 0x000f240000300800 */
[----:B-1----:R-:W-:-:S02]  /*639a0*/  IMAD.MOV.U32 R4, RZ, RZ, R11 ;  /* 0x000000ffff047224 */ /* 0x002fc400078e000b */
[----:B------:R-:W-:Y:S01]  /*639b0*/  IMAD.MOV.U32 R5, RZ, RZ, R10 ;  /* 0x000000ffff057224 */ /* 0x000fe200078e000a */
[----:B---3--:R-:W-:Y:S01]  /*639c0*/  STL.64 [R1+0x45a0], R26 ;  /* 0x0045a01a01007387 */ /* 0x008fe20000100a00 */
[----:B--2---:R0:W-:Y:S02]  /*639d0*/  STL.64 [R1+0x4598], R24 ;  /* 0x0045981801007387 */ /* 0x0041e40000100a00 */
[----:B------:R-:W2:Y:S02]  /*639e0*/  LDL.LU R11, [R1+0x45c4] ;  /* 0x0045c400010b7983 */ /* 0x000ea40000300800 */
[----:B------:R-:W2:Y:S01]  /*639f0*/  LDL.LU R10, [R1+0x45c0] ;  /* 0x0045c000010a7983 */ /* 0x000ea20000300800 */
[----:B0-----:R-:W3:Y:S01]  /*63a00*/  LDL.LU R24, [R1+0x1c0] ;  /* 0x0001c00001187983 */ /* 0x001ee20000300800 */
[----:B------:R-:W3:Y:S02]  /*63a10*/  LDL.LU R25, [R1+0x1c4] ;  /* 0x0001c40001197983 */ /* 0x000ee40000300800 */
[----:B------:R-:W3:Y:S02]  /*63a20*/  LDL.LU R26, [R1+0x1c8] ;  /* 0x0001c800011a7983 */ /* 0x000ee40000300800 */
[----:B------:R-:W3:Y:S01]  /*63a30*/  LDL.LU R27, [R1+0x1cc] ;  /* 0x0001cc00011b7983 */ /* 0x000ee20000300800 */
[----:B------:R-:W-:Y:S01]  /*63a40*/  STL.64 [R1+0x4500], R14 ;  /* 0x0045000e01007387 */ /* 0x000fe20000100a00 */
        /* <DEDUP_REMOVED lines=17> */
[----:B----4-:R-:W-:Y:S01]  /*63b60*/  HMMA.16816.F32.BF16 R16, R16, R8, R20 ;  /* 0x000000081010723c */ /* 0x010fe20000041814 */
        /* <DEDUP_REMOVED lines=10> */
[----:B0-----:R-:W-:-:S02]  /*63c10*/  IMAD.MOV.U32 R16, RZ, RZ, R0 ;  /* 0x000000ffff107224 */ /* 0x001fc400078e0000 */
[----:B------:R-:W-:Y:S01]  /*63c20*/  IMAD.MOV.U32 R17, RZ, RZ, R2 ;  /* 0x000000ffff117224 */ /* 0x000fe200078e0002 */
[----:B------:R-:W4:Y:S01]  /*63c30*/  LDL.LU R0, [R1+0x45ac] ;  /* 0x0045ac0001007983 */ /* 0x000f220000300800 */
[----:B------:R-:W2:Y:S02]  /*63c40*/  LDL.LU R2, [R1+0x45a8] ;  /* 0x0045a80001027983 */ /* 0x000ea40000300800 */
[----:B------:R-:W-:Y:S02]  /*63c50*/  STL.64 [R1+0x4460], R10 ;  /* 0x0044600a01007387 */ /* 0x000fe40000100a00 */
[----:B------:R0:W-:Y:S02]  /*63c60*/  STL.64 [R1+0x4458], R8 ;  /* 0x0044580801007387 */ /* 0x0001e40000100a00 */
[----:B0-----:R-:W2:Y:S01]  /*63c70*/  LDL.LU R8, [R1+0xe0] ;  /* 0x0000e00001087983 */ /* 0x001ea20000300800 */
[----:B------:R-:W2:Y:S02]  /*63c80*/  LDL.LU R9, [R1+0xe4] ;  /* 0x0000e40001097983 */ /* 0x000ea40000300800 */
[----:B------:R-:W2:Y:S02]  /*63c90*/  LDL.LU R10, [R1+0xe8] ;  /* 0x0000e800010a7983 */ /* 0x000ea40000300800 */
[----:B------:R-:W2:Y:S01]  /*63ca0*/  LDL.LU R11, [R1+0xec] ;  /* 0x0000ec00010b7983 */ /* 0x000ea20000300800 */
        /* <DEDUP_REMOVED lines=17> */
[----:B------:R0:W-:Y:S01]  /*63dc0*/  STL.64 [R1+0x1a0], R4 ;  /* 0x0001a00401007387 */ /* 0x0001e20000100a00 */
[----:B------:R2:W-:Y:S03]  /*63dd0*/  STL.64 [R1+0x1a8], R6 ;  /* 0x0001a80601007387 */ /* 0x0005e60000100a00 */
[----:B0-----:R-:W3:Y:S01]  /*63de0*/  LDL.LU R4, [R1+0xd0] ;  /* 0x0000d00001047983 */ /* 0x001ee20000300800 */
[----:B------:R-:W3:Y:S02]  /*63df0*/  LDL.LU R5, [R1+0xd4] ;  /* 0x0000d40001057983 */ /* 0x000ee40000300800 */
[----:B--2---:R-:W-:Y:S02]  /*63e00*/  IMAD.MOV.U32 R6, RZ, RZ, R2 ;  /* 0x000000ffff067224 */ /* 0x004fe400078e0002 */
[----:B----4-:R-:W-:Y:S01]  /*63e10*/  IMAD.MOV.U32 R7, RZ, RZ, R0 ;  /* 0x000000ffff077224 */ /* 0x010fe200078e0000 */
[----:B------:R-:W2:Y:S01]  /*63e20*/  LDL.LU R2, [R1+0x456c] ;  /* 0x00456c0001027983 */ /* 0x000ea20000300800 */
[----:B------:R-:W4:Y:S01]  /*63e30*/  LDL.LU R0, [R1+0x4568] ;  /* 0x0045680001007983 */ /* 0x000f220000300800 */
        /* <DEDUP_REMOVED lines=21> */
[----:B------:R-:W2:Y:S02]  /*63f90*/  LDL.LU.64 R24, [R1+0x4518] ;  /* 0x0045180001187983 */ /* 0x000ea40000300a00 */
[C---:B--2---:R-:W-:Y:S01]  /*63fa0*/  HMMA.16816.F32.BF16 R16, R20.reuse, R16, R24 ;  /* 0x000000101410723c */ /* 0x044fe20000041818 */
[----:B------:R-:W3:Y:S11]  /*63fb0*/  LDL.LU.64 R24, [R1+0x4510] ;  /* 0x0045100001187983 */ /* 0x000ef60000300a00 */
[----:B------:R-:W-:Y:S11]  /*63fc0*/  @!UPT UIADD3 URZ, URZ, URZ, URZ ;  /* 0x0000003f3f3ff290 */ /* 0x000ff6000fffe03f */
[----:B------:R-:W-:Y:S01]  /*63fd0*/  STL.64 [R1+0x160], R16 ;  /* 0x0001601001007387 */ /* 0x000fe20000100a00 */
[----:B------:R-:W-:Y:S02]  /*63fe0*/  STL.64 [R1+0x168], R18 ;  /* 0x0001681201007387 */ /* 0x000fe40000100a00 */
[----:B------:R-:W0:Y:S02]  /*63ff0*/  LDSM.16.MT88.4 R16, [R28+0xc080] ;  /* 0x00c080001c10783b */ /* 0x000e240000004200 */
[----:B0-----:R-:W-:Y:S02]  /*64000*/  STL.64 [R1+0x4368], R18 ;  /* 0x0043681201007387 */ /* 0x001fe40000100a00 */
[----:B------:R0:W-:Y:S02]  /*64010*/  STL.64 [R1+0x4360], R16 ;  /* 0x0043601001007387 */ /* 0x0001e40000100a00 */
[----:B0-----:R-:W-:Y:S02]  /*64020*/  IMAD.MOV.U32 R16, RZ, RZ, R3 ;  /* 0x000000ffff107224 */ /* 0x001fe400078e0003 */
[----:B------:R-:W2:Y:S01]  /*64030*/  LDL.LU R3, [R1+0x4508] ;  /* 0x0045080001037983 */ /* 0x000ea20000300800 */
[C---:B---3--:R-:W-:Y:S03]  /*64040*/  HMMA.16816.F32.BF16 R24, R20.reuse, R24, R12 ;  /* 0x000000181418723c */ /* 0x048fe6000004180c */
[----:B------:R-:W3:Y:S01]  /*64050*/  LDL.LU.64 R14, [R1+0x4500] ;  /* 0x00450000010e7983 */ /* 0x000ee20000300a00 */
[----:B------:R-:W3:Y:S11]  /*64060*/  LDL.LU.64 R12, [R1+0x44f8] ;  /* 0x0044f800010c7983 */ /* 0x000ef60000300a00 */
[----:B------:R-:W-:Y:S08]  /*64070*/  @!UPT UIADD3 URZ, URZ, URZ, URZ ;  /* 0x0000003f3f3ff290 */ /* 0x000ff0000fffe03f */
        /* <DEDUP_REMOVED lines=32> */
[----:B------:R-:W-:-:S07]  /*64280*/  IMAD.MOV.U32 R17, RZ, RZ, R29 ;  /* 0x000000ffff117224 */ /* 0x000fce00078e001d */
[C---:B--2---:R-:W-:Y:S01]  /*64290*/  HMMA.16816.F32.BF16 R16, R20.reuse, R16, R24 ;  /* 0x000000101410723c */ /* 0x044fe20000041818 */
[----:B------:R-:W2:Y:S01]  /*642a0*/  LDL.LU.64 R26, [R1+0x4480] ;  /* 0x00448000011a7983 */ /* 0x000ea20000300a00 */
[----:B------:R-:W3:Y:S11]  /*642b0*/  LDL.LU.64 R24, [R1+0x4478] ;  /* 0x0044780001187983 */ /* 0x000ef60000300a00 */
[----:B------:R-:W-:Y:S10]  /*642c0*/  @!UPT UIADD3 URZ, URZ, URZ, URZ ;  /* 0x0000003f3f3ff290 */ /* 0x000ff4000fffe03f */
[----:B------:R-:W-:Y:S01]  /*642d0*/  STL.64 [R1+0x100], R16 ;  /* 0x0001001001007387 */ /* 0x000fe20000100a00 */
[----:B------:R0:W-:Y:S02]  /*642e0*/  STL.64 [R1+0x108], R18 ;  /* 0x0001081201007387 */ /* 0x0001e40000100a00 */
[----:B0-----:R-:W-:Y:S02]  /*642f0*/  IMAD.MOV.U32 R18, RZ, RZ, R3 ;  /* 0x000000ffff127224 */ /* 0x001fe400078e0003 */
[----:B----4-:R-:W-:Y:S01]  /*64300*/  IMAD.MOV.U32 R19, RZ, RZ, R0 ;  /* 0x000000ffff137224 */ /* 0x010fe200078e0000 */
[C---:B---3--:R-:W-:Y:S11]  /*64310*/  HMMA.16816.F32.BF16 R12, R20.reuse, R24, R12 ;  /* 0x00000018140c723c */ /* 0x048ff6000004180c */
[----:B------:R-:W-:Y:S11]  /*64320*/  @!UPT UIADD3 URZ, URZ, URZ, URZ ;  /* 0x0000003f3f3ff290 */ /* 0x000ff6000fffe03f */
[----:B------:R-:W-:Y:S01]  /*64330*/  @!UPT UIADD3 URZ, URZ, URZ, URZ ;  /* 0x0000003f3f3ff290 */ /* 0x000fe2000fffe03f */
[----:B------:R0:W-:Y:S01]  /*64340*/  STL.64 [R1+0xf0], R12 ;  /* 0x0000f00c01007387 */ /* 0x0001e20000100a00 */
[----:B------:R-:W-:Y:S02]  /*64350*/  IMAD.MOV.U32 R0, RZ, RZ, R14 ;  /* 0x000000ffff007224 */ /* 0x000fe400078e000e */
[----:B------:R-:W-:Y:S02]  /*64360*/  IMAD.MOV.U32 R3, RZ, RZ, R15 ;  /* 0x000000ffff037224 */ /* 0x000fe400078e000f */
[----:B------:R-:W3:Y:S04]  /*64370*/  LDL.LU.64 R14, [R1+0x4470] ;  /* 0x00447000010e7983 */ /* 0x000ee80000300a00 */
[----:B0-----:R-:W4:Y:S01]  /*64380*/  LDL.LU.64 R12, [R1+0x4468] ;  /* 0x00446800010c7983 */ /* 0x001f220000300a00 */
[----:B------:R-:W-:Y:S02]  /*64390*/  STL [R1+0x33ec], R3 ;  /* 0x0033ec0301007387 */ /* 0x000fe40000100800 */
[----:B------:R-:W-:Y:S01]  /*643a0*/  STL [R1+0x33e8], R0 ;  /* 0x0033e80001007387 */ /* 0x000fe20000100800 */
[C---:B----4-:R-:W-:Y:S11]  /*643b0*/  HMMA.16816.F32.BF16 R8, R20.reuse, R12, R8 ;  /* 0x0000000c1408723c */ /* 0x050ff60000041808 */
[----:B------:R-:W-:Y:S11]  /*643c0*/  @!UPT UIADD3 URZ, URZ, URZ, URZ ;  /* 0x0000003f3f3ff290 */ /* 0x000ff6000fffe03f */
[----:B------:R-:W-:Y:S01]  /*643d0*/  @!UPT UIADD3 URZ, URZ, URZ, URZ ;  /* 0x0000003f3f3ff290 */ /* 0x000fe2000fffe03f */
[----:B------:R0:W-:Y:S01]  /*643e0*/  STL.64 [R1+0xe0], R8 ;  /* 0x0000e00801007387 */ /* 0x0001e20000100a00 */
[----:B------:R-:W-:Y:S02]  /*643f0*/  IMAD.MOV.U32 R24, RZ, RZ, R10 ;  /* 0x000000ffff187224 */ /* 0x000fe400078e000a */
[----:B------:R-:W-:Y:S02]  /*64400*/  IMAD.MOV.U32 R12, RZ, RZ, R11 ;  /* 0x000000ffff0c7224 */ /* 0x000fe400078e000b */
[----:B------:R-:W4:Y:S04]  /*64410*/  LDL.LU.64 R10, [R1+0x4460] ;  /* 0x00446000010a7983 */ /* 0x000f280000300a00 */
[----:B0-----:R-:W3:Y:S01]  /*64420*/  LDL.LU.64 R8, [R1+0x4458] ;  /* 0x0044580001087983 */ /* 0x001ee20000300a00 */
[----:B------:R-:W-:Y:S02]  /*64430*/  STL [R1+0x3418], R24 ;  /* 0x0034181801007387 */ /* 0x000fe40000100800 */
[----:B--2---:R0:W-:Y:S02]  /*64440*/  STL.64 [R1+0x4398], R26 ;  /* 0x0043981a01007387 */ /* 0x0041e40000100a00 */
[----:B0-----:R-:W2:Y:S01]  /*64450*/  LDL R26, [R1+0xa8] ;  /* 0x0000a800011a7983 */ /* 0x001ea20000100800 */
[----:B------:R-:W-:Y:S01]  /*64460*/  IMAD.MOV.U32 R27, RZ, RZ, R2 ;  /* 0x000000ffff1b7224 */ /* 0x000fe200078e0002 */
[----:B---3--:R-:W-:Y:S04]  /*64470*/  HMMA.16816.F32.BF16 R20, R20, R8, R4 ;  /* 0x000000081414723c */ /* 0x008fe80000041804 */
[----:B--2---:R0:W-:Y:S04]  /*64480*/  STL.64 [R1+0x4430], R26 ;  /* 0x0044301a01007387 */ /* 0x0041e80000100a00 */
[----:B0-----:R-:W2:Y:S01]  /*64490*/  LDL.64 R26, [R1+0xb8] ;  /* 0x0000b800011a7983 */ /* 0x001ea20000100a00 */
[----:B------:R-:W-:Y:S02]  /*644a0*/  STL [R1+0x33f0], R12 ;  /* 0x0033f00c01007387 */ /* 0x000fe40000100800 */
[----:B------:R-:W3:Y:S02]  /*644b0*/  LDL.LU.64 R6, [R1+0x4450] ;  /* 0x0044500001067983 */ /* 0x000ee40000300a00 */
[----:B------:R-:W3:Y:S10]  /*644c0*/  LDL.LU.64 R4, [R1+0x4448] ;  /* 0x0044480001047983 */ /* 0x000ef40000300a00 */
[----:B------:R0:W-:Y:S01]  /*644d0*/  STL.64 [R1+0xd0], R20 ;  /* 0x0000d01401007387 */ /* 0x0001e20000100a00 */
[----:B------:R-:W-:-:S02]  /*644e0*/  IMAD.MOV.U32 R13, RZ, RZ, R22 ;  /* 0x000000ffff0d7224 */ /* 0x000fc400078e0016 */
[----:B------:R-:W-:Y:S01]  /*644f0*/  IMAD.MOV.U32 R2, RZ, RZ, R23 ;  /* 0x000000ffff027224 */ /* 0x000fe200078e0017 */
[----:B0-----:R-:W3:Y:S01]  /*64500*/  LDL.LU R20, [R1+0x910] ;  /* 0x0009100001147983 */ /* 0x001ee20000300800 */
[----:B------:R-:W3:Y:S02]  /*64510*/  LDL.LU R21, [R1+0x914] ;  /* 0x0009140001157983 */ /* 0x000ee40000300800 */
[----:B------:R-:W3:Y:S02]  /*64520*/  LDL.LU R22, [R1+0x918] ;  /* 0x0009180001167983 */ /* 0x000ee40000300800 */
[----:B------:R-:W3:Y:S01]  /*64530*/  LDL.LU R23, [R1+0x91c] ;  /* 0x00091c0001177983 */ /* 0x000ee20000300800 */
[----:B----4-:R0:W-:Y:S01]  /*64540*/  STL.64 [R1+0x43a0], R10 ;  /* 0x0043a00a01007387 */ /* 0x0101e20000100a00 */
[----:B------:R-:W4:Y:S02]  /*64550*/  LDL.LU R8, [R1+0x8f0] ;  /* 0x0008f00001087983 */ /* 0x000f240000300800 */
[----:B------:R-:W4:Y:S01]  /*64560*/  LDL.LU R9, [R1+0x8f4] ;  /* 0x0008f40001097983 */ /* 0x000f220000300800 */
[----:B0-----:R-:W2:Y:S01]  /*64570*/  LDL.LU R10, [R1+0x8f8] ;  /* 0x0008f800010a7983 */ /* 0x001ea20000300800 */
[----:B------:R-:W2:Y:S03]  /*64580*/  LDL.LU R11, [R1+0x8fc] ;  /* 0x0008fc00010b7983 */ /* 0x000ea60000300800 */
[----:B--2---:R-:W-:Y:S01]  /*64590*/  STL.64 [R1+0x4440], R10 ;  /* 0x0044400a01007387 */ /* 0x004fe20000100a00 */
[----:B----4-:R0:W-:Y:S03]  /*645a0*/  STL.64 [R1+0x4438], R8 ;  /* 0x0044380801007387 */ /* 0x0101e60000100a00 */
[----:B0-----:R-:W2:Y:S01]  /*645b0*/  LDL.LU R8, [R1+0x900] ;  /* 0x0009000001087983 */ /* 0x001ea20000300800 */
[----:B------:R-:W2:Y:S02]  /*645c0*/  LDL.LU R9, [R1+0x904] ;  /* 0x0009040001097983 */ /* 0x000ea40000300800 */
[----:B------:R-:W2:Y:S02]  /*645d0*/  LDL.LU R10, [R1+0x908] ;  /* 0x00090800010a7983 */ /* 0x000ea40000300800 */
[----:B------:R-:W2:Y:S01]  /*645e0*/  LDL.LU R11, [R1+0x90c] ;  /* 0x00090c00010b7983 */ /* 0x000ea20000300800 */
[----:B------:R-:W-:Y:S01]  /*645f0*/  STL [R1+0x33f8], R2 ;  /* 0x0033f80201007387 */ /* 0x000fe20000100800 */
[----:B------:R-:W-:Y:S02]  /*64600*/  STL [R1+0x33f4], R13 ;  /* 0x0033f40d01007387 */ /* 0x000fe40000100800 */
[----:B------:R3:W-:Y:S02]  /*64610*/  STL.64 [R1+0x4410], R14 ;  /* 0x0044100e01007387 */ /* 0x0007e40000100a00 */
[C---:B---3--:R-:W-:Y:S01]  /*64620*/  HMMA.16816.F32.BF16 R12, R4.reuse, R18, R20 ;  /* 0x00000012040c723c */ /* 0x048fe20000041814 */
[----:B------:R-:W3:Y:S11]  /*64630*/  LDL R22, [R1+0x78] ;  /* 0x0000780001167983 */ /* 0x000ef60000100800 */
[----:B------:R-:W-:Y:S11]  /*64640*/  @!UPT UIADD3 URZ, URZ, URZ, URZ ;  /* 0x0000003f3f3ff290 */ /* 0x000ff6000fffe03f */
[----:B------:R-:W-:Y:S01]  /*64650*/  STL.64 [R1+0x1b00], R12 ;  /* 0x001b000c01007387 */ /* 0x000fe20000100a00 */
[----:B------:R-:W-:Y:S02]  /*64660*/  STL.64 [R1+0x1b08], R14 ;  /* 0x001b080e01007387 */ /* 0x000fe40000100a00 */
[----:B------:R-:W3:Y:S02]  /*64670*/  LDL R23, [R1+0x7c] ;  /* 0x00007c0001177983 */ /* 0x000ee40000100800 */
[----:B------:R-:W4:Y:S01]  /*64680*/  LDL.LU R16, [R1+0x8e0] ;  /* 0x0008e00001107983 */ /* 0x000f220000300800 */
[----:B------:R-:W4:Y:S01]  /*64690*/  LDL.LU R17, [R1+0x8e4] ;  /* 0x0008e40001117983 */ /* 0x000f220000300800 */
[----:B------:R-:W4:Y:S02]  /*646a0*/  LDL.LU R18, [R1+0x8e8] ;  /* 0x0008e80001127983 */ /* 0x000f240000300800 */
[----:B------:R-:W4:Y:S01]  /*646b0*/  LDL.LU R19, [R1+0x8ec] ;  /* 0x0008ec0001137983 */ /* 0x000f220000300800 */
[----:B---3--:R0:W-:Y:S01]  /*646c0*/  STL.64 [R1+0x4418], R22 ;  /* 0x0044181601007387 */ /* 0x0081e20000100a00 */
[----:B------:R-:W3:Y:S02]  /*646d0*/  LDL.LU R20, [R1+0x8d0] ;  /* 0x0008d00001147983 */ /* 0x000ee40000300800 */
[----:B------:R-:W3:Y:S01]  /*646e0*/  LDL.LU R21, [R1+0x8d4] ;  /* 0x0008d40001157983 */ /* 0x000ee20000300800 */
[----:B0-----:R-:W3:Y:S01]  /*646f0*/  LDL.LU R22, [R1+0x8d8] ;  /* 0x0008d80001167983 */ /* 0x001ee20000300800 */
[----:B------:R-:W3:Y:S01]  /*64700*/  LDL.LU R23, [R1+0x8dc] ;  /* 0x0008dc0001177983 */ /* 0x000ee20000300800 */
[----:B--2---:R-:W-:Y:S01]  /*64710*/  HMMA.16816.F32.BF16 R8, R4, R26, R8 ;  /* 0x0000001a0408723c */ /* 0x004fe20000041808 */
[----:B------:R-:W-:-:S02]  /*64720*/  IMAD.MOV.U32 R29, RZ, RZ, R26 ;  /* 0x000000ffff1d7224 */ /* 0x000fc400078e001a */
[----:B------:R-:W-:Y:S01]  /*64730*/  IMAD.MOV.U32 R3, RZ, RZ, R27 ;  /* 0x000000ffff037224 */ /* 0x000fe200078e001b */
[----:B---3--:R0:W-:Y:S01]  /*64740*/  STL.64 [R1+0x4428], R22 ;  /* 0x0044281601007387 */ /* 0x0081e20000100a00 */
[----:B------:R-:W-:Y:S02]  /*64750*/  STL.64 [R1+0x4420], R20 ;  /* 0x0044201401007387 */ /* 0x000fe40000100a00 */
[----:B------:R-:W2:Y:S01]  /*64760*/  LDL.64 R14, [R1+0x88] ;  /* 0x00008800010e7983 */ /* 0x000ea20000100a00 */
[----:B0-----:R-:W4:Y:S11]  /*64770*/  LDL.64 R22, [R1+0x98] ;  /* 0x0000980001167983 */ /* 0x001f360000100a00 */
[----:B------:R-:W-:Y:S04]  /*64780*/  @!UPT UIADD3 URZ, URZ, URZ, URZ ;  /* 0x0000003f3f3ff290 */ /* 0x000fe8000fffe03f */
[----:B------:R-:W-:Y:S02]  /*64790*/  STL.64 [R1+0x1ae0], R8 ;  /* 0x001ae00801007387 */ /* 0x000fe40000100a00 */
[----:B------:R0:W-:Y:S02]  /*647a0*/  STL.64 [R1+0x1ae8], R10 ;  /* 0x001ae80a01007387 */ /* 0x0001e40000100a00 */
[----:B0-----:R-:W3:Y:S01]  /*647b0*/  LDL.LU.64 R10, [R1+0x4440] ;  /* 0x00444000010a7983 */ /* 0x001ee20000300a00 */
[----:B------:R-:W3:Y:S02]  /*647c0*/  LDL.LU.64 R8, [R1+0x4438] ;  /* 0x0044380001087983 */ /* 0x000ee40000300a00 */
[----:B------:R-:W3:Y:S02]  /*647d0*/  LDL.LU.64 R26, [R1+0x4430] ;  /* 0x00443000011a7983 */ /* 0x000ee40000300a00 */
[C---:B---3--:R-:W-:Y:S01]  /*647e0*/  HMMA.16816.F32.BF16 R8, R4.reuse, R26, R8 ;  /* 0x0000001a0408723c */ /* 0x048fe20000041808 */
[----:B------:R-:W3:Y:S11]  /*647f0*/  LDL R26, [R1+0x48] ;  /* 0x00004800011a7983 */ /* 0x000ef60000100800 */
[----:B------:R-:W-:Y:S11]  /*64800*/  @!UPT UIADD3 URZ, URZ, URZ, URZ ;  /* 0x0000003f3f3ff290 */ /* 0x000ff6000fffe03f */
[----:B------:R0:W-:Y:S01]  /*64810*/  STL.64 [R1+0x1ad0], R8 ;  /* 0x001ad00801007387 */ /* 0x0001e20000100a00 */
[----:B------:R1:W-:Y:S02]  /*64820*/  STL.64 [R1+0x1ad8], R10 ;  /* 0x001ad80a01007387 */ /* 0x0003e40000100a00 */
[----:B------:R-:W3:Y:S02]  /*64830*/  LDL R27, [R1+0x4c] ;  /* 0x00004c00011b7983 */ /* 0x000ee40000100800 */
[----:B---3--:R-:W-:Y:S01]  /*64840*/  STL.64 [R1+0x43e0], R26 ;  /* 0x0043e01a01007387 */ /* 0x008fe20000100a00 */
[----:B0-----:R-:W3:Y:S02]  /*64850*/  LDL.LU R8, [R1+0x10a0] ;  /* 0x0010a00001087983 */ /* 0x001ee40000300800 */
[----:B------:R-:W3:Y:S02]  /*64860*/  LDL.LU R9, [R1+0x10a4] ;  /* 0x0010a40001097983 */ /* 0x000ee40000300800 */
[----:B-1----:R-:W2:Y:S01]  /*64870*/  LDL.LU R10, [R1+0x10a8] ;  /* 0x0010a800010a7983 */ /* 0x002ea20000300800 */
[----:B------:R-:W2:Y:S01]  /*64880*/  LDL.LU R11, [R1+0x10ac] ;  /* 0x0010ac00010b7983 */ /* 0x000ea20000300800 */
[----:B----4-:R-:W-:Y:S03]  /*64890*/  HMMA.16816.F32.BF16 R16, R4, R22, R16 ;  /* 0x000000160410723c */ /* 0x010fe60000041810 */
[----:B--2---:R0:W-:Y:S01]  /*648a0*/  STL.64 [R1+0x43f0], R10 ;  /* 0x0043f00a01007387 */ /* 0x0041e20000100a00 */
[----:B---3--:R-:W-:Y:S03]  /*648b0*/  STL.64 [R1+0x43e8], R8 ;  /* 0x0043e80801007387 */ /* 0x008fe60000100a00 */
[----:B0-----:R-:W2:Y:S01]  /*648c0*/  LDL.64 R10, [R1+0x68] ;  /* 0x00006800010a7983 */ /* 0x001ea20000100a00 */
[----:B------:R-:W3:Y:S02]  /*648d0*/  LDL.LU R24, [R1+0x10b0] ;  /* 0x0010b00001187983 */ /* 0x000ee40000300800 */
[----:B------:R-:W3:Y:S02]  /*648e0*/  LDL.LU R25, [R1+0x10b4] ;  /* 0x0010b40001197983 */ /* 0x000ee40000300800 */
[----:B------:R-:W4:Y:S01]  /*648f0*/  LDL.LU R26, [R1+0x10b8] ;  /* 0x0010b800011a7983 */ /* 0x000f220000300800 */
[----:B------:R-:W4:Y:S04]  /*64900*/  LDL.LU R27, [R1+0x10bc] ;  /* 0x0010bc00011b7983 */ /* 0x000f280000300800 */
[----:B----4-:R-:W-:Y:S01]  /*64910*/  STL.64 [R1+0x4400], R26 ;  /* 0x0044001a01007387 */ /* 0x010fe20000100a00 */
[----:B---3--:R0:W-:Y:S03]  /*64920*/  STL.64 [R1+0x43f8], R24 ;  /* 0x0043f81801007387 */ /* 0x0081e60000100a00 */
[----:B0-----:R-:W2:Y:S01]  /*64930*/  LDL.LU R24, [R1+0x10c0] ;  /* 0x0010c00001187983 */ /* 0x001ea20000300800 */
[----:B------:R-:W2:Y:S02]  /*64940*/  LDL.LU R25, [R1+0x10c4] ;  /* 0x0010c40001197983 */ /* 0x000ea40000300800 */
[----:B------:R-:W2:Y:S02]  /*64950*/  LDL.LU R26, [R1+0x10c8] ;  /* 0x0010c800011a7983 */ /* 0x000ea40000300800 */
[----:B------:R-:W2:Y:S01]  /*64960*/  LDL.LU R27, [R1+0x10cc] ;  /* 0x0010cc00011b7983 */ /* 0x000ea20000300800 */
[----:B------:R0:W-:Y:S01]  /*64970*/  STL.64 [R1+0x1ac0], R16 ;  /* 0x001ac01001007387 */ /* 0x0001e20000100a00 */
[----:B------:R-:W-:Y:S02]  /*64980*/  STL.64 [R1+0x1ac8], R18 ;  /* 0x001ac81201007387 */ /* 0x000fe40000100a00 */
[----:B0-----:R-:W-:-:S02]  /*64990*/  IMAD.MOV.U32 R17, RZ, RZ, R22 ;  /* 0x000000ffff117224 */ /* 0x001fc400078e0016 */
[----:B------:R-:W-:Y:S02]  /*649a0*/  IMAD.MOV.U32 R16, RZ, RZ, R23 ;  /* 0x000000ffff107224 */ /* 0x000fe400078e0017 */
[----:B------:R-:W3:Y:S01]  /*649b0*/  LDL.LU.64 R22, [R1+0x4428] ;  /* 0x0044280001167983 */ /* 0x000ee20000300a00 */
[----:B------:R-:W3:Y:S02]  /*649c0*/  LDL.LU.64 R20, [R1+0x4420] ;  /* 0x0044200001147983 */ /* 0x000ee40000300a00 */
[----:B------:R0:W-:Y:S02]  /*649d0*/  STL.64 [R1+0x43c0], R16 ;  /* 0x0043c01001007387 */ /* 0x0001e40000100a00 */
[----:B0-----:R-:W4:Y:S01]  /*649e0*/  LDL.LU R16, [R1+0x8c0] ;  /* 0x0008c00001107983 */ /* 0x001f220000300800 */
[----:B------:R-:W4:Y:S02]  /*649f0*/  LDL.LU R17, [R1+0x8c4] ;  /* 0x0008c40001117983 */ /* 0x000f240000300800 */
[----:B------:R-:W4:Y:S02]  /*64a00*/  LDL.LU R18, [R1+0x8c8] ;  /* 0x0008c80001127983 */ /* 0x000f240000300800 */
[----:B------:R-:W4:Y:S01]  /*64a10*/  LDL.LU R19, [R1+0x8cc] ;  /* 0x0008cc0001137983 */ /* 0x000f220000300800 */
[C---:B---3--:R-:W-:Y:S11]  /*64a20*/  HMMA.16816.F32.BF16 R20, R4.reuse, R14, R20 ;  /* 0x0000000e0414723c */ /* 0x048ff60000041814 */
[----:B------:R-:W-:Y:S11]  /*64a30*/  @!UPT UIADD3 URZ, URZ, URZ, URZ ;  /* 0x0000003f3f3ff290 */ /* 0x000ff6000fffe03f */
[----:B------:R-:W-:Y:S01]  /*64a40*/  @!UPT UIADD3 URZ, URZ, URZ, URZ ;  /* 0x0000003f3f3ff290 */ /* 0x000fe2000fffe03f */
[----:B------:R-:W-:Y:S01]  /*64a50*/  STL.64 [R1+0x1720], R20 ;  /* 0x0017201401007387 */ /* 0x000fe20000100a00 */
[----:B------:R0:W-:Y:S03]  /*64a60*/  STL.64 [R1+0x1728], R22 ;  /* 0x0017281601007387 */ /* 0x0001e60000100a00 */
[----:B0-----:R-:W4:Y:S01]  /*64a70*/  LDL.LU.64 R22, [R1+0x4418] ;  /* 0x0044180001167983 */ /* 0x001f220000300a00 */
[----:B------:R-:W-:Y:S02]  /*64a80*/  IMAD.MOV.U32 R13, RZ, RZ, R15 ;  /* 0x000000ffff0d7224 */ /* 0x000fe400078e000f */
[----:B------:R-:W3:Y:S03]  /*64a90*/  LDL.LU.64 R14, [R1+0x4410] ;  /* 0x00441000010e7983 */ /* 0x000ee60000300a00 */
[----:B------:R-:W-:Y:S01]  /*64aa0*/  STL [R1+0x4324], R13 ;  /* 0x0043240d01007387 */ /* 0x000fe20000100800 */
[C---:B----4-:R-:W-:Y:S03]  /*64ab0*/  HMMA.16816.F32.BF16 R20, R4.reuse, R22, R16 ;  /* 0x000000160414723c */ /* 0x050fe60000041810 */
[----:B------:R-:W4:Y:S11]  /*64ac0*/  LDL.LU R16, [R1+0x1080] ;  /* 0x0010800001107983 */ /* 0x000f360000300800 */
[----:B------:R-:W-:Y:S09]  /*64ad0*/  @!UPT UIADD3 URZ, URZ, URZ, URZ ;  /* 0x0000003f3f3ff290 */ /* 0x000ff2000fffe03f */
[----:B------:R-:W-:Y:S01]  /*64ae0*/  STL.64 [R1+0x16f0], R20 ;  /* 0x0016f01401007387 */ /* 0x000fe20000100a00 */
[----:B------:R-:W-:Y:S02]  /*64af0*/  STL.64 [R1+0x16f8], R22 ;  /* 0x0016f81601007387 */ /* 0x000fe40000100a00 */
[----:B------:R-:W4:Y:S02]  /*64b00*/  LDL.LU R17, [R1+0x1084] ;  /* 0x0010840001117983 */ /* 0x000f240000300800 */
[----:B------:R-:W2:Y:S01]  /*64b10*/  LDL.LU R18, [R1+0x1088] ;  /* 0x0010880001127983 */ /* 0x000ea20000300800 */
[----:B------:R-:W2:Y:S04]  /*64b20*/  LDL.LU R19, [R1+0x108c] ;  /* 0x00108c0001137983 */ /* 0x000ea80000300800 */
[----:B------:R-:W0:Y:S04]  /*64b30*/  LDSM.16.MT88.4 R20, [R28+0xc100] ;  /* 0x00c100001c14783b */ /* 0x000e280000004200 */
[----:B--2---:R1:W-:Y:S01]  /*64b40*/  STL.64 [R1+0x43d0], R18 ;  /* 0x0043d01201007387 */ /* 0x0043e20000100a00 */
[----:B----4-:R-:W-:Y:S03]  /*64b50*/  STL.64 [R1+0x43c8], R16 ;  /* 0x0043c81001007387 */ /* 0x010fe60000100a00 */
[----:B-1----:R-:W2:Y:S01]  /*64b60*/  LDL.64 R18, [R1+0x38] ;  /* 0x0000380001127983 */ /* 0x002ea20000100a00 */
[----:B------:R-:W-:Y:S02]  /*64b70*/  STL [R1+0x4320], R28 ;  /* 0x0043201c01007387 */ /* 0x000fe40000100800 */
[----:B0-----:R0:W-:Y:S02]  /*64b80*/  STL.64 [R1+0x4258], R22 ;  /* 0x0042581601007387 */ /* 0x0011e40000100a00 */
[----:B------:R3:W-:Y:S01]  /*64b90*/  STL.64 [R1+0x4250], R20 ;  /* 0x0042501401007387 */ /* 0x0007e20000100a00 */
[----:B0-----:R-:W4:Y:S04]  /*64ba0*/  LDL R22, [R1+0x28] ;  /* 0x0000280001167983 */ /* 0x001f280000100800 */
[----:B------:R-:W4:Y:S01]  /*64bb0*/  LDL R23, [R1+0x2c] ;  /* 0x00002c0001177983 */ /* 0x000f220000100800 */
[----:B---3--:R-:W-:Y:S01]  /*64bc0*/  IMAD.MOV.U32 R21, RZ, RZ, R14 ;  /* 0x000000ffff157224 */ /* 0x008fe200078e000e */
[----:B------:R-:W-:Y:S02]  /*64bd0*/  HMMA.16816.F32.BF16 R24, R4, R10, R24 ;  /* 0x0000000a0418723c */ /* 0x000fe40000041818 */
[----:B----4-:R0:W-:Y:S01]  /*64be0*/  STL.64 [R1+0x43d8], R22 ;  /* 0x0043d81601007387 */ /* 0x0101e20000100a00 */
[----:B------:R-:W2:Y:S02]  /*64bf0*/  LDL.LU R20, [R1+0x1090] ;  /* 0x0010900001147983 */ /* 0x000ea40000300800 */
[----:B------:R-:W3:Y:S02]  /*64c00*/  LDL.LU R14, [R1+0x440c] ;  /* 0x00440c00010e7983 */ /* 0x000ee40000300800 */
[----:B0-----:R-:W-:-:S02]  /*64c10*/  IMAD.MOV.U32 R22, RZ, RZ, R15 ;  /* 0x000000ffff167224 */ /* 0x001fc400078e000f */
[----:B------:R-:W3:Y:S01]  /*64c20*/  LDL.LU R15, [R1+0x4408] ;  /* 0x00440800010f7983 */ /* 0x000ee20000300800 */
[----:B------:R-:W2:Y:S11]  /*64c30*/  LDL.LU R23, [R1+0x109c] ;  /* 0x00109c0001177983 */ /* 0x000eb60000300800 */
[----:B------:R-:W-:Y:S02]  /*64c40*/  @!UPT UIADD3 URZ, URZ, URZ, URZ ;  /* 0x0000003f3f3ff290 */ /* 0x000fe4000fffe03f */
[----:B------:R-:W-:Y:S02]  /*64c50*/  STL.64 [R1+0x1710], R24 ;  /* 0x0017101801007387 */ /* 0x000fe40000100a00 */
[----:B------:R0:W-:Y:S02]  /*64c60*/  STL.64 [R1+0x1718], R26 ;  /* 0x0017181a01007387 */ /* 0x0001e40000100a00 */
[----:B------:R-:W-:Y:S01]  /*64c70*/  IMAD.MOV.U32 R13, RZ, RZ, R11 ;  /* 0x000000ffff0d7224 */ /* 0x000fe200078e000b */
[----:B0-----:R-:W4:Y:S01]  /*64c80*/  LDL.LU.64 R26, [R1+0x4400] ;  /* 0x00440000011a7983 */ /* 0x001f220000300a00 */
[----:B------:R-:W4:Y:S02]  /*64c90*/  LDL.LU.64 R24, [R1+0x43f8] ;  /* 0x0043f80001187983 */ /* 0x000f240000300a00 */
[----:B------:R-:W2:Y:S02]  /*64ca0*/  LDL.LU.64 R10, [R1+0x43f0] ;  /* 0x0043f000010a7983 */ /* 0x000ea40000300a00 */
[----:B------:R-:W2:Y:S01]  /*64cb0*/  LDL.LU.64 R8, [R1+0x43e8] ;  /* 0x0043e80001087983 */ /* 0x000ea20000300a00 */
[----:B---3--:R0:W-:Y:S01]  /*64cc0*/  STL.64 [R1+0x4390], R14 ;  /* 0x0043900e01007387 */ /* 0x0081e20000100a00 */
[----:B------:R4:W-:Y:S03]  /*64cd0*/  STL [R1+0x4388], R13 ;  /* 0x0043880d01007387 */ /* 0x0009e60000100800 */
[----:B0-----:R-:W4:Y:S04]  /*64ce0*/  LDL R14, [R1+0x58] ;  /* 0x00005800010e7983 */ /* 0x001f280000100800 */
[----:B------:R-:W4:Y:S02]  /*64cf0*/  LDL R15, [R1+0x5c] ;  /* 0x00005c00010f7983 */ /* 0x000f240000100800 */
[C---:B----4-:R-:W-:Y:S02]  /*64d00*/  HMMA.16816.F32.BF16 R12, R4.reuse, R14, R24 ;  /* 0x0000000e040c723c */ /* 0x050fe40000041818 */
[----:B------:R-:W2:Y:S11]  /*64d10*/  LDL.LU.64 R26, [R1+0x43e0] ;  /* 0x0043e000011a7983 */ /* 0x000eb60000300a00 */
[----:B------:R-:W-:Y:S10]  /*64d20*/  @!UPT UIADD3 URZ, URZ, URZ, URZ ;  /* 0x0000003f3f3ff290 */ /* 0x000ff4000fffe03f */
[----:B------:R-:W-:Y:S01]  /*64d30*/  STL.64 [R1+0x1700], R12 ;  /* 0x0017000c01007387 */ /* 0x000fe20000100a00 */
[----:B------:R2:W-:Y:S02]  /*64d40*/  STL.64 [R1+0x1708], R14 ;  /* 0x0017080e01007387 */ /* 0x0005e40000100a00 */
[C---:B--2---:R-:W-:Y:S01]  /*64d50*/  HMMA.16816.F32.BF16 R12, R4.reuse, R26, R8 ;  /* 0x0000001a040c723c */ /* 0x044fe20000041808 */
[----:B------:R-:W2:Y:S11]  /*64d60*/  LDL.LU R8, [R1+0x1060] ;  /* 0x0010600001087983 */ /* 0x000eb60000300800 */
[----:B------:R-:W-:Y:S11]  /*64d70*/  @!UPT UIADD3 URZ, URZ, URZ, URZ ;  /* 0x0000003f3f3ff290 */ /* 0x000ff6000fffe03f */
[----:B------:R-:W-:Y:S01]  /*64d80*/  STL.64 [R1+0x1500], R12 ;  /* 0x0015000c01007387 */ /* 0x000fe20000100a00 */
[----:B------:R-:W-:Y:S02]  /*64d90*/  STL.64 [R1+0x1508], R14 ;  /* 0x0015080e01007387 */ /* 0x000fe40000100a00 */
[----:B------:R-:W2:Y:S02]  /*64da0*/  LDL.LU R9, [R1+0x1064] ;  /* 0x0010640001097983 */ /* 0x000ea40000300800 */
[----:B------:R-:W3:Y:S01]  /*64db0*/  LDL.LU R10, [R1+0x1068] ;  /* 0x00106800010a7983 */ /* 0x000ee20000300800 */
[----:B------:R-:W3:Y:S01]  /*64dc0*/  LDL.LU R11, [R1+0x106c] ;  /* 0x00106c00010b7983 */ /* 0x000ee20000300800 */
[----:B------:R-:W-:Y:S03]  /*64dd0*/  HMMA.16816.F32.BF16 R20, R4, R18, R20 ;  /* 0x000000120414723c */ /* 0x000fe60000041814 */
[----:B---3--:R0:W-:Y:S01]  /*64de0*/  STL.64 [R1+0x43b0], R10 ;  /* 0x0043b00a01007387 */ /* 0x0081e20000100a00 */
[----:B--2---:R-:W-:Y:S02]  /*64df0*/  STL.64 [R1+0x43a8], R8 ;  /* 0x0043a80801007387 */ /* 0x004fe40000100a00 */
[----:B------:R-:W2:Y:S01]  /*64e00*/  LDL.64 R26, [R1+0x8] ;  /* 0x00000800011a7983 */ /* 0x000ea20000100a00 */
[----:B0-----:R-:W3:Y:S01]  /*64e10*/  LDL.64 R10, [R1+0x18] ;  /* 0x00001800010a7983 */ /* 0x001ee20000100a00 */
[----:B------:R-:W-:-:S02]  /*64e20*/  IMAD.MOV.U32 R2, RZ, RZ, R18 ;  /* 0x000000ffff027224 */ /* 0x000fc400078e0012 */
[----:B------:R-:W-:Y:S01]  /*64e30*/  IMAD.MOV.U32 R0, RZ, RZ, R19 ;  /* 0x000000ffff007224 */ /* 0x000fe200078e0013 */
[----:B--2---:R0:W-:Y:S01]  /*64e40*/  STL.64 [R1+0x43b8], R26 ;  /* 0x0043b81a01007387 */ /* 0x0041e20000100a00 */
[----:B------:R-:W3:Y:S02]  /*64e50*/  LDL.LU R24, [R1+0x1070] ;  /* 0x0010700001187983 */ /* 0x000ee40000300800 */
[----:B------:R-:W3:Y:S01]  /*64e60*/  LDL.LU R25, [R1+0x1074] ;  /* 0x0010740001197983 */ /* 0x000ee20000300800 */
[----:B0-----:R-:W3:Y:S01]  /*64e70*/  LDL.LU R26, [R1+0x1078] ;  /* 0x00107800011a7983 */ /* 0x001ee20000300800 */
[----:B------:R-:W3:Y:S02]  /*64e80*/  LDL.LU R27, [R1+0x107c] ;  /* 0x00107c00011b7983 */ /* 0x000ee40000300800 */
[----:B------:R-:W2:Y:S02]  /*64e90*/  LDL.LU R12, [R1+0x1050] ;  /* 0x00105000010c7983 */ /* 0x000ea40000300800 */
[----:B------:R-:W2:Y:S01]  /*64ea0*/  LDL.LU R13, [R1+0x1054] ;  /* 0x00105400010d7983 */ /* 0x000ea20000300800 */
[----:B------:R-:W2:Y:S01]  /*64eb0*/  LDL.LU R14, [R1+0x1058] ;  /* 0x00105800010e7983 */ /* 0x000ea20000300800 */
[----:B------:R-:W2:Y:S02]  /*64ec0*/  LDL.LU R15, [R1+0x105c] ;  /* 0x00105c00010f7983 */ /* 0x000ea40000300800 */
[----:B------:R-:W-:Y:S02]  /*64ed0*/  STL.64 [R1+0x14f0], R20 ;  /* 0x0014f01401007387 */ /* 0x000fe40000100a00 */
[----:B------:R0:W-:Y:S02]  /*64ee0*/  STL.64 [R1+0x14f8], R22 ;  /* 0x0014f81601007387 */ /* 0x0001e40000100a00 */
[----:B0-----:R-:W4:Y:S01]  /*64ef0*/  LDL.LU.64 R22, [R1+0x43d8] ;  /* 0x0043d80001167983 */ /* 0x001f220000300a00 */
[----:B------:R-:W4:Y:S02]  /*64f00*/  LDL.LU.64 R18, [R1+0x43d0] ;  /* 0x0043d00001127983 */ /* 0x000f240000300a00 */
[----:B------:R-:W4:Y:S02]  /*64f10*/  LDL.LU.64 R16, [R1+0x43c8] ;  /* 0x0043c80001107983 */ /* 0x000f240000300a00 */
[C---:B----4-:R-:W-:Y:S11]  /*64f20*/  HMMA.16816.F32.BF16 R16, R4.reuse, R22, R16 ;  /* 0x000000160410723c */ /* 0x050ff60000041810 */
[----:B------:R-:W-:Y:S11]  /*64f30*/  @!UPT UIADD3 URZ, URZ, URZ, URZ ;  /* 0x0000003f3f3ff290 */ /* 0x000ff6000fffe03f */
[----:B------:R-:W-:Y:S01]  /*64f40*/  @!UPT UIADD3 URZ, URZ, URZ, URZ ;  /* 0x0000003f3f3ff290 */ /* 0x000fe2000fffe03f */
[----:B------:R0:W-:Y:S01]  /*64f50*/  STL.64 [R1+0x14e0], R16 ;  /* 0x0014e01001007387 */ /* 0x0001e20000100a00 */
[----:B------:R-:W-:Y:S03]  /*64f60*/  STL.64 [R1+0x14e8], R18 ;  /* 0x0014e81201007387 */ /* 0x000fe60000100a00 */
[----:B0-----:R-:W4:Y:S01]  /*64f70*/  LDL.LU.64 R16, [R1+0x43c0] ;  /* 0x0043c00001107983 */ /* 0x001f220000300a00 */
[----:B------:R4:W-:Y:S02]  /*64f80*/  STL.64 [R1+0x42a8], R22 ;  /* 0x0042a81601007387 */ /* 0x0009e40000100a00 */
[----:B----4-:R-:W-:Y:S02]  /*64f90*/  IMAD.MOV.U32 R23, RZ, RZ, R16 ;  /* 0x000000ffff177224 */ /* 0x010fe400078e0010 */
[----:B------:R-:W-:Y:S01]  /*64fa0*/  IMAD.MOV.U32 R22, RZ, RZ, R17 ;  /* 0x000000ffff167224 */ /* 0x000fe200078e0011 */
        /* <DEDUP_REMOVED lines=11> */
[----:B------:R0:W-:Y:S04]  /*65060*/  STL.64 [R1+0x4328], R22 ;  /* 0x0043281601007387 */ /* 0x0001e80000100a00 */
[----:B0-----:R-:W3:Y:S01]  /*65070*/  LDL.64 R22, [R1+0xa8] ;  /* 0x0000a80001167983 */ /* 0x001ee20000100a00 */
[----:B------:R-:W-:-:S03]  /*65080*/  IMAD.MOV.U32 R28, RZ, RZ, R10 ;  /* 0x000000ffff1c7224 */ /* 0x000fc600078e000a */
[----:B---3--:R0:W-:Y:S02]  /*65090*/  STL.64 [R1+0x4340], R22 ;  /* 0x0043401601007387 */ /* 0x0081e40000100a00 */
[----:B0-----:R-:W-:Y:S02]  /*650a0*/  IMAD.MOV.U32 R22, RZ, RZ, R29 ;  /* 0x000000ffff167224 */ /* 0x001fe400078e001d */
[----:B------:R-:W-:Y:S02]  /*650b0*/  IMAD.MOV.U32 R23, RZ, RZ, R3 ;  /* 0x000000ffff177224 */ /* 0x000fe400078e0003 */
[----:B------:R-:W-:-:S03]  /*650c0*/  IMAD.MOV.U32 R29, RZ, RZ, R11 ;  /* 0x000000ffff1d7224 */ /* 0x000fc600078e000b */
[----:B------:R0:W-:Y:S04]  /*650d0*/  STL.64 [R1+0x4358], R22 ;  /* 0x0043581601007387 */ /* 0x0001e80000100a00 */
[----:B0-----:R-:W3:Y:S01]  /*650e0*/  LDL.64 R22, [R1+0xc8] ;  /* 0x0000c80001167983 */ /* 0x001ee20000100a00 */
        /* <DEDUP_REMOVED lines=9> */
[----:B------:R1:W-:Y:S02]  /*65180*/  STL.64 [R1+0x14c8], R10 ;  /* 0x0014c80a01007387 */ /* 0x0003e40000100a00 */
[----:B0-----:R-:W-:Y:S01]  /*65190*/  IMAD.MOV.U32 R9, RZ, RZ, R26 ;  /* 0x000000ffff097224 */ /* 0x001fe200078e001a */
[----:B-1----:R-:W4:Y:S01]  /*651a0*/  LDL.LU.64 R10, [R1+0x43a0] ;  /* 0x0043a000010a7983 */ /* 0x002f220000300a00 */
        /* <DEDUP_REMOVED lines=8> */
[----:B------:R-:W3:Y:S02]  /*65230*/  LDL.LU R13, [R1+0x4388] ;  /* 0x00438800010d7983 */ /* 0x000ee40000300800 */
[----:B------:R0:W-:Y:S02]  /*65240*/  STL.64 [R1+0x4278], R26 ;  /* 0x0042781a01007387 */ /* 0x0001e40000100a00 */
[----:B------:R-:W3:Y:S01]  /*65250*/  LDL.LU R24, [R1+0x830] ;  /* 0x0008300001187983 */ /* 0x000ee20000300800 */
[----:B------:R-:W3:Y:S04]  /*65260*/  LDL.LU R25, [R1+0x834] ;  /* 0x0008340001197983 */ /* 0x000ee80000300800 */
[----:B0-----:R-:W3:Y:S01]  /*65270*/  LDL.LU R26, [R1+0x838] ;  /* 0x00083800011a7983 */ /* 0x001ee20000300800 */
[----:B------:R-:W3:Y:S01]  /*65280*/  LDL.LU R27, [R1+0x83c] ;  /* 0x00083c00011b7983 */ /* 0x000ee20000300800 */
[----:B--2---:R-:W-:Y:S11]  /*65290*/  HMMA.16816.F32.BF16 R16, R4, R14, R16 ;  /* 0x0000000e0410723c */ /* 0x004ff60000041810 */
[----:B------:R-:W-:Y:S11]  /*652a0*/  @!UPT UIADD3 URZ, URZ, URZ, URZ ;  /* 0x0000003f3f3ff290 */ /* 0x000ff6000fffe03f */
[----:B------:R-:W-:Y:S01]  /*652b0*/  @!UPT UIADD3 URZ, URZ, URZ, URZ ;  /* 0x0000003f3f3ff290 */ /* 0x000fe2000fffe03f */
[----:B------:R-:W-:Y:S01]  /*652c0*/  STL.64 [R1+0x14a0], R16 ;  /* 0x0014a01001007387 */ /* 0x000fe20000100a00 */
[----:B------:R0:W-:Y:S03]  /*652d0*/  STL.64 [R1+0x14a8], R18 ;  /* 0x0014a81201007387 */ /* 0x0001e60000100a00 */
[----:B0-----:R-:W2:Y:S01]  /*652e0*/  LDL.LU.64 R18, [R1+0x4380] ;  /* 0x0043800001127983 */ /* 0x001ea20000300a00 */
[----:B------:R-:W2:Y:S02]  /*652f0*/  LDL.LU.64 R16, [R1+0x4378] ;  /* 0x0043780001107983 */ /* 0x000ea40000300a00 */
[----:B------:R-:W-:Y:S02]  /*65300*/  STL.64 [R1+0x4338], R14 ;  /* 0x0043380e01007387 */ /* 0x000fe40000100a00 */
[----:B---3--:R0:W-:Y:S01]  /*65310*/  STL [R1+0x4330], R13 ;  /* 0x0043300d01007387 */ /* 0x0081e20000100800 */
[----:B------:R-:W3:Y:S04]  /*65320*/  LDL.LU R12, [R1+0x810] ;  /* 0x00081000010c7983 */ /* 0x000ee80000300800 */
[----:B0-----:R-:W3:Y:S01]  /*65330*/  LDL.LU R13, [R1+0x814] ;  /* 0x00081400010d7983 */ /* 0x001ee20000300800 */
[----:B----4-:R-:W-:-:S02]  /*65340*/  IMAD.MOV.U32 R14, RZ, RZ, R10 ;  /* 0x000000ffff0e7224 */ /* 0x010fc400078e000a */
[----:B------:R-:W2:Y:S02]  /*65350*/  LDL.LU R10, [R1+0x4374] ;  /* 0x00437400010a7983 */ /* 0x000ea40000300800 */
[----:B------:R-:W-:Y:S02]  /*65360*/  IMAD.MOV.U32 R15, RZ, RZ, R11 ;  /* 0x000000ffff0f7224 */ /* 0x000fe400078e000b */
[----:B------:R-:W2:Y:S03]  /*65370*/  LDL.LU R11, [R1+0x4370] ;  /* 0x00437000010b7983 */ /* 0x000ea60000300800 */
[----:B------:R-:W-:Y:S01]  /*65380*/  STL.64 [R1+0x4350], R14 ;  /* 0x0043500e01007387 */ /* 0x000fe20000100a00 */
[----:B---3--:R0:W-:Y:S01]  /*65390*/  STL.64 [R1+0x4348], R12 ;  /* 0x0043480c01007387 */ /* 0x0081e20000100a00 */
[----:B--2---:R-:W-:Y:S03]  /*653a0*/  HMMA.16816.F32.BF16 R4, R4, R10, R16 ;  /* 0x0000000a0404723c */ /* 0x004fe60000041810 */
[----:B0-----:R-:W2:Y:S01]  /*653b0*/  LDL.LU R12, [R1+0x820] ;  /* 0x00082000010c7983 */ /* 0x001ea20000300800 */
[----:B------:R-:W2:Y:S02]  /*653c0*/  LDL.LU R13, [R1+0x824] ;  /* 0x00082400010d7983 */ /* 0x000ea40000300800 */
[----:B------:R-:W2:Y:S02]  /*653d0*/  LDL.LU R14, [R1+0x828] ;  /* 0x00082800010e7983 */ /* 0x000ea40000300800 */
[----:B------:R-:W2:Y:S01]  /*653e0*/  LDL.LU R15, [R1+0x82c] ;  /* 0x00082c00010f7983 */ /* 0x000ea20000300800 */
[----:B------:R-:W3:Y:S01]  /*653f0*/  LDL.LU.64 R18, [R1+0x4368] ;  /* 0x0043680001127983 */ /* 0x000ee20000300a00 */
[----:B------:R-:W3:Y:S11]  /*65400*/  LDL.LU.64 R16, [R1+0x4360] ;  /* 0x0043600001107983 */ /* 0x000ef60000300a00 */
[----:B------:R-:W-:Y:S02]  /*65410*/  @!UPT UIADD3 URZ, URZ, URZ, URZ ;  /* 0x0000003f3f3ff290 */ /* 0x000fe4000fffe03f */
[----:B------:R0:W-:Y:S01]  /*65420*/  STL.64 [R1+0x8b0], R4 ;  /* 0x0008b00401007387 */ /* 0x0001e20000100a00 */
[----:B------:R1:W-:Y:S03]  /*65430*/  STL.64 [R1+0x8b8], R6 ;  /* 0x0008b80601007387 */ /* 0x0003e60000100a00 */
[----:B0-----:R-:W4:Y:S01]  /*65440*/  LDL.LU R4, [R1+0x800] ;  /* 0x0008000001047983 */ /* 0x001f220000300800 */
[----:B------:R-:W4:Y:S02]  /*65450*/  LDL.LU R5, [R1+0x804] ;  /* 0x0008040001057983 */ /* 0x000f240000300800 */
[----:B-1----:R-:W4:Y:S02]  /*65460*/  LDL.LU R6, [R1+0x808] ;  /* 0x0008080001067983 */ /* 0x002f240000300800 */
[----:B------:R-:W4:Y:S01]  /*65470*/  LDL.LU R7, [R1+0x80c] ;  /* 0x00080c0001077983 */ /* 0x000f220000300800 */
[----:B------:R-:W-:Y:S01]  /*65480*/  STL.64 [R1+0x4260], R10 ;  /* 0x0042600a01007387 */ /* 0x000fe20000100a00 */
        /* <DEDUP_REMOVED lines=8> */
[C---:B--2---:R-:W-:Y:S02]  /*65510*/  HMMA.16816.F32.BF16 R20, R16.reuse, R22, R12 ;  /* 0x000000161014723c */ /* 0x044fe4000004180c */
[----:B------:R-:W2:Y:S01]  /*65520*/  LDL.LU.64 R14, [R1+0x4350] ;  /* 0x00435000010e7983 */ /* 0x000ea20000300a00 */
[----:B------:R-:W2:Y:S11]  /*65530*/  LDL.LU.64 R12, [R1+0x4348] ;  /* 0x00434800010c7983 */ /* 0x000eb60000300a00 */
[----:B------:R-:W-:Y:S09]  /*65540*/  @!UPT UIADD3 URZ, URZ, URZ, URZ ;  /* 0x0000003f3f3ff290 */ /* 0x000ff2000fffe03f */
[----:B------:R-:W-:Y:S01]  /*65550*/  STL.64 [R1+0x1a60], R20 ;  /* 0x001a601401007387 */ /* 0x000fe20000100a00 */
[----:B------:R0:W-:Y:S03]  /*65560*/  STL.64 [R1+0x1a68], R22 ;  /* 0x001a681601007387 */ /* 0x0001e60000100a00 */
[----:B0-----:R-:W2:Y:S02]  /*65570*/  LDL.LU.64 R22, [R1+0x4340] ;  /* 0x0043400001167983 */ /* 0x001ea40000300a00 */
[C---:B--2---:R-:W-:Y:S01]  /*65580*/  HMMA.16816.F32.BF16 R12, R16.reuse, R22, R12 ;  /* 0x00000016100c723c */ /* 0x044fe2000004180c */
[----:B------:R-:W-:Y:S11]  /*65590*/  IMAD.MOV.U32 R3, RZ, RZ, R23 ;  /* 0x000000ffff037224 */ /* 0x000ff600078e0017 */
[----:B------:R-:W-:Y:S11]  /*655a0*/  @!UPT UIADD3 URZ, URZ, URZ, URZ ;  /* 0x0000003f3f3ff290 */ /* 0x000ff6000fffe03f */
[----:B------:R0:W-:Y:S01]  /*655b0*/  STL.64 [R1+0x1a50], R12 ;  /* 0x001a500c01007387 */ /* 0x0001e20000100a00 */
[----:B------:R1:W-:Y:S02]  /*655c0*/  STL.64 [R1+0x1a58], R14 ;  /* 0x001a580e01007387 */ /* 0x0003e40000100a00 */
[----:B0-----:R-:W-:Y:S01]  /*655d0*/  IMAD.MOV.U32 R12, RZ, RZ, R22 ;  /* 0x000000ffff0c7224 */ /* 0x001fe200078e0016 */
[----:B-1----:R-:W2:Y:S01]  /*655e0*/  LDL.LU.64 R14, [R1+0x4338] ;  /* 0x00433800010e7983 */ /* 0x002ea20000300a00 */
[----:B------:R-:W3:Y:S02]  /*655f0*/  LDL.LU R13, [R1+0x4330] ;  /* 0x00433000010d7983 */ /* 0x000ee40000300800 */
[----:B------:R-:W4:Y:S02]  /*65600*/  LDL.LU.64 R22, [R1+0x4328] ;  /* 0x0043280001167983 */ /* 0x000f240000300a00 */
[----:B------:R-:W-:Y:S02]  /*65610*/  IMAD.MOV.U32 R27, RZ, RZ, R8 ;  /* 0x000000ffff1b7224 */ /* 0x000fe400078e0008 */
[----:B------:R-:W-:Y:S01]  /*65620*/  IMAD.MOV.U32 R26, RZ, RZ, R9 ;  /* 0x000000ffff1a7224 */ /* 0x000fe200078e0009 */
[----:B----4-:R-:W-:Y:S01]  /*65630*/  HMMA.16816.F32.BF16 R4, R16, R22, R4 ;  /* 0x000000161004723c */ /* 0x010fe20000041804 */
[----:B--2---:R-:W-:Y:S01]  /*65640*/  STL.64 [R1+0x4270], R14 ;  /* 0x0042700e01007387 */ /* 0x004fe20000100a00 */
[----:B------:R-:W-:Y:S11]  /*65650*/  STL [R1+0x4268], R12 ;  /* 0x0042680c01007387 */ /* 0x000ff60000100800 */
[----:B------:R-:W-:Y:S10]  /*65660*/  @!UPT UIADD3 URZ, URZ, URZ, URZ ;  /* 0x0000003f3f3ff290 */ /* 0x000ff4000fffe03f */
[----:B------:R-:W-:Y:S01]  /*65670*/  STL.64 [R1+0x1a40], R4 ;  /* 0x001a400401007387 */ /* 0x000fe20000100a00 */
[----:B------:R-:W-:Y:S02]  /*65680*/  STL.64 [R1+0x1a48], R6 ;  /* 0x001a480601007387 */ /* 0x000fe40000100a00 */
[----:B------:R-:W2:Y:S02]  /*65690*/  LDL.LU R8, [R1+0xf60] ;  /* 0x000f600001087983 */ /* 0x000ea40000300800 */
[----:B------:R-:W2:Y:S01]  /*656a0*/  LDL.LU R9, [R1+0xf64] ;  /* 0x000f640001097983 */ /* 0x000ea20000300800 */
[----:B------:R-:W4:Y:S01]  /*656b0*/  LDL.LU R10, [R1+0xf68] ;  /* 0x000f6800010a7983 */ /* 0x000f220000300800 */
[----:B------:R-:W4:Y:S03]  /*656c0*/  LDL.LU R11, [R1+0xf6c] ;  /* 0x000f6c00010b7983 */ /* 0x000f260000300800 */
[----:B----4-:R0:W-:Y:S01]  /*656d0*/  STL.64 [R1+0x42b8], R10 ;  /* 0x0042b80a01007387 */ /* 0x0101e20000100a00 */
[----:B--2---:R-:W-:Y:S03]  /*656e0*/  STL.64 [R1+0x42b0], R8 ;  /* 0x0042b00801007387 */ /* 0x004fe60000100a00 */
[----:B0-----:R-:W2:Y:S04]  /*656f0*/  LDL.64 R10, [R1+0x48] ;  /* 0x00004800010a7983 */ /* 0x001ea80000100a00 */
[----:B--2---:R0:W-:Y:S01]  /*65700*/  STL.64 [R1+0x42d0], R10 ;  /* 0x0042d00a01007387 */ /* 0x0041e20000100a00 */
[----:B------:R-:W2:Y:S02]  /*65710*/  LDL.LU R20, [R1+0xf70] ;  /* 0x000f700001147983 */ /* 0x000ea40000300800 */
[----:B------:R-:W2:Y:S02]  /*65720*/  LDL.LU R21, [R1+0xf74] ;  /* 0x000f740001157983 */ /* 0x000ea40000300800 */
[----:B------:R-:W4:Y:S01]  /*65730*/  LDL.LU R22, [R1+0xf78] ;  /* 0x000f780001167983 */ /* 0x000f220000300800 */
[----:B------:R-:W4:Y:S04]  /*65740*/  LDL.LU R23, [R1+0xf7c] ;  /* 0x000f7c0001177983 */ /* 0x000f280000300800 */
[----:B0-----:R-:W2:Y:S04]  /*65750*/  LDL R10, [R1+0x58] ;  /* 0x00005800010a7983 */ /* 0x001ea80000100800 */
[----:B------:R-:W2:Y:S04]  /*65760*/  LDL R11, [R1+0x5c] ;  /* 0x00005c00010b7983 */ /* 0x000ea80000100800 */
[----:B--2---:R-:W-:Y:S01]  /*65770*/  STL.64 [R1+0x42e8], R10 ;  /* 0x0042e80a01007387 */ /* 0x004fe20000100a00 */
[----:B----4-:R-:W-:Y:S02]  /*65780*/  STL.64 [R1+0x42c8], R22 ;  /* 0x0042c81601007387 */ /* 0x010fe40000100a00 */
[----:B------:R0:W-:Y:S02]  /*65790*/  STL.64 [R1+0x42c0], R20 ;  /* 0x0042c01401007387 */ /* 0x0001e40000100a00 */
[----:B0-----:R-:W2:Y:S01]  /*657a0*/  LDL.LU R20, [R1+0xf80] ;  /* 0x000f800001147983 */ /* 0x001ea20000300800 */
[----:B------:R-:W2:Y:S02]  /*657b0*/  LDL.LU R21, [R1+0xf84] ;  /* 0x000f840001157983 */ /* 0x000ea40000300800 */
[----:B------:R-:W4:Y:S02]  /*657c0*/  LDL.LU R22, [R1+0xf88] ;  /* 0x000f880001167983 */ /* 0x000f240000300800 */
[----:B------:R-:W4:Y:S01]  /*657d0*/  LDL.LU R23, [R1+0xf8c] ;  /* 0x000f8c0001177983 */ /* 0x000f220000300800 */
[----:B------:R-:W2:Y:S01]  /*657e0*/  LDL R10, [R1+0x68] ;  /* 0x00006800010a7983 */ /* 0x000ea20000100800 */
[----:B---3--:R-:W-:-:S02]  /*657f0*/  IMAD.MOV.U32 R11, RZ, RZ, R13 ;  /* 0x000000ffff0b7224 */ /* 0x008fc400078e000d */
[----:B------:R-:W3:Y:S03]  /*65800*/  LDL.LU R13, [R1+0x4324] ;  /* 0x00432400010d7983 */ /* 0x000ee60000300800 */
[----:B--2---:R0:W-:Y:S01]  /*65810*/  STL.64 [R1+0x4300], R10 ;  /* 0x0043000a01007387 */ /* 0x0041e20000100a00 */
[----:B------:R-:W2:Y:S02]  /*65820*/  LDL R6, [R1+0x78] ;  /* 0x0000780001067983 */ /* 0x000ea40000100800 */
[----:B------:R-:W2:Y:S02]  /*65830*/  LDL R7, [R1+0x7c] ;  /* 0x00007c0001077983 */ /* 0x000ea40000100800 */
[----:B--2---:R1:W-:Y:S01]  /*65840*/  STL.64 [R1+0x4308], R6 ;  /* 0x0043080601007387 */ /* 0x0043e20000100a00 */
[----:B------:R-:W2:Y:S02]  /*65850*/  LDL.LU R8, [R1+0x7e0] ;  /* 0x0007e00001087983 */ /* 0x000ea40000300800 */
[----:B------:R-:W2:Y:S02]  /*65860*/  LDL.LU R9, [R1+0x7e4] ;  /* 0x0007e40001097983 */ /* 0x000ea40000300800 */
[----:B0-----:R-:W2:Y:S01]  /*65870*/  LDL.LU R10, [R1+0x7e8] ;  /* 0x0007e800010a7983 */ /* 0x001ea20000300800 */
[----:B------:R-:W2:Y:S04]  /*65880*/  LDL.LU R11, [R1+0x7ec] ;  /* 0x0007ec00010b7983 */ /* 0x000ea80000300800 */
[----:B--2---:R-:W-:Y:S01]  /*65890*/  STL.64 [R1+0x4318], R10 ;  /* 0x0043180a01007387 */ /* 0x004fe20000100a00 */
[----:B------:R0:W-:Y:S02]  /*658a0*/  STL.64 [R1+0x4310], R8 ;  /* 0x0043100801007387 */ /* 0x0001e40000100a00 */
[----:B-1----:R-:W2:Y:S01]  /*658b0*/  LDL R6, [R1+0x88] ;  /* 0x0000880001067983 */ /* 0x002ea20000100800 */
        /* <DEDUP_REMOVED lines=9> */
[----:B------:R-:W2:Y:S02]  /*65950*/  LDL.LU R23, [R1+0xf9c] ;  /* 0x000f9c0001177983 */ /* 0x000ea40000300800 */
[----:B---3--:R-:W-:Y:S01]  /*65960*/  IMAD.MOV.U32 R7, RZ, RZ, R13 ;  /* 0x000000ffff077224 */ /* 0x008fe200078e000d */
[----:B--2---:R-:W-:Y:S01]  /*65970*/  STL.64 [R1+0x42f8], R22 ;  /* 0x0042f81601007387 */ /* 0x004fe20000100a00 */
[----:B----4-:R0:W-:Y:S03]  /*65980*/  STL.64 [R1+0x42f0], R20 ;  /* 0x0042f01401007387 */ /* 0x0101e60000100a00 */
        /* <DEDUP_REMOVED lines=8> */
[----:B------:R-:W4:Y:S01]  /*65a10*/  LDL.LU R15, [R1+0xf3c] ;  /* 0x000f3c00010f7983 */ /* 0x000f220000300800 */
[----:B0-----:R-:W-:-:S03]  /*65a20*/  IMAD.MOV.U32 R26, RZ, RZ, R28 ;  /* 0x000000ffff1a7224 */ /* 0x001fc600078e001c */
[----:B------:R-:W2:Y:S04]  /*65a30*/  LDL.LU R28, [R1+0x4320] ;  /* 0x00432000011c7983 */ /* 0x000ea80000300800 */
        /* <DEDUP_REMOVED lines=11> */
[----:B------:R-:W3:Y:S02]  /*65af0*/  LDL.LU R14, [R1+0xf58] ;  /* 0x000f5800010e7983 */ /* 0x000ee40000300800 */
[----:B------:R-:W3:Y:S01]  /*65b00*/  LDL.LU R15, [R1+0xf5c] ;  /* 0x000f5c00010f7983 */ /* 0x000ee20000300800 */
[----:B------:R-:W4:Y:S01]  /*65b10*/  LDL.LU.64 R10, [R1+0x4318] ;  /* 0x00431800010a7983 */ /* 0x000f220000300a00 */
[----:B------:R-:W4:Y:S11]  /*65b20*/  LDL.LU.64 R8, [R1+0x4310] ;  /* 0x0043100001087983 */ /* 0x000f360000300a00 */
[----:B------:R-:W-:Y:S02]  /*65b30*/  STL.64 [R1+0x1670], R4 ;  /* 0x0016700401007387 */ /* 0x000fe40000100a00 */
[----:B------:R0:W-:Y:S02]  /*65b40*/  STL.64 [R1+0x1678], R6 ;  /* 0x0016780601007387 */ /* 0x0001e40000100a00 */
[----:B0-----:R-:W4:Y:S02]  /*65b50*/  LDL.LU.64 R6, [R1+0x4308] ;  /* 0x0043080001067983 */ /* 0x001f240000300a00 */
[C---:B----4-:R-:W-:Y:S02]  /*65b60*/  HMMA.16816.F32.BF16 R4, R16.reuse, R6, R8 ;  /* 0x000000061004723c */ /* 0x050fe40000041808 */
[----:B------:R-:W4:Y:S11]  /*65b70*/  LDL.LU.64 R10, [R1+0x4300] ;  /* 0x00430000010a7983 */ /* 0x000f360000300a00 */
[----:B------:R-:W-:Y:S10]  /*65b80*/  @!UPT UIADD3 URZ, URZ, URZ, URZ ;  /* 0x0000003f3f3ff290 */ /* 0x000ff4000fffe03f */
[----:B------:R-:W-:Y:S01]  /*65b90*/  STL.64 [R1+0x1640], R4 ;  /* 0x0016400401007387 */ /* 0x000fe20000100a00 */
[----:B------:R-:W-:Y:S02]  /*65ba0*/  STL.64 [R1+0x1648], R6 ;  /* 0x0016480601007387 */ /* 0x000fe40000100a00 */
[----:B--2---:R-:W0:Y:S02]  /*65bb0*/  LDSM.16.MT88.4 R4, [R28+0xc180] ;  /* 0x00c180001c04783b */ /* 0x004e240000004200 */
[----:B0-----:R-:W-:Y:S02]  /*65bc0*/  STL.64 [R1+0x4160], R6 ;  /* 0x0041600601007387 */ /* 0x001fe40000100a00 */
[----:B------:R-:W-:Y:S01]  /*65bd0*/  STL.64 [R1+0x4158], R4 ;  /* 0x0041580401007387 */ /* 0x000fe20000100a00 */
[C---:B----4-:R-:W-:Y:S01]  /*65be0*/  HMMA.16816.F32.BF16 R8, R16.reuse, R10, R20 ;  /* 0x0000000a1008723c */ /* 0x050fe20000041814 */
        /* <DEDUP_REMOVED lines=24> */
[----:B------:R-:W4:Y:S01]  /*65d70*/  LDL.LU.64 R10, [R1+0x42b8] ;  /* 0x0042b800010a7983 */ /* 0x000f220000300a00 */
[----:B------:R-:W4:Y:S01]  /*65d80*/  LDL.LU.64 R8, [R1+0x42b0] ;  /* 0x0042b00001087983 */ /* 0x000f220000300a00 */
[C---:B--2---:R-:W-:Y:S02]  /*65d90*/  HMMA.16816.F32.BF16 R4, R16.reuse, R6, R20 ;  /* 0x000000061004723c */ /* 0x044fe40000041814 */
[----:B------:R-:W4:Y:S11]  /*65da0*/  LDL.LU.64 R22, [R1+0x42a8] ;  /* 0x0042a80001167983 */ /* 0x000f360000300a00 */
[----:B------:R-:W-:Y:S10]  /*65db0*/  @!UPT UIADD3 URZ, URZ, URZ, URZ ;  /* 0x0000003f3f3ff290 */ /* 0x000ff4000fffe03f */
[----:B------:R-:W-:Y:S01]  /*65dc0*/  STL.64 [R1+0x1410], R4 ;  /* 0x0014100401007387 */ /* 0x000fe20000100a00 */
[----:B------:R4:W-:Y:S02]  /*65dd0*/  STL.64 [R1+0x1418], R6 ;  /* 0x0014180601007387 */ /* 0x0009e40000100a00 */
[----:B----4-:R-:W-:Y:S01]  /*65de0*/  HMMA.16816.F32.BF16 R4, R16, R22, R8 ;  /* 0x000000161004723c */ /* 0x010fe20000041808 */
[----:B------:R-:W2:Y:S11]  /*65df0*/  LDL.LU R8, [R1+0xf20] ;  /* 0x000f200001087983 */ /* 0x000eb60000300800 */
[----:B------:R-:W-:Y:S11]  /*65e00*/  @!UPT UIADD3 URZ, URZ, URZ, URZ ;  /* 0x0000003f3f3ff290 */ /* 0x000ff6000fffe03f */
[----:B------:R0:W-:Y:S01]  /*65e10*/  STL.64 [R1+0x1400], R4 ;  /* 0x0014000401007387 */ /* 0x0001e20000100a00 */
[----:B------:R1:W-:Y:S02]  /*65e20*/  STL.64 [R1+0x1408], R6 ;  /* 0x0014080601007387 */ /* 0x0003e40000100a00 */
[----:B------:R-:W2:Y:S02]  /*65e30*/  LDL.LU R9, [R1+0xf24] ;  /* 0x000f240001097983 */ /* 0x000ea40000300800 */
[----:B------:R-:W2:Y:S01]  /*65e40*/  LDL.LU R10, [R1+0xf28] ;  /* 0x000f2800010a7983 */ /* 0x000ea20000300800 */
[----:B------:R-:W2:Y:S04]  /*65e50*/  LDL.LU R11, [R1+0xf2c] ;  /* 0x000f2c00010b7983 */ /* 0x000ea80000300800 */
[----:B0-----:R-:W4:Y:S01]  /*65e60*/  LDL.LU R4, [R1+0x740] ;  /* 0x0007400001047983 */ /* 0x001f220000300800 */
[----:B------:R-:W4:Y:S02]  /*65e70*/  LDL.LU R5, [R1+0x744] ;  /* 0x0007440001057983 */ /* 0x000f240000300800 */
[----:B-1----:R-:W2:Y:S02]  /*65e80*/  LDL.LU R6, [R1+0x748] ;  /* 0x0007480001067983 */ /* 0x002ea40000300800 */
[----:B------:R-:W2:Y:S02]  /*65e90*/  LDL.LU R7, [R1+0x74c] ;  /* 0x00074c0001077983 */ /* 0x000ea40000300800 */
[----:B------:R-:W-:Y:S01]  /*65ea0*/  IMAD.MOV.U32 R27, RZ, RZ, R29 ;  /* 0x000000ffff1b7224 */ /* 0x000fe200078e001d */
[----:B------:R-:W3:Y:S01]  /*65eb0*/  LDL.LU R20, [R1+0x7d0] ;  /* 0x0007d00001147983 */ /* 0x000ee20000300800 */
[----:B------:R-:W3:Y:S02]  /*65ec0*/  LDL.LU R21, [R1+0x7d4] ;  /* 0x0007d40001157983 */ /* 0x000ee40000300800 */
[----:B------:R-:W3:Y:S02]  /*65ed0*/  LDL.LU R22, [R1+0x7d8] ;  /* 0x0007d80001167983 */ /* 0x000ee40000300800 */
[----:B------:R-:W3:Y:S01]  /*65ee0*/  LDL.LU R23, [R1+0x7dc] ;  /* 0x0007dc0001177983 */ /* 0x000ee20000300800 */
[----:B--2---:R0:W-:Y:S02]  /*65ef0*/  STL.64 [R1+0x4240], R6 ;  /* 0x0042400601007387 */ /* 0x0041e40000100a00 */
[----:B0-----:R-:W-:-:S02]  /*65f00*/  IMAD.MOV.U32 R6, RZ, RZ, R25 ;  /* 0x000000ffff067224 */ /* 0x001fc400078e0019 */
[----:B------:R-:W-:Y:S02]  /*65f10*/  IMAD.MOV.U32 R7, RZ, RZ, R24 ;  /* 0x000000ffff077224 */ /* 0x000fe400078e0018 */
[C---:B---3--:R-:W-:Y:S01]  /*65f20*/  HMMA.16816.F32.BF16 R24, R16.reuse, R26, R12 ;  /* 0x0000001a1018723c */ /* 0x048fe2000004180c */
[----:B----4-:R-:W-:Y:S01]  /*65f30*/  STL.64 [R1+0x4238], R4 ;  /* 0x0042380401007387 */ /* 0x010fe20000100a00 */
[----:B------:R-:W2:Y:S02]  /*65f40*/  LDL.LU.64 R14, [R1+0x42a0] ;  /* 0x0042a000010e7983 */ /* 0x000ea40000300a00 */
[----:B------:R-:W2:Y:S11]  /*65f50*/  LDL.LU.64 R12, [R1+0x4298] ;  /* 0x00429800010c7983 */ /* 0x000eb60000300a00 */
[----:B------:R-:W-:Y:S08]  /*65f60*/  @!UPT UIADD3 URZ, URZ, URZ, URZ ;  /* 0x0000003f3f3ff290 */ /* 0x000ff0000fffe03f */
        /* <DEDUP_REMOVED lines=18> */
[----:B0-----:R-:W4:Y:S04]  /*66090*/  LDL.64 R26, [R1+0x88] ;  /* 0x00008800011a7983 */ /* 0x001f280000100a00 */
[----:B----4-:R0:W-:Y:S01]  /*660a0*/  STL.64 [R1+0x4210], R26 ;  /* 0x0042101a01007387 */ /* 0x0101e20000100a00 */
[----:B------:R-:W4:Y:S02]  /*660b0*/  LDL.LU R24, [R1+0x720] ;  /* 0x0007200001187983 */ /* 0x000f240000300800 */
[----:B------:R-:W4:Y:S01]  /*660c0*/  LDL.LU R25, [R1+0x724] ;  /* 0x0007240001197983 */ /* 0x000f220000300800 */
[----:B0-----:R-:W3:Y:S01]  /*660d0*/  LDL.LU R26, [R1+0x728] ;  /* 0x00072800011a7983 */ /* 0x001ee20000300800 */
[----:B------:R-:W3:Y:S01]  /*660e0*/  LDL.LU R27, [R1+0x72c] ;  /* 0x00072c00011b7983 */ /* 0x000ee20000300800 */
[----:B--2---:R-:W-:Y:S02]  /*660f0*/  HMMA.16816.F32.BF16 R8, R16, R14, R8 ;  /* 0x0000000e1008723c */ /* 0x004fe40000041808 */
[----:B---3--:R0:W-:Y:S01]  /*66100*/  STL.64 [R1+0x4220], R26 ;  /* 0x0042201a01007387 */ /* 0x0081e20000100a00 */
[----:B----4-:R-:W-:Y:S02]  /*66110*/  STL.64 [R1+0x4218], R24 ;  /* 0x0042181801007387 */ /* 0x010fe40000100a00 */
        /* <DEDUP_REMOVED lines=9> */
[----:B------:R-:W-:Y:S02]  /*661b0*/  STL.64 [R1+0x13c0], R8 ;  /* 0x0013c00801007387 */ /* 0x000fe40000100a00 */
[----:B------:R0:W-:Y:S02]  /*661c0*/  STL.64 [R1+0x13c8], R10 ;  /* 0x0013c80a01007387 */ /* 0x0001e40000100a00 */
[----:B0-----:R-:W3:Y:S01]  /*661d0*/  LDL.LU.64 R10, [R1+0x4260] ;  /* 0x00426000010a7983 */ /* 0x001ee20000300a00 */
[----:B------:R0:W-:Y:S02]  /*661e0*/  STL.64 [R1+0x4228], R14 ;  /* 0x0042280e01007387 */ /* 0x0001e40000100a00 */
[----:B------:R-:W4:Y:S02]  /*661f0*/  LDL.LU R12, [R1+0x730] ;  /* 0x00073000010c7983 */ /* 0x000f240000300800 */
[----:B------:R-:W4:Y:S01]  /*66200*/  LDL.LU R13, [R1+0x734] ;  /* 0x00073400010d7983 */ /* 0x000f220000300800 */
[----:B0-----:R-:W4:Y:S01]  /*66210*/  LDL.LU R14, [R1+0x738] ;  /* 0x00073800010e7983 */ /* 0x001f220000300800 */
[----:B------:R-:W4:Y:S01]  /*66220*/  LDL.LU R15, [R1+0x73c] ;  /* 0x00073c00010f7983 */ /* 0x000f220000300800 */
[----:B---3--:R-:W-:Y:S02]  /*66230*/  HMMA.16816.F32.BF16 R16, R16, R10, R20 ;  /* 0x0000000a1010723c */ /* 0x008fe40000041814 */
[----:B------:R-:W2:Y:S01]  /*66240*/  LDL.LU.64 R22, [R1+0x4258] ;  /* 0x0042580001167983 */ /* 0x000ea20000300a00 */
[----:B------:R-:W2:Y:S11]  /*66250*/  LDL.LU.64 R20, [R1+0x4250] ;  /* 0x0042500001147983 */ /* 0x000eb60000300a00 */
[----:B------:R-:W-:Y:S09]  /*66260*/  @!UPT UIADD3 URZ, URZ, URZ, URZ ;  /* 0x0000003f3f3ff290 */ /* 0x000ff2000fffe03f */
[----:B------:R0:W-:Y:S01]  /*66270*/  STL.64 [R1+0x7d0], R16 ;  /* 0x0007d01001007387 */ /* 0x0001e20000100a00 */
[----:B------:R1:W-:Y:S03]  /*66280*/  STL.64 [R1+0x7d8], R18 ;  /* 0x0007d81201007387 */ /* 0x0003e60000100a00 */
[----:B0-----:R-:W3:Y:S01]  /*66290*/  LDL.LU R16, [R1+0x710] ;  /* 0x0007100001107983 */ /* 0x001ee20000300800 */
[----:B------:R-:W3:Y:S02]  /*662a0*/  LDL.LU R17, [R1+0x714] ;  /* 0x0007140001117983 */ /* 0x000ee40000300800 */
[----:B-1----:R-:W3:Y:S02]  /*662b0*/  LDL.LU R18, [R1+0x718] ;  /* 0x0007180001127983 */ /* 0x002ee40000300800 */
[----:B------:R-:W3:Y:S01]  /*662c0*/  LDL.LU R19, [R1+0x71c] ;  /* 0x00071c0001137983 */ /* 0x000ee20000300800 */
[----:B------:R0:W-:Y:S04]  /*662d0*/  STL.64 [R1+0x4198], R10 ;  /* 0x0041980a01007387 */ /* 0x0001e80000100a00 */
[----:B0-----:R-:W3:Y:S01]  /*662e0*/  LDL.64 R10, [R1+0x98] ;  /* 0x00009800010a7983 */ /* 0x001ee20000100a00 */
        /* <DEDUP_REMOVED lines=11> */
[----:B------:R-:W-:Y:S02]  /*663a0*/  STL.64 [R1+0x19e8], R6 ;  /* 0x0019e80601007387 */ /* 0x000fe40000100a00 */
[----:B0-----:R-:W-:Y:S02]  /*663b0*/  IMAD.MOV.U32 R5, RZ, RZ, R26 ;  /* 0x000000ffff057224 */ /* 0x001fe400078e001a */
[----:B------:R-:W-:Y:S02]  /*663c0*/  IMAD.MOV.U32 R4, RZ, RZ, R27 ;  /* 0x000000ffff047224 */ /* 0x000fe400078e001b */
[----:B------:R-:W4:Y:S02]  /*663d0*/  LDL.LU.64 R26, [R1+0x4230] ;  /* 0x00423000011a7983 */ /* 0x000f240000300a00 */
[C---:B----4-:R-:W-:Y:S02]  /*663e0*/  HMMA.16816.F32.BF16 R24, R20.reuse, R26, R12 ;  /* 0x0000001a1418723c */ /* 0x050fe4000004180c */
        /* <DEDUP_REMOVED lines=14> */
[----:B--2---:R-:W-:Y:S03]  /*664d0*/  STL.64 [R1+0x4180], R14 ;  /* 0x0041800e01007387 */ /* 0x004fe60000100a00 */
[----:B------:R-:W-:Y:S01]  /*664e0*/  STL.64 [R1+0x4178], R12 ;  /* 0x0041780c01007387 */ /* 0x000fe20000100a00 */
[----:B---3--:R-:W-:Y:S11]  /*664f0*/  HMMA.16816.F32.BF16 R8, R20, R26, R16 ;  /* 0x0000001a1408723c */ /* 0x008ff60000041810 */
[----:B------:R-:W-:Y:S11]  /*66500*/  @!UPT UIADD3 URZ, URZ, URZ, URZ ;  /* 0x0000003f3f3ff290 */ /* 0x000ff6000fffe03f */
[----:B------:R-:W-:Y:S01]  /*66510*/  @!UPT UIADD3 URZ, URZ, URZ, URZ ;  /* 0x0000003f3f3ff290 */ /* 0x000fe2000fffe03f */
[----:B------:R0:W-:Y:S01]  /*66520*/  STL.64 [R1+0x15f0], R8 ;  /* 0x0015f00801007387 */ /* 0x0001e20000100a00 */
[----:B------:R1:W-:Y:S03]  /*66530*/  STL.64 [R1+0x15f8], R10 ;  /* 0x0015f80a01007387 */ /* 0x0003e60000100a00 */
[----:B0-----:R-:W2:Y:S01]  /*66540*/  LDL.LU R8, [R1+0xe30] ;  /* 0x000e300001087983 */ /* 0x001ea20000300800 */
[----:B------:R-:W2:Y:S02]  /*66550*/  LDL.LU R9, [R1+0xe34] ;  /* 0x000e340001097983 */ /* 0x000ea40000300800 */
[----:B-1----:R-:W3:Y:S02]  /*66560*/  LDL.LU R10, [R1+0xe38] ;  /* 0x000e3800010a7983 */ /* 0x002ee40000300800 */
[----:B------:R-:W3:Y:S01]  /*66570*/  LDL.LU R11, [R1+0xe3c] ;  /* 0x000e3c00010b7983 */ /* 0x000ee20000300800 */
[----:B------:R-:W4:Y:S04]  /*66580*/  LDL.64 R18, [R1+0x78] ;  /* 0x0000780001127983 */ /* 0x000f280000100a00 */
[----:B---3--:R0:W-:Y:S01]  /*66590*/  STL.64 [R1+0x41a8], R10 ;  /* 0x0041a80a01007387 */ /* 0x0081e20000100a00 */
[----:B--2---:R-:W-:Y:S03]  /*665a0*/  STL.64 [R1+0x41a0], R8 ;  /* 0x0041a00801007387 */ /* 0x004fe60000100a00 */
[----:B0-----:R-:W2:Y:S01]  /*665b0*/  LDL.64 R10, [R1+0x28] ;  /* 0x00002800010a7983 */ /* 0x001ea20000100a00 */
[----:B------:R-:W-:-:S02]  /*665c0*/  IMAD.MOV.U32 R7, RZ, RZ, R26 ;  /* 0x000000ffff077224 */ /* 0x000fc400078e001a */
[----:B------:R-:W-:Y:S01]  /*665d0*/  IMAD.MOV.U32 R6, RZ, RZ, R27 ;  /* 0x000000ffff067224 */ /* 0x000fe200078e001b */
[----:B--2---:R0:W-:Y:S04]  /*665e0*/  STL.64 [R1+0x41b8], R10 ;  /* 0x0041b80a01007387 */ /* 0x0041e80000100a00 */
[----:B0-----:R-:W2:Y:S04]  /*665f0*/  LDL.64 R10, [R1+0x38] ;  /* 0x00003800010a7983 */ /* 0x001ea80000100a00 */
[----:B--2---:R-:W-:Y:S01]  /*66600*/  STL.64 [R1+0x41d0], R10 ;  /* 0x0041d00a01007387 */ /* 0x004fe20000100a00 */
[----:B------:R0:W-:Y:S02]  /*66610*/  STL.64 [R1+0x4190], R6 ;  /* 0x0041900601007387 */ /* 0x0001e40000100a00 */
[----:B------:R1:W-:Y:S01]  /*66620*/  STL.64 [R1+0x4188], R4 ;  /* 0x0041880401007387 */ /* 0x0003e20000100a00 */
[----:B0-----:R-:W2:Y:S04]  /*66630*/  LDL.64 R6, [R1+0x18] ;  /* 0x0000180001067983 */ /* 0x001ea80000100a00 */
[----:B--2---:R0:W-:Y:S01]  /*66640*/  STL.64 [R1+0x41b0], R6 ;  /* 0x0041b00601007387 */ /* 0x0041e20000100a00 */
[----:B-1----:R-:W2:Y:S02]  /*66650*/  LDL.LU R4, [R1+0xe40] ;  /* 0x000e400001047983 */ /* 0x002ea40000300800 */
[----:B------:R-:W2:Y:S01]  /*66660*/  LDL.LU R5, [R1+0xe44] ;  /* 0x000e440001057983 */ /* 0x000ea20000300800 */
[----:B0-----:R-:W3:Y:S01]  /*66670*/  LDL.LU R6, [R1+0xe48] ;  /* 0x000e480001067983 */ /* 0x001ee20000300800 */
[----:B------:R-:W3:Y:S02]  /*66680*/  LDL.LU R7, [R1+0xe4c] ;  /* 0x000e4c0001077983 */ /* 0x000ee40000300800 */
[----:B------:R-:W2:Y:S02]  /*66690*/  LDL.LU R24, [R1+0xe80] ;  /* 0x000e800001187983 */ /* 0x000ea40000300800 */
[----:B------:R-:W2:Y:S01]  /*666a0*/  LDL.LU R25, [R1+0xe84] ;  /* 0x000e840001197983 */ /* 0x000ea20000300800 */
[----:B------:R-:W2:Y:S01]  /*666b0*/  LDL.LU R26, [R1+0xe88] ;  /* 0x000e8800011a7983 */ /* 0x000ea20000300800 */
[----:B------:R-:W2:Y:S02]  /*666c0*/  LDL.LU R27, [R1+0xe8c] ;  /* 0x000e8c00011b7983 */ /* 0x000ea40000300800 */
[----:B------:R-:W-:-:S02]  /*666d0*/  IMAD.MOV.U32 R10, RZ, RZ, R2 ;  /* 0x000000ffff0a7224 */ /* 0x000fc400078e0002 */
[----:B------:R-:W-:Y:S01]  /*666e0*/  IMAD.MOV.U32 R11, RZ, RZ, R0 ;  /* 0x000000ffff0b7224 */ /* 0x000fe200078e0000 */
[----:B--2---:R-:W-:Y:S01]  /*666f0*/  STL.64 [R1+0x4208], R26 ;  /* 0x0042081a01007387 */ /* 0x004fe20000100a00 */
[----:B------:R0:W-:Y:S03]  /*66700*/  STL.64 [R1+0x4200], R24 ;  /* 0x0042001801007387 */ /* 0x0001e60000100a00 */
[----:B0-----:R-:W4:Y:S01]  /*66710*/  LDL.LU R24, [R1+0x700] ;  /* 0x0007000001187983 */ /* 0x001f220000300800 */
[----:B------:R-:W4:Y:S02]  /*66720*/  LDL.LU R25, [R1+0x704] ;  /* 0x0007040001197983 */ /* 0x000f240000300800 */
[----:B------:R-:W4:Y:S02]  /*66730*/  LDL.LU R26, [R1+0x708] ;  /* 0x00070800011a7983 */ /* 0x000f240000300800 */
[----:B------:R-:W4:Y:S01]  /*66740*/  LDL.LU R27, [R1+0x70c] ;  /* 0x00070c00011b7983 */ /* 0x000f220000300800 */
[----:B------:R0:W-:Y:S04]  /*66750*/  STL.64 [R1+0x41e8], R10 ;  /* 0x0041e80a01007387 */ /* 0x0001e80000100a00 */
[----:B0-----:R-:W2:Y:S04]  /*66760*/  LDL.64 R10, [R1+0x58] ;  /* 0x00005800010a7983 */ /* 0x001ea80000100a00 */
[----:B--2---:R0:W-:Y:S04]  /*66770*/  STL.64 [R1+0x41f0], R10 ;  /* 0x0041f00a01007387 */ /* 0x0041e80000100a00 */
[----:B0-----:R-:W2:Y:S01]  /*66780*/  LDL.64 R10, [R1+0x68] ;  /* 0x00006800010a7983 */ /* 0x001ea20000100a00 */
[----:B---3--:R-:W-:Y:S02]  /*66790*/  STL.64 [R1+0x41c8], R6 ;  /* 0x0041c80601007387 */ /* 0x008fe40000100a00 */
[----:B------:R0:W-:Y:S02]  /*667a0*/  STL.64 [R1+0x41c0], R4 ;  /* 0x0041c00401007387 */ /* 0x0001e40000100a00 */
[----:B0-----:R-:W3:Y:S01]  /*667b0*/  LDL.LU R4, [R1+0xe50] ;  /* 0x000e500001047983 */ /* 0x001ee20000300800 */
[----:B------:R-:W3:Y:S02]  /*667c0*/  LDL.LU R5, [R1+0xe54] ;  /* 0x000e540001057983 */ /* 0x000ee40000300800 */
[----:B------:R-:W2:Y:S02]  /*667d0*/  LDL.LU R6, [R1+0xe58] ;  /* 0x000e580001067983 */ /* 0x000ea40000300800 */
[----:B------:R-:W2:Y:S01]  /*667e0*/  LDL.LU R7, [R1+0xe5c] ;  /* 0x000e5c0001077983 */ /* 0x000ea20000300800 */
[----:B----4-:R-:W-:Y:S01]  /*667f0*/  HMMA.16816.F32.BF16 R24, R20, R18, R24 ;  /* 0x000000121418723c */ /* 0x010fe20000041818 */
[----:B------:R-:W-:-:S02]  /*66800*/  IMAD.MOV.U32 R2, RZ, RZ, R18 ;  /* 0x000000ffff027224 */ /* 0x000fc400078e0012 */
[----:B------:R-:W-:Y:S02]  /*66810*/  IMAD.MOV.U32 R0, RZ, RZ, R19 ;  /* 0x000000ffff007224 */ /* 0x000fe400078e0013 */
[----:B------:R-:W0:Y:S04]  /*66820*/  LDSM.16.MT88.4 R16, [R28+0xc200] ;  /* 0x00c200001c10783b */ /* 0x000e280000004200 */
[----:B--2---:R-:W-:Y:S01]  /*66830*/  STL.64 [R1+0x41e0], R6 ;  /* 0x0041e00601007387 */ /* 0x004fe20000100a00 */
[----:B---3--:R1:W-:Y:S03]  /*66840*/  STL.64 [R1+0x41d8], R4 ;  /* 0x0041d80401007387 */ /* 0x0083e60000100a00 */
[----:B-1----:R-:W2:Y:S01]  /*66850*/  LDL.LU R4, [R1+0xe60] ;  /* 0x000e600001047983 */ /* 0x002ea20000300800 */
        /* <DEDUP_REMOVED lines=9> */
[----:B-1----:R-:W4:Y:S01]  /*668f0*/  LDL.LU.64 R26, [R1+0x4208] ;  /* 0x00420800011a7983 */ /* 0x002f220000300a00 */
[----:B------:R-:W4:Y:S02]  /*66900*/  LDL.LU.64 R24, [R1+0x4200] ;  /* 0x0042000001187983 */ /* 0x000f240000300a00 */
[----:B------:R-:W-:Y:S02]  /*66910*/  STL [R1+0x40e0], R28 ;  /* 0x0040e01c01007387 */ /* 0x000fe40000100800 */
[----:B0-----:R-:W-:Y:S01]  /*66920*/  STL.64 [R1+0x4040], R18 ;  /* 0x0040401201007387 */ /* 0x001fe20000100a00 */
        /* <DEDUP_REMOVED lines=13> */
[----:B------:R-:W2:Y:S03]  /*66a00*/  LDL.LU.64 R10, [R1+0x41f0] ;  /* 0x0041f000010a7983 */ /* 0x000ea60000300a00 */
[----:B------:R-:W-:Y:S01]  /*66a10*/  STL [R1+0x40e8], R24 ;  /* 0x0040e81801007387 */ /* 0x000fe20000100800 */
[----:B------:R-:W-:Y:S01]  /*66a20*/  STL [R1+0x40e4], R25 ;  /* 0x0040e41901007387 */ /* 0x000fe20000100800 */
[C---:B--2---:R-:W-:Y:S11]  /*66a30*/  HMMA.16816.F32.BF16 R16, R20.reuse, R10, R16 ;  /* 0x0000000a1410723c */ /* 0x044ff60000041810 */
[----:B------:R-:W-:Y:S11]  /*66a40*/  @!UPT UIADD3 URZ, URZ, URZ, URZ ;  /* 0x0000003f3f3ff290 */ /* 0x000ff6000fffe03f */
[----:B------:R-:W-:Y:S01]  /*66a50*/  @!UPT UIADD3 URZ, URZ, URZ, URZ ;  /* 0x0000003f3f3ff290 */ /* 0x000fe2000fffe03f */
[----:B------:R-:W-:Y:S01]  /*66a60*/  STL.64 [R1+0x15d0], R16 ;  /* 0x0015d01001007387 */ /* 0x000fe20000100a00 */
[----:B------:R0:W-:Y:S02]  /*66a70*/  STL.64 [R1+0x15d8], R18 ;  /* 0x0015d81201007387 */ /* 0x0001e40000100a00 */
[----:B0-----:R-:W-:Y:S02]  /*66a80*/  IMAD.MOV.U32 R18, RZ, RZ, R10 ;  /* 0x000000ffff127224 */ /* 0x001fe400078e000a */
[----:B------:R-:W-:Y:S02]  /*66a90*/  IMAD.MOV.U32 R19, RZ, RZ, R11 ;  /* 0x000000ffff137224 */ /* 0x000fe400078e000b */
[----:B------:R-:W2:Y:S03]  /*66aa0*/  LDL.LU.64 R10, [R1+0x41e8] ;  /* 0x0041e800010a7983 */ /* 0x000ea60000300a00 */
[----:B------:R0:W-:Y:S02]  /*66ab0*/  STL.64 [R1+0x4120], R18 ;  /* 0x0041201201007387 */ /* 0x0001e40000100a00 */
[----:B------:R-:W4:Y:S02]  /*66ac0*/  LDL.LU R16, [R1+0xe10] ;  /* 0x000e100001107983 */ /* 0x000f240000300800 */
[----:B------:R-:W4:Y:S01]  /*66ad0*/  LDL.LU R17, [R1+0xe14] ;  /* 0x000e140001117983 */ /* 0x000f220000300800 */
[----:B0-----:R-:W4:Y:S01]  /*66ae0*/  LDL.LU R18, [R1+0xe18] ;  /* 0x000e180001127983 */ /* 0x001f220000300800 */
[----:B------:R-:W4:Y:S01]  /*66af0*/  LDL.LU R19, [R1+0xe1c] ;  /* 0x000e1c0001137983 */ /* 0x000f220000300800 */
        /* <DEDUP_REMOVED lines=32> */
[----:B------:R-:W3:Y:S01]  /*66d00*/  LDL.LU.64 R6, [R1+0x4190] ;  /* 0x0041900001067983 */ /* 0x000ee20000300a00 */
[----:B------:R-:W3:Y:S03]  /*66d10*/  LDL.LU.64 R4, [R1+0x4188] ;  /* 0x0041880001047983 */ /* 0x000ee60000300a00 */
[----:B--2---:R0:W-:Y:S01]  /*66d20*/  STL.64 [R1+0x4170], R10 ;  /* 0x0041700a01007387 */ /* 0x0041e20000100a00 */
[----:B------:R4:W-:Y:S03]  /*66d30*/  STL.64 [R1+0x4168], R8 ;  /* 0x0041680801007387 */ /* 0x0009e60000100a00 */
[----:B0-----:R-:W3:Y:S02]  /*66d40*/  LDL.64 R10, [R1+0x8] ;  /* 0x00000800010a7983 */ /* 0x001ee40000100a00 */
[----:B---3--:R-:W-:Y:S01]  /*66d50*/  HMMA.16816.F32.BF16 R12, R20, R10, R12 ;  /* 0x0000000a140c723c */ /* 0x008fe2000004180c */
[----:B------:R-:W-:-:S02]  /*66d60*/  IMAD.MOV.U32 R24, RZ, RZ, R10 ;  /* 0x000000ffff187224 */ /* 0x000fc400078e000a */
[----:B------:R-:W-:-:S05]  /*66d70*/  IMAD.MOV.U32 R25, RZ, RZ, R11 ;  /* 0x000000ffff197224 */ /* 0x000fca00078e000b */
[----:B----4-:R-:W-:Y:S11]  /*66d80*/  HMMA.16816.F32.BF16 R8, R20, R26, R16 ;  /* 0x0000001a1408723c */ /* 0x010ff60000041810 */
[----:B------:R-:W-:Y:S04]  /*66d90*/  @!UPT UIADD3 URZ, URZ, URZ, URZ ;  /* 0x0000003f3f3ff290 */ /* 0x000fe8000fffe03f */
[----:B------:R-:W-:Y:S01]  /*66da0*/  STL.64 [R1+0xf70], R12 ;  /* 0x000f700c01007387 */ /* 0x000fe20000100a00 */
[----:B------:R0:W-:Y:S03]  /*66db0*/  STL.64 [R1+0xf78], R14 ;  /* 0x000f780e01007387 */ /* 0x0001e60000100a00 */
[----:B0-----:R-:W2:Y:S01]  /*66dc0*/  LDL.LU.64 R14, [R1+0x4180] ;  /* 0x00418000010e7983 */ /* 0x001ea20000300a00 */
[----:B------:R-:W3:Y:S02]  /*66dd0*/  LDL.LU.64 R12, [R1+0x4178] ;  /* 0x00417800010c7983 */ /* 0x000ee40000300a00 */
[----:B------:R-:W-:Y:S02]  /*66de0*/  STL.64 [R1+0x4058], R26 ;  /* 0x0040581a01007387 */ /* 0x000fe40000100a00 */
[----:B------:R-:W-:Y:S01]  /*66df0*/  STL.64 [R1+0x40f0], R24 ;  /* 0x0040f01801007387 */ /* 0x000fe20000100a00 */
[----:B------:R0:W-:Y:S01]  /*66e00*/  STL.64 [R1+0xf60], R8 ;  /* 0x000f600801007387 */ /* 0x0001e20000100a00 */
[----:B------:R1:W-:Y:S03]  /*66e10*/  STL.64 [R1+0xf68], R10 ;  /* 0x000f680a01007387 */ /* 0x0003e60000100a00 */
[----:B0-----:R-:W2:Y:S01]  /*66e20*/  LDL.LU R8, [R1+0xe00] ;  /* 0x000e000001087983 */ /* 0x001ea20000300800 */
[----:B------:R-:W2:Y:S02]  /*66e30*/  LDL.LU R9, [R1+0xe04] ;  /* 0x000e040001097983 */ /* 0x000ea40000300800 */
[----:B-1----:R-:W2:Y:S02]  /*66e40*/  LDL.LU R10, [R1+0xe08] ;  /* 0x000e0800010a7983 */ /* 0x002ea40000300800 */
[----:B------:R-:W2:Y:S01]  /*66e50*/  LDL.LU R11, [R1+0xe0c] ;  /* 0x000e0c00010b7983 */ /* 0x000ea20000300800 */
[----:B------:R-:W4:Y:S01]  /*66e60*/  LDL.LU R16, [R1+0x650] ;  /* 0x0006500001107983 */ /* 0x000f220000300800 */
[----:B------:R-:W4:Y:S02]  /*66e70*/  LDL.LU R17, [R1+0x654] ;  /* 0x0006540001117983 */ /* 0x000f240000300800 */
[----:B------:R-:W2:Y:S02]  /*66e80*/  LDL.LU R18, [R1+0x658] ;  /* 0x0006580001127983 */ /* 0x000ea40000300800 */
[----:B------:R-:W2:Y:S02]  /*66e90*/  LDL.LU R19, [R1+0x65c] ;  /* 0x00065c0001137983 */ /* 0x000ea40000300800 */
[----:B------:R-:W-:-:S02]  /*66ea0*/  IMAD.MOV.U32 R26, RZ, RZ, R7 ;  /* 0x000000ffff1a7224 */ /* 0x000fc400078e0007 */
[----:B------:R-:W-:Y:S01]  /*66eb0*/  IMAD.MOV.U32 R27, RZ, RZ, R6 ;  /* 0x000000ffff1b7224 */ /* 0x000fe200078e0006 */
[----:B--2---:R0:W-:Y:S01]  /*66ec0*/  STL.64 [R1+0x4130], R18 ;  /* 0x0041301201007387 */ /* 0x0041e20000100a00 */
[----:B----4-:R-:W-:Y:S02]  /*66ed0*/  STL.64 [R1+0x4128], R16 ;  /* 0x0041281001007387 */ /* 0x010fe40000100a00 */
[----:B0-----:R-:W-:Y:S02]  /*66ee0*/  IMAD.MOV.U32 R18, RZ, RZ, R5 ;  /* 0x000000ffff127224 */ /* 0x001fe400078e0005 */
[----:B------:R-:W-:Y:S02]  /*66ef0*/  IMAD.MOV.U32 R19, RZ, RZ, R4 ;  /* 0x000000ffff137224 */ /* 0x000fe400078e0004 */
[----:B------:R-:W2:Y:S01]  /*66f00*/  LDL.LU R4, [R1+0x6f0] ;  /* 0x0006f00001047983 */ /* 0x000ea20000300800 */
[----:B------:R-:W2:Y:S02]  /*66f10*/  LDL.LU R5, [R1+0x6f4] ;  /* 0x0006f40001057983 */ /* 0x000ea40000300800 */
[----:B------:R-:W2:Y:S02]  /*66f20*/  LDL.LU R6, [R1+0x6f8] ;  /* 0x0006f80001067983 */ /* 0x000ea40000300800 */
[----:B------:R-:W2:Y:S01]  /*66f30*/  LDL.LU R7, [R1+0x6fc] ;  /* 0x0006fc0001077983 */ /* 0x000ea20000300800 */
[----:B------:R0:W-:Y:S04]  /*66f40*/  STL.64 [R1+0x4140], R18 ;  /* 0x0041401201007387 */ /* 0x0001e80000100a00 */
[----:B0-----:R-:W4:Y:S01]  /*66f50*/  LDL.64 R18, [R1+0xc8] ;  /* 0x0000c80001127983 */ /* 0x001f220000100a00 */
[----:B------:R3:W-:Y:S02]  /*66f60*/  STL.64 [R1+0x4100], R26 ;  /* 0x0041001a01007387 */ /* 0x0007e40000100a00 */
[----:B---3--:R-:W-:-:S02]  /*66f70*/  IMAD.MOV.U32 R26, RZ, RZ, R13 ;  /* 0x000000ffff1a7224 */ /* 0x008fc400078e000d */
[----:B------:R-:W-:-:S05]  /*66f80*/  IMAD.MOV.U32 R27, RZ, RZ, R12 ;  /* 0x000000ffff1b7224 */ /* 0x000fca00078e000c */
[----:B------:R0:W-:Y:S04]  /*66f90*/  STL.64 [R1+0x4118], R26 ;  /* 0x0041181a01007387 */ /* 0x0001e80000100a00 */
[----:B0-----:R-:W3:Y:S01]  /*66fa0*/  LDL.64 R26, [R1+0xa8] ;  /* 0x0000a800011a7983 */ /* 0x001ee20000100a00 */
[----:B------:R-:W-:Y:S03]  /*66fb0*/  HMMA.16816.F32.BF16 R8, R20, R14, R8 ;  /* 0x0000000e1408723c */ /* 0x000fe60000041808 */
[----:B---3--:R0:W-:Y:S01]  /*66fc0*/  STL.64 [R1+0x4138], R26 ;  /* 0x0041381a01007387 */ /* 0x0081e20000100a00 */
[----:B------:R-:W3:Y:S02]  /*66fd0*/  LDL.LU R24, [R1+0x660] ;  /* 0x0006600001187983 */ /* 0x000ee40000300800 */
[----:B------:R-:W3:Y:S01]  /*66fe0*/  LDL.LU R25, [R1+0x664] ;  /* 0x0006640001197983 */ /* 0x000ee20000300800 */
[----:B0-----:R-:W2:Y:S01]  /*66ff0*/  LDL.LU R26, [R1+0x668] ;  /* 0x00066800011a7983 */ /* 0x001ea20000300800 */
[----:B------:R-:W2:Y:S03]  /*67000*/  LDL.LU R27, [R1+0x66c] ;  /* 0x00066c00011b7983 */ /* 0x000ea60000300800 */
[----:B--2---:R-:W-:Y:S01]  /*67010*/  STL.64 [R1+0x4150], R26 ;  /* 0x0041501a01007387 */ /* 0x004fe20000100a00 */
[----:B---3--:R0:W-:Y:S03]  /*67020*/  STL.64 [R1+0x4148], R24 ;  /* 0x0041481801007387 */ /* 0x0081e60000100a00 */
[----:B0-----:R-:W2:Y:S01]  /*67030*/  LDL.LU R24, [R1+0x670] ;  /* 0x0006700001187983 */ /* 0x001ea20000300800 */
[----:B------:R-:W2:Y:S02]  /*67040*/  LDL.LU R25, [R1+0x674] ;  /* 0x0006740001197983 */ /* 0x000ea40000300800 */
[----:B------:R-:W2:Y:S02]  /*67050*/  LDL.LU R26, [R1+0x678] ;  /* 0x00067800011a7983 */ /* 0x000ea40000300800 */
[----:B------:R-:W2:Y:S03]  /*67060*/  LDL.LU R27, [R1+0x67c] ;  /* 0x00067c00011b7983 */ /* 0x000ea60000300800 */
[----:B------:R-:W-:Y:S01]  /*67070*/  STL.64 [R1+0xf50], R8 ;  /* 0x000f500801007387 */ /* 0x000fe20000100a00 */
[----:B------:R0:W-:Y:S03]  /*67080*/  STL.64 [R1+0xf58], R10 ;  /* 0x000f580a01007387 */ /* 0x0001e60000100a00 */
[----:B0-----:R-:W3:Y:S01]  /*67090*/  LDL.LU.64 R10, [R1+0x4170] ;  /* 0x00417000010a7983 */ /* 0x001ee20000300a00 */
[----:B------:R-:W2:Y:S02]  /*670a0*/  LDL.LU.64 R8, [R1+0x4168] ;  /* 0x0041680001087983 */ /* 0x000ea40000300a00 */
[----:B------:R0:W-:Y:S02]  /*670b0*/  STL.64 [R1+0x4050], R14 ;  /* 0x0040500e01007387 */ /* 0x0001e40000100a00 */
[----:B0-----:R-:W-:-:S02]  /*670c0*/  IMAD.MOV.U32 R14, RZ, RZ, R2 ;  /* 0x000000ffff0e7224 */ /* 0x001fc400078e0002 */
[----:B------:R-:W-:-:S05]  /*670d0*/  IMAD.MOV.U32 R15, RZ, RZ, R0 ;  /* 0x000000ffff0f7224 */ /* 0x000fca00078e0000 */
[----:B------:R0:W-:Y:S01]  /*670e0*/  STL.64 [R1+0x40f8], R14 ;  /* 0x0040f80e01007387 */ /* 0x0001e20000100a00 */
[----:B------:R-:W2:Y:S02]  /*670f0*/  LDL.LU R12, [R1+0x630] ;  /* 0x00063000010c7983 */ /* 0x000ea40000300800 */
[----:B------:R-:W2:Y:S01]  /*67100*/  LDL.LU R13, [R1+0x634] ;  /* 0x00063400010d7983 */ /* 0x000ea20000300800 */
[----:B0-----:R-:W2:Y:S01]  /*67110*/  LDL.LU R14, [R1+0x638] ;  /* 0x00063800010e7983 */ /* 0x001ea20000300800 */
[----:B------:R-:W2:Y:S01]  /*67120*/  LDL.LU R15, [R1+0x63c] ;  /* 0x00063c00010f7983 */ /* 0x000ea20000300800 */
[----:B---3--:R-:W-:Y:S02]  /*67130*/  HMMA.16816.F32.BF16 R20, R20, R10, R4 ;  /* 0x0000000a1414723c */ /* 0x008fe40000041804 */
[----:B--2---:R-:W-:Y:S01]  /*67140*/  STL.64 [R1+0x4110], R14 ;  /* 0x0041100e01007387 */ /* 0x004fe20000100a00 */
[----:B------:R0:W-:Y:S03]  /*67150*/  STL.64 [R1+0x4108], R12 ;  /* 0x0041080c01007387 */ /* 0x0001e60000100a00 */
[----:B0-----:R-:W2:Y:S01]  /*67160*/  LDL.LU R12, [R1+0x640] ;  /* 0x00064000010c7983 */ /* 0x001ea20000300800 */
[----:B------:R-:W2:Y:S02]  /*67170*/  LDL.LU R13, [R1+0x644] ;  /* 0x00064400010d7983 */ /* 0x000ea40000300800 */
[----:B------:R-:W2:Y:S02]  /*67180*/  LDL.LU R14, [R1+0x648] ;  /* 0x00064800010e7983 */ /* 0x000ea40000300800 */
[----:B------:R-:W2:Y:S01]  /*67190*/  LDL.LU R15, [R1+0x64c] ;  /* 0x00064c00010f7983 */ /* 0x000ea20000300800 */
[----:B------:R-:W3:Y:S01]  /*671a0*/  LDL.LU.64 R6, [R1+0x4160] ;  /* 0x0041600001067983 */ /* 0x000ee20000300a00 */
[----:B------:R-:W3:Y:S10]  /*671b0*/  LDL.LU.64 R4, [R1+0x4158] ;  /* 0x0041580001047983 */ /* 0x000ef40000300a00 */
[----:B------:R0:W-:Y:S02]  /*671c0*/  STL.64 [R1+0x6f0], R20 ;  /* 0x0006f01401007387 */ /* 0x0001e40000100a00 */
[----:B------:R1:W-:Y:S02]  /*671d0*/  STL.64 [R1+0x6f8], R22 ;  /* 0x0006f81601007387 */ /* 0x0003e40000100a00 */
[----:B----4-:R-:W-:-:S02]  /*671e0*/  IMAD.MOV.U32 R2, RZ, RZ, R18 ;  /* 0x000000ffff027224 */ /* 0x010fc400078e0012 */
[----:B------:R-:W-:Y:S01]  /*671f0*/  IMAD.MOV.U32 R0, RZ, RZ, R19 ;  /* 0x000000ffff007224 */ /* 0x000fe200078e0013 */
        /* <DEDUP_REMOVED lines=37> */
[C---:B--2---:R-:W-:Y:S02]  /*67450*/  HMMA.16816.F32.BF16 R24, R4.reuse, R26, R12 ;  /* 0x0000001a0418723c */ /* 0x044fe4000004180c */
[----:B------:R-:W4:Y:S11]  /*67460*/  LDL.LU.64 R14, [R1+0x40f8] ;  /* 0x0040f800010e7983 */ /* 0x000f360000300a00 */
[----:B------:R-:W-:Y:S10]  /*67470*/  @!UPT UIADD3 URZ, URZ, URZ, URZ ;  /* 0x0000003f3f3ff290 */ /* 0x000ff4000fffe03f */
[----:B------:R0:W-:Y:S01]  /*67480*/  STL.64 [R1+0x1570], R24 ;  /* 0x0015701801007387 */ /* 0x0001e20000100a00 */
[----:B------:R1:W-:Y:S03]  /*67490*/  STL.64 [R1+0x1578], R26 ;  /* 0x0015781a01007387 */ /* 0x0003e60000100a00 */
[----:B0-----:R-:W1:Y:S01]  /*674a0*/  LDL.LU.64 R24, [R1+0x40f0] ;  /* 0x0040f00001187983 */ /* 0x001e620000300a00 */
[----:B------:R-:W2:Y:S01]  /*674b0*/  LDL.LU R12, [R1+0xcf0] ;  /* 0x000cf000010c7983 */ /* 0x000ea20000300800 */
[----:B----4-:R-:W-:Y:S11]  /*674c0*/  HMMA.16816.F32.BF16 R20, R4, R14, R20 ;  /* 0x0000000e0414723c */ /* 0x010ff60000041814 */
[----:B------:R-:W-:Y:S11]  /*674d0*/  @!UPT UIADD3 URZ, URZ, URZ, URZ ;  /* 0x0000003f3f3ff290 */ /* 0x000ff6000fffe03f */
[----:B------:R-:W-:Y:S01]  /*674e0*/  @!UPT UIADD3 URZ, URZ, URZ, URZ ;  /* 0x0000003f3f3ff290 */ /* 0x000fe2000fffe03f */
[----:B------:R-:W-:Y:S01]  /*674f0*/  STL.64 [R1+0x1540], R20 ;  /* 0x0015401401007387 */ /* 0x000fe20000100a00 */
[----:B------:R-:W-:Y:S02]  /*67500*/  STL.64 [R1+0x1548], R22 ;  /* 0x0015481601007387 */ /* 0x000fe40000100a00 */
[----:B------:R-:W2:Y:S02]  /*67510*/  LDL.LU R13, [R1+0xcf4] ;  /* 0x000cf400010d7983 */ /* 0x000ea40000300800 */
[----:B------:R-:W4:Y:S01]  /*67520*/  LDL.LU R14, [R1+0xcf8] ;  /* 0x000cf800010e7983 */ /* 0x000f220000300800 */
[----:B------:R-:W4:Y:S01]  /*67530*/  LDL.LU R15, [R1+0xcfc] ;  /* 0x000cfc00010f7983 */ /* 0x000f220000300800 */
[----:B-1----:R-:W-:Y:S02]  /*67540*/  IMAD.MOV.U32 R26, RZ, RZ, R24 ;  /* 0x000000ffff1a7224 */ /* 0x002fe400078e0018 */
[----:B------:R-:W-:Y:S01]  /*67550*/  IMAD.MOV.U32 R27, RZ, RZ, R25 ;  /* 0x000000ffff1b7224 */ /* 0x000fe200078e0019 */
[----:B----4-:R-:W-:Y:S01]  /*67560*/  STL.64 [R1+0x4068], R14 ;  /* 0x0040680e01007387 */ /* 0x010fe20000100a00 */
[----:B--2---:R-:W-:Y:S02]  /*67570*/  STL.64 [R1+0x4060], R12 ;  /* 0x0040600c01007387 */ /* 0x004fe40000100a00 */
[----:B------:R-:W2:Y:S02]  /*67580*/  LDL.LU R24, [R1+0x40e8] ;  /* 0x0040e80001187983 */ /* 0x000ea40000300800 */
[----:B------:R-:W4:Y:S01]  /*67590*/  LDL.LU R25, [R1+0x40e4] ;  /* 0x0040e40001197983 */ /* 0x000f220000300800 */
[----:B------:R0:W-:Y:S02]  /*675a0*/  STL.64 [R1+0x4070], R26 ;  /* 0x0040701a01007387 */ /* 0x0001e40000100a00 */
[----:B0-----:R-:W-:-:S02]  /*675b0*/  IMAD.MOV.U32 R27, RZ, RZ, R8 ;  /* 0x000000ffff1b7224 */ /* 0x001fc400078e0008 */
[----:B------:R-:W-:Y:S01]  /*675c0*/  IMAD.MOV.U32 R26, RZ, RZ, R9 ;  /* 0x000000ffff1a7224 */ /* 0x000fe200078e0009 */
[----:B------:R-:W2:Y:S01]  /*675d0*/  LDL.LU R8, [R1+0xd40] ;  /* 0x000d400001087983 */ /* 0x000ea20000300800 */
[----:B------:R-:W2:Y:S02]  /*675e0*/  LDL.LU R9, [R1+0xd44] ;  /* 0x000d440001097983 */ /* 0x000ea40000300800 */
[----:B------:R-:W2:Y:S02]  /*675f0*/  LDL.LU R10, [R1+0xd48] ;  /* 0x000d4800010a7983 */ /* 0x000ea40000300800 */
[----:B------:R-:W2:Y:S02]  /*67600*/  LDL.LU R11, [R1+0xd4c] ;  /* 0x000d4c00010b7983 */ /* 0x000ea40000300800 */
[----:B--2---:R-:W-:Y:S01]  /*67610*/  STL.64 [R1+0x40c0], R10 ;  /* 0x0040c00a01007387 */ /* 0x004fe20000100a00 */
[----:B------:R0:W-:Y:S02]  /*67620*/  STL.64 [R1+0x40b8], R8 ;  /* 0x0040b80801007387 */ /* 0x0001e40000100a00 */
[----:B---3--:R1:W-:Y:S01]  /*67630*/  STL.64 [R1+0x40c8], R18 ;  /* 0x0040c81201007387 */ /* 0x0083e20000100a00 */
[----:B0-----:R-:W2:Y:S01]  /*67640*/  LDL.LU R8, [R1+0xd50] ;  /* 0x000d500001087983 */ /* 0x001ea20000300800 */
[----:B------:R-:W2:Y:S02]  /*67650*/  LDL.LU R9, [R1+0xd54] ;  /* 0x000d540001097983 */ /* 0x000ea40000300800 */
[----:B------:R-:W3:Y:S02]  /*67660*/  LDL.LU R10, [R1+0xd58] ;  /* 0x000d5800010a7983 */ /* 0x000ee40000300800 */
[----:B------:R-:W3:Y:S02]  /*67670*/  LDL.LU R11, [R1+0xd5c] ;  /* 0x000d5c00010b7983 */ /* 0x000ee40000300800 */
[----:B-1----:R-:W-:-:S02]  /*67680*/  IMAD.MOV.U32 R19, RZ, RZ, R24 ;  /* 0x000000ffff137224 */ /* 0x002fc400078e0018 */
[----:B----4-:R-:W-:Y:S01]  /*67690*/  IMAD.MOV.U32 R18, RZ, RZ, R25 ;  /* 0x000000ffff127224 */ /* 0x010fe200078e0019 */
[----:B---3--:R-:W-:Y:S01]  /*676a0*/  STL.64 [R1+0x40d8], R10 ;  /* 0x0040d80a01007387 */ /* 0x008fe20000100a00 */
[----:B--2---:R0:W-:Y:S03]  /*676b0*/  STL.64 [R1+0x40d0], R8 ;  /* 0x0040d00801007387 */ /* 0x0041e60000100a00 */
        /* <DEDUP_REMOVED lines=9> */
[----:B------:R-:W2:Y:S02]  /*67750*/  LDL.LU R24, [R1+0xd20] ;  /* 0x000d200001187983 */ /* 0x000ea40000300800 */
[----:B------:R-:W2:Y:S01]  /*67760*/  LDL.LU R25, [R1+0xd24] ;  /* 0x000d240001197983 */ /* 0x000ea20000300800 */
[----:B0-----:R-:W2:Y:S01]  /*67770*/  LDL.LU R26, [R1+0xd28] ;  /* 0x000d2800011a7983 */ /* 0x001ea20000300800 */
[----:B------:R-:W2:Y:S03]  /*67780*/  LDL.LU R27, [R1+0xd2c] ;  /* 0x000d2c00011b7983 */ /* 0x000ea60000300800 */
[----:B--2---:R0:W-:Y:S01]  /*67790*/  STL.64 [R1+0x4098], R26 ;  /* 0x0040981a01007387 */ /* 0x0041e20000100a00 */
[----:B------:R-:W-:Y:S03]  /*677a0*/  STL.64 [R1+0x4090], R24 ;  /* 0x0040901801007387 */ /* 0x000fe60000100a00 */
[----:B0-----:R-:W2:Y:S01]  /*677b0*/  LDL R26, [R1+0x38] ;  /* 0x00003800011a7983 */ /* 0x001ea20000100800 */
[----:B------:R-:W-:-:S02]  /*677c0*/  IMAD.MOV.U32 R27, RZ, RZ, R28 ;  /* 0x000000ffff1b7224 */ /* 0x000fc400078e001c */
[----:B------:R-:W2:Y:S02]  /*677d0*/  LDL.LU R28, [R1+0x40e0] ;  /* 0x0040e000011c7983 */ /* 0x000ea40000300800 */
[----:B----4-:R-:W-:Y:S01]  /*677e0*/  STL.64 [R1+0x4080], R14 ;  /* 0x0040800e01007387 */ /* 0x010fe20000100a00 */
[----:B---3--:R0:W-:Y:S04]  /*677f0*/  STL.64 [R1+0x4078], R12 ;  /* 0x0040780c01007387 */ /* 0x0081e80000100a00 */
[----:B0-----:R-:W3:Y:S01]  /*67800*/  LDL.LU R12, [R1+0xd10] ;  /* 0x000d1000010c7983 */ /* 0x001ee20000300800 */
[----:B------:R-:W3:Y:S02]  /*67810*/  LDL.LU R13, [R1+0xd14] ;  /* 0x000d1400010d7983 */ /* 0x000ee40000300800 */
[----:B------:R-:W4:Y:S02]  /*67820*/  LDL.LU R14, [R1+0xd18] ;  /* 0x000d1800010e7983 */ /* 0x000f240000300800 */
[----:B------:R-:W4:Y:S01]  /*67830*/  LDL.LU R15, [R1+0xd1c] ;  /* 0x000d1c00010f7983 */ /* 0x000f220000300800 */
[C---:B------:R-:W-:Y:S01]  /*67840*/  HMMA.16816.F32.BF16 R16, R4.reuse, R18, R8 ;  /* 0x000000120410723c */ /* 0x040fe20000041808 */
[----:B--2---:R-:W0:Y:S04]  /*67850*/  LDSM.16.MT88.4 R20, [R28+0xc280] ;  /* 0x00c280001c14783b */ /* 0x004e280000004200 */
[----:B----4-:R-:W-:Y:S01]  /*67860*/  STL.64 [R1+0x40a8], R14 ;  /* 0x0040a80e01007387 */ /* 0x010fe20000100a00 */
[----:B---3--:R1:W-:Y:S03]  /*67870*/  STL.64 [R1+0x40a0], R12 ;  /* 0x0040a00c01007387 */ /* 0x0083e60000100a00 */
[----:B-1----:R-:W2:Y:S01]  /*67880*/  LDL.LU R12, [R1+0xd30] ;  /* 0x000d3000010c7983 */ /* 0x002ea20000300800 */
[----:B------:R-:W2:Y:S02]  /*67890*/  LDL.LU R13, [R1+0xd34] ;  /* 0x000d3400010d7983 */ /* 0x000ea40000300800 */
[----:B------:R-:W2:Y:S02]  /*678a0*/  LDL.LU R14, [R1+0xd38] ;  /* 0x000d3800010e7983 */ /* 0x000ea40000300800 */
[----:B------:R-:W2:Y:S01]  /*678b0*/  LDL.LU R15, [R1+0xd3c] ;  /* 0x000d3c00010f7983 */ /* 0x000ea20000300800 */
[----:B0-----:R0:W-:Y:S01]  /*678c0*/  STL.64 [R1+0x3f60], R22 ;  /* 0x003f601601007387 */ /* 0x0011e20000100a00 */
[----:B------:R-:W-:Y:S03]  /*678d0*/  STL.64 [R1+0x3f58], R20 ;  /* 0x003f581401007387 */ /* 0x000fe60000100a00 */
[----:B0-----:R-:W3:Y:S01]  /*678e0*/  LDL.64 R22, [R1+0x48] ;  /* 0x0000480001167983 */ /* 0x001ee20000100a00 */
[----:B------:R-:W4:Y:S02]  /*678f0*/  LDL.LU.64 R10, [R1+0x40d8] ;  /* 0x0040d800010a7983 */ /* 0x000f240000300a00 */
[----:B------:R-:W4:Y:S02]  /*67900*/  LDL.LU.64 R8, [R1+0x40d0] ;  /* 0x0040d00001087983 */ /* 0x000f240000300a00 */
[----:B------:R-:W-:Y:S01]  /*67910*/  STL.64 [R1+0x1560], R16 ;  /* 0x0015601001007387 */ /* 0x000fe20000100a00 */
[----:B------:R0:W-:Y:S04]  /*67920*/  STL.64 [R1+0x1568], R18 ;  /* 0x0015681201007387 */ /* 0x0001e80000100a00 */
[----:B0-----:R-:W4:Y:S02]  /*67930*/  LDL.LU.64 R18, [R1+0x40c8] ;  /* 0x0040c80001127983 */ /* 0x001f240000300a00 */
[C---:B----4-:R-:W-:Y:S02]  /*67940*/  HMMA.16816.F32.BF16 R16, R4.reuse, R18, R8 ;  /* 0x000000120410723c */ /* 0x050fe40000041808 */
[----:B------:R-:W3:Y:S01]  /*67950*/  LDL.LU.64 R10, [R1+0x40c0] ;  /* 0x0040c000010a7983 */ /* 0x000ee20000300a00 */
[----:B------:R-:W3:Y:S11]  /*67960*/  LDL.LU.64 R8, [R1+0x40b8] ;  /* 0x0040b80001087983 */ /* 0x000ef60000300a00 */
[----:B------:R-:W-:Y:S09]  /*67970*/  @!UPT UIADD3 URZ, URZ, URZ, URZ ;  /* 0x0000003f3f3ff290 */ /* 0x000ff2000fffe03f */
[----:B------:R0:W-:Y:S01]  /*67980*/  STL.64 [R1+0x1550], R16 ;  /* 0x0015501001007387 */ /* 0x0001e20000100a00 */
[----:B------:R-:W-:Y:S03]  /*67990*/  STL.64 [R1+0x1558], R18 ;  /* 0x0015581201007387 */ /* 0x000fe60000100a00 */
[----:B0-----:R-:W4:Y:S01]  /*679a0*/  LDL.LU.64 R16, [R1+0x40b0] ;  /* 0x0040b00001107983 */ /* 0x001f220000300a00 */
[C---:B---3--:R-:W-:Y:S11]  /*679b0*/  HMMA.16816.F32.BF16 R8, R4.reuse, R22, R8 ;  /* 0x000000160408723c */ /* 0x048ff60000041808 */
[----:B------:R-:W-:Y:S11]  /*679c0*/  @!UPT UIADD3 URZ, URZ, URZ, URZ ;  /* 0x0000003f3f3ff290 */ /* 0x000ff6000fffe03f */
[----:B------:R-:W-:Y:S01]  /*679d0*/  @!UPT UIADD3 URZ, URZ, URZ, URZ ;  /* 0x0000003f3f3ff290 */ /* 0x000fe2000fffe03f */
        /* <DEDUP_REMOVED lines=8> */
[----:B--2---:R-:W-:Y:S03]  /*67a60*/  HMMA.16816.F32.BF16 R24, R4, R26, R12 ;  /* 0x0000001a0418723c */ /* 0x004fe6000004180c */
[----:B---3--:R4:W-:Y:S02]  /*67a70*/  STL.64 [R1+0x4010], R22 ;  /* 0x0040101601007387 */ /* 0x0089e40000100a00 */
[----:B----4-:R-:W-:-:S02]  /*67a80*/  IMAD.MOV.U32 R22, RZ, RZ, R17 ;  /* 0x000000ffff167224 */ /* 0x010fc400078e0011 */
[----:B------:R-:W-:Y:S02]  /*67a90*/  IMAD.MOV.U32 R23, RZ, RZ, R16 ;  /* 0x000000ffff177224 */ /* 0x000fe400078e0010 */
[----:B------:R-:W2:Y:S01]  /*67aa0*/  LDL.LU R16, [R1+0x610] ;  /* 0x0006100001107983 */ /* 0x000ea20000300800 */
[----:B------:R-:W2:Y:S02]  /*67ab0*/  LDL.LU R17, [R1+0x614] ;  /* 0x0006140001117983 */ /* 0x000ea40000300800 */
[----:B------:R-:W2:Y:S02]  /*67ac0*/  LDL.LU R18, [R1+0x618] ;  /* 0x0006180001127983 */ /* 0x000ea40000300800 */
[----:B------:R-:W2:Y:S01]  /*67ad0*/  LDL.LU R19, [R1+0x61c] ;  /* 0x00061c0001137983 */ /* 0x000ea20000300800 */
[----:B------:R0:W-:Y:S04]  /*67ae0*/  STL.64 [R1+0x4028], R22 ;  /* 0x0040281601007387 */ /* 0x0001e80000100a00 */
[----:B0-----:R-:W3:Y:S04]  /*67af0*/  LDL.64 R22, [R1+0xb8] ;  /* 0x0000b80001167983 */ /* 0x001ee80000100a00 */
[----:B---3--:R-:W-:Y:S01]  /*67b00*/  STL.64 [R1+0x4030], R22 ;  /* 0x0040301601007387 */ /* 0x008fe20000100a00 */
[----:B------:R-:W3:Y:S02]  /*67b10*/  LDL.LU.64 R14, [R1+0x40a8] ;  /* 0x0040a800010e7983 */ /* 0x000ee40000300a00 */
[----:B------:R-:W3:Y:S02]  /*67b20*/  LDL.LU.64 R12, [R1+0x40a0] ;  /* 0x0040a000010c7983 */ /* 0x000ee40000300a00 */
[----:B------:R-:W-:Y:S01]  /*67b30*/  STL.64 [R1+0xe80], R24 ;  /* 0x000e801801007387 */ /* 0x000fe20000100a00 */
[----:B------:R0:W-:Y:S04]  /*67b40*/  STL.64 [R1+0xe88], R26 ;  /* 0x000e881a01007387 */ /* 0x0001e80000100a00 */
[----:B0-----:R-:W4:Y:S01]  /*67b50*/  LDL.LU.64 R26, [R1+0x4098] ;  /* 0x00409800011a7983 */ /* 0x001f220000300a00 */
[----:B------:R-:W4:Y:S02]  /*67b60*/  LDL.LU.64 R24, [R1+0x4090] ;  /* 0x0040900001187983 */ /* 0x000f240000300a00 */
[----:B------:R-:W-:-:S02]  /*67b70*/  IMAD.MOV.U32 R22, RZ, RZ, R29 ;  /* 0x000000ffff167224 */ /* 0x000fc400078e001d */
[----:B------:R-:W-:-:S07]  /*67b80*/  IMAD.MOV.U32 R23, RZ, RZ, R3 ;  /* 0x000000ffff177224 */ /* 0x000fce00078e0003 */
[C---:B----4-:R-:W-:Y:S01]  /*67b90*/  HMMA.16816.F32.BF16 R20, R4.reuse, R22, R24 ;  /* 0x000000160414723c */ /* 0x050fe20000041818 */
[----:B------:R-:W3:Y:S11]  /*67ba0*/  LDL.LU.64 R26, [R1+0x4088] ;  /* 0x00408800011a7983 */ /* 0x000ef60000300a00 */
[----:B------:R-:W-:Y:S11]  /*67bb0*/  @!UPT UIADD3 URZ, URZ, URZ, URZ ;  /* 0x0000003f3f3ff290 */ /* 0x000ff6000fffe03f */
[----:B------:R0:W-:Y:S01]  /*67bc0*/  STL.64 [R1+0xe70], R20 ;  /* 0x000e701401007387 */ /* 0x0001e20000100a00 */
[----:B------:R1:W-:Y:S03]  /*67bd0*/  STL.64 [R1+0xe78], R22 ;  /* 0x000e781601007387 */ /* 0x0003e60000100a00 */
[----:B0-----:R-:W4:Y:S01]  /*67be0*/  LDL.LU R20, [R1+0x510] ;  /* 0x0005100001147983 */ /* 0x001f220000300800 */
[----:B------:R-:W4:Y:S02]  /*67bf0*/  LDL.LU R21, [R1+0x514] ;  /* 0x0005140001157983 */ /* 0x000f240000300800 */
[----:B-1----:R-:W4:Y:S02]  /*67c00*/  LDL.LU R22, [R1+0x518] ;  /* 0x0005180001167983 */ /* 0x002f240000300800 */
[----:B------:R-:W4:Y:S01]  /*67c10*/  LDL.LU R23, [R1+0x51c] ;  /* 0x00051c0001177983 */ /* 0x000f220000300800 */
        /* <DEDUP_REMOVED lines=20> */
[----:B------:R0:W-:Y:S02]  /*67d60*/  STL [R1+0x3f84], R26 ;  /* 0x003f841a01007387 */ /* 0x0001e40000100800 */
[----:B------:R1:W-:Y:S02]  /*67d70*/  STL [R1+0x3f80], R27 ;  /* 0x003f801b01007387 */ /* 0x0003e40000100800 */
[----:B------:R-:W2:Y:S01]  /*67d80*/  LDL.LU R24, [R1+0x4e0] ;  /* 0x0004e00001187983 */ /* 0x000ea20000300800 */
[----:B------:R-:W2:Y:S04]  /*67d90*/  LDL.LU R25, [R1+0x4e4] ;  /* 0x0004e40001197983 */ /* 0x000ea80000300800 */
[----:B0-----:R-:W2:Y:S01]  /*67da0*/  LDL.LU R26, [R1+0x4e8] ;  /* 0x0004e800011a7983 */ /* 0x001ea20000300800 */
[----:B-1----:R-:W2:Y:S01]  /*67db0*/  LDL.LU R27, [R1+0x4ec] ;  /* 0x0004ec00011b7983 */ /* 0x002ea20000300800 */
[C---:B---3--:R-:W-:Y:S02]  /*67dc0*/  HMMA.16816.F32.BF16 R8, R4.reuse, R14, R8 ;  /* 0x0000000e0408723c */ /* 0x048fe40000041808 */
[----:B--2---:R-:W-:Y:S01]  /*67dd0*/  STL.64 [R1+0x4020], R26 ;  /* 0x0040201a01007387 */ /* 0x004fe20000100a00 */
[----:B------:R0:W-:Y:S03]  /*67de0*/  STL.64 [R1+0x4018], R24 ;  /* 0x0040181801007387 */ /* 0x0001e60000100a00 */
[----:B0-----:R-:W2:Y:S01]  /*67df0*/  LDL.LU R24, [R1+0x4f0] ;  /* 0x0004f00001187983 */ /* 0x001ea20000300800 */
[----:B------:R-:W2:Y:S02]  /*67e00*/  LDL.LU R25, [R1+0x4f4] ;  /* 0x0004f40001197983 */ /* 0x000ea40000300800 */
[----:B------:R-:W2:Y:S02]  /*67e10*/  LDL.LU R26, [R1+0x4f8] ;  /* 0x0004f800011a7983 */ /* 0x000ea40000300800 */
[----:B------:R-:W2:Y:S11]  /*67e20*/  LDL.LU R27, [R1+0x4fc] ;  /* 0x0004fc00011b7983 */ /* 0x000eb60000300800 */
        /* <DEDUP_REMOVED lines=10> */
[----:B---3--:R-:W-:Y:S02]  /*67ed0*/  HMMA.16816.F32.BF16 R4, R4, R10, R16 ;  /* 0x0000000a0404723c */ /* 0x008fe40000041810 */
[----:B------:R-:W4:Y:S01]  /*67ee0*/  LDL.LU.64 R18, [R1+0x4040] ;  /* 0x0040400001127983 */ /* 0x000f220000300a00 */
[----:B------:R-:W4:Y:S11]  /*67ef0*/  LDL.LU.64 R16, [R1+0x4038] ;  /* 0x0040380001107983 */ /* 0x000f360000300a00 */
[----:B------:R-:W-:Y:S09]  /*67f00*/  @!UPT UIADD3 URZ, URZ, URZ, URZ ;  /* 0x0000003f3f3ff290 */ /* 0x000ff2000fffe03f */
[----:B------:R-:W-:Y:S01]  /*67f10*/  STL.64 [R1+0x610], R4 ;  /* 0x0006100401007387 */ /* 0x000fe20000100a00 */
[----:B------:R0:W-:Y:S02]  /*67f20*/  STL.64 [R1+0x618], R6 ;  /* 0x0006180601007387 */ /* 0x0001e40000100a00 */
[----:B------:R1:W-:Y:S02]  /*67f30*/  STL.64 [R1+0x3fd8], R10 ;  /* 0x003fd80a01007387 */ /* 0x0003e40000100a00 */
[----:B------:R-:W3:Y:S01]  /*67f40*/  LDL.LU R8, [R1+0x4d0] ;  /* 0x0004d00001087983 */ /* 0x000ee20000300800 */
[----:B------:R-:W3:Y:S01]  /*67f50*/  LDL.LU R9, [R1+0x4d4] ;  /* 0x0004d40001097983 */ /* 0x000ee20000300800 */
[----:B0-----:R-:W-:Y:S02]  /*67f60*/  IMAD.MOV.U32 R6, RZ, RZ, R2 ;  /* 0x000000ffff067224 */ /* 0x001fe400078e0002 */
[----:B------:R-:W-:Y:S01]  /*67f70*/  IMAD.MOV.U32 R7, RZ, RZ, R0 ;  /* 0x000000ffff077224 */ /* 0x000fe200078e0000 */
[----:B-1----:R-:W3:Y:S01]  /*67f80*/  LDL.LU R10, [R1+0x4d8] ;  /* 0x0004d800010a7983 */ /* 0x002ee20000300800 */
[----:B------:R-:W3:Y:S05]  /*67f90*/  LDL.LU R11, [R1+0x4dc] ;  /* 0x0004dc00010b7983 */ /* 0x000eea0000300800 */
[C---:B----4-:R-:W-:Y:S01]  /*67fa0*/  HMMA.16816.F32.BF16 R4, R16.reuse, R6, R20 ;  /* 0x000000061004723c */ /* 0x050fe20000041814 */
[----:B------:R-:W2:Y:S11]  /*67fb0*/  LDL.LU.64 R22, [R1+0x4030] ;  /* 0x0040300001167983 */ /* 0x000eb60000300a00 */
[----:B------:R-:W-:Y:S11]  /*67fc0*/  @!UPT UIADD3 URZ, URZ, URZ, URZ ;  /* 0x0000003f3f3ff290 */ /* 0x000ff6000fffe03f */
[----:B------:R-:W-:Y:S01]  /*67fd0*/  STL.64 [R1+0x18f0], R4 ;  /* 0x0018f00401007387 */ /* 0x000fe20000100a00 */
[----:B------:R0:W-:Y:S03]  /*67fe0*/  STL.64 [R1+0x18f8], R6 ;  /* 0x0018f80601007387 */ /* 0x0001e60000100a00 */
[----:B0-----:R-:W4:Y:S01]  /*67ff0*/  LDL.64 R6, [R1+0x78] ;  /* 0x0000780001067983 */ /* 0x001f220000100a00 */
        /* <DEDUP_REMOVED lines=8> */
[----:B------:R-:W-:Y:S02]  /*68080*/  STL [R1+0x3f8c], R15 ;  /* 0x003f8c0f01007387 */ /* 0x000fe40000100800 */
[----:B------:R0:W-:Y:S02]  /*68090*/  STL [R1+0x3f88], R14 ;  /* 0x003f880e01007387 */ /* 0x0001e40000100800 */
[----:B0-----:R-:W3:Y:S01]  /*680a0*/  LDL.64 R14, [R1+0x98] ;  /* 0x00009800010e7983 */ /* 0x001ee20000100a00 */
[C---:B--2---:R-:W-:Y:S03]  /*680b0*/  HMMA.16816.F32.BF16 R20, R16.reuse, R22, R24 ;  /* 0x000000161014723c */ /* 0x044fe60000041818 */
[----:B------:R-:W3:Y:S01]  /*680c0*/  LDL.LU.64 R26, [R1+0x4020] ;  /* 0x00402000011a7983 */ /* 0x000ee20000300a00 */
[----:B------:R-:W3:Y:S11]  /*680d0*/  LDL.LU.64 R24, [R1+0x4018] ;  /* 0x0040180001187983 */ /* 0x000ef60000300a00 */
[----:B------:R-:W-:Y:S08]  /*680e0*/  @!UPT UIADD3 URZ, URZ, URZ, URZ ;  /* 0x0000003f3f3ff290 */ /* 0x000ff0000fffe03f */
[----:B------:R-:W-:Y:S01]  /*680f0*/  STL.64 [R1+0x18d0], R20 ;  /* 0x0018d01401007387 */ /* 0x000fe20000100a00 */
[----:B------:R0:W-:Y:S03]  /*68100*/  STL.64 [R1+0x18d8], R22 ;  /* 0x0018d81601007387 */ /* 0x0001e60000100a00 */
[----:B0-----:R-:W2:Y:S01]  /*68110*/  LDL.LU.64 R22, [R1+0x4010] ;  /* 0x0040100001167983 */ /* 0x001ea20000300a00 */
[C---:B---3--:R-:W-:Y:S08]  /*68120*/  HMMA.16816.F32.BF16 R24, R16.reuse, R14, R24 ;  /* 0x0000000e1018723c */ /* 0x048ff00000041818 */
[----:B--2---:R-:W-:Y:S11]  /*68130*/  HMMA.16816.F32.BF16 R8, R16, R22, R8 ;  /* 0x000000161008723c */ /* 0x004ff60000041808 */
[----:B------:R-:W-:Y:S04]  /*68140*/  @!UPT UIADD3 URZ, URZ, URZ, URZ ;  /* 0x0000003f3f3ff290 */ /* 0x000fe8000fffe03f */
[----:B------:R-:W-:Y:S01]  /*68150*/  STL.64 [R1+0x18c0], R24 ;  /* 0x0018c01801007387 */ /* 0x000fe20000100a00 */
[----:B------:R0:W-:Y:S02]  /*68160*/  STL.64 [R1+0x18c8], R26 ;  /* 0x0018c81a01007387 */ /* 0x0001e40000100a00 */
[----:B0-----:R-:W-:Y:S02]  /*68170*/  IMAD.MOV.U32 R26, RZ, RZ, R14 ;  /* 0x000000ffff1a7224 */ /* 0x001fe400078e000e */
[----:B------:R-:W-:-:S05]  /*68180*/  IMAD.MOV.U32 R27, RZ, RZ, R15 ;  /* 0x000000ffff1b7224 */ /* 0x000fca00078e000f */
[----:B------:R0:W-:Y:S01]  /*68190*/  STL.64 [R1+0x3fe8], R26 ;  /* 0x003fe81a01007387 */ /* 0x0001e20000100a00 */
[----:B------:R-:W-:Y:S02]  /*681a0*/  STL.64 [R1+0x4d0], R8 ;  /* 0x0004d00801007387 */ /* 0x000fe40000100a00 */
[----:B------:R-:W-:Y:S02]  /*681b0*/  STL.64 [R1+0x4d8], R10 ;  /* 0x0004d80a01007387 */ /* 0x000fe40000100a00 */
[----:B------:R-:W2:Y:S01]  /*681c0*/  LDL.LU R24, [R1+0xcb0] ;  /* 0x000cb00001187983 */ /* 0x000ea20000300800 */
[----:B------:R-:W2:Y:S04]  /*681d0*/  LDL.LU R25, [R1+0xcb4] ;  /* 0x000cb40001197983 */ /* 0x000ea80000300800 */
[----:B0-----:R-:W3:Y:S01]  /*681e0*/  LDL.LU R26, [R1+0xcb8] ;  /* 0x000cb800011a7983 */ /* 0x001ee20000300800 */
[----:B------:R-:W3:Y:S03]  /*681f0*/  LDL.LU R27, [R1+0xcbc] ;  /* 0x000cbc00011b7983 */ /* 0x000ee60000300800 */
        /* <DEDUP_REMOVED lines=12> */
[----:B----4-:R-:W-:-:S02]  /*682c0*/  IMAD.MOV.U32 R2, RZ, RZ, R6 ;  /* 0x000000ffff027224 */ /* 0x010fc400078e0006 */
[----:B------:R-:W-:Y:S02]  /*682d0*/  IMAD.MOV.U32 R0, RZ, RZ, R7 ;  /* 0x000000ffff007224 */ /* 0x000fe400078e0007 */
[----:B------:R-:W-:Y:S02]  /*682e0*/  IMAD.MOV.U32 R15, RZ, RZ, R22 ;  /* 0x000000ffff0f7224 */ /* 0x000fe400078e0016 */
[----:B------:R-:W-:Y:S02]  /*682f0*/  IMAD.MOV.U32 R14, RZ, RZ, R23 ;  /* 0x000000ffff0e7224 */ /* 0x000fe400078e0017 */
[----:B------:R-:W3:Y:S01]  /*68300*/  LDL.64 R22, [R1+0x58] ;  /* 0x0000580001167983 */ /* 0x000ee20000100a00 */
[----:B------:R-:W4:Y:S02]  /*68310*/  LDL.LU R8, [R1+0xca0] ;  /* 0x000ca00001087983 */ /* 0x000f240000300800 */
[----:B------:R-:W4:Y:S02]  /*68320*/  LDL.LU R9, [R1+0xca4] ;  /* 0x000ca40001097983 */ /* 0x000f240000300800 */
[----:B------:R-:W4:Y:S01]  /*68330*/  LDL.LU R10, [R1+0xca8] ;  /* 0x000ca800010a7983 */ /* 0x000f220000300800 */
[----:B------:R-:W4:Y:S01]  /*68340*/  LDL.LU R11, [R1+0xcac] ;  /* 0x000cac00010b7983 */ /* 0x000f220000300800 */
[----:B------:R0:W-:Y:S03]  /*68350*/  STL.64 [R1+0x3fc8], R14 ;  /* 0x003fc80e01007387 */ /* 0x0001e60000100a00 */
[----:B0-----:R-:W3:Y:S01]  /*68360*/  LDL.64 R14, [R1+0x68] ;  /* 0x00006800010e7983 */ /* 0x001ee20000100a00 */
[----:B--2---:R-:W-:Y:S03]  /*68370*/  HMMA.16816.F32.BF16 R24, R16, R6, R24 ;  /* 0x000000061018723c */ /* 0x004fe60000041818 */
[----:B------:R-:W0:Y:S11]  /*68380*/  LDSM.16.MT88.4 R4, [R28+0xc300] ;  /* 0x00c300001c04783b */ /* 0x000e360000004200 */
[----:B------:R-:W-:Y:S09]  /*68390*/  @!UPT UIADD3 URZ, URZ, URZ, URZ ;  /* 0x0000003f3f3ff290 */ /* 0x000ff2000fffe03f */
[----:B------:R-:W-:Y:S01]  /*683a0*/  STL.64 [R1+0x4c0], R24 ;  /* 0x0004c01801007387 */ /* 0x000fe20000100a00 */
[----:B------:R1:W-:Y:S03]  /*683b0*/  STL.64 [R1+0x4c8], R26 ;  /* 0x0004c81a01007387 */ /* 0x0003e60000100a00 */
[----:B-1----:R-:W2:Y:S01]  /*683c0*/  LDL.LU.64 R26, [R1+0x4008] ;  /* 0x00400800011a7983 */ /* 0x002ea20000300a00 */
[----:B------:R-:W2:Y:S02]  /*683d0*/  LDL.LU.64 R24, [R1+0x4000] ;  /* 0x0040000001187983 */ /* 0x000ea40000300a00 */
[----:B------:R-:W-:Y:S01]  /*683e0*/  STL [R1+0x3ecc], R28 ;  /* 0x003ecc1c01007387 */ /* 0x000fe20000100800 */
[----:B0-----:R0:W-:Y:S01]  /*683f0*/  STL.64 [R1+0x3e40], R6 ;  /* 0x003e400601007387 */ /* 0x0011e20000100a00 */
[----:B------:R3:W-:Y:S03]  /*68400*/  STL.64 [R1+0x3e38], R4 ;  /* 0x003e380401007387 */ /* 0x0007e60000100a00 */
[----:B0-----:R-:W4:Y:S01]  /*68410*/  LDL.64 R6, [R1+0x8] ;  /* 0x0000080001067983 */ /* 0x001f220000100a00 */
[----:B---3--:R-:W-:-:S02]  /*68420*/  IMAD.MOV.U32 R5, RZ, RZ, R14 ;  /* 0x000000ffff057224 */ /* 0x008fc400078e000e */
        /* <DEDUP_REMOVED lines=8> */
[----:B------:R-:W3:Y:S02]  /*684b0*/  LDL.64 R14, [R1+0x38] ;  /* 0x00003800010e7983 */ /* 0x000ee40000100a00 */
[----:B------:R-:W-:Y:S01]  /*684c0*/  STL [R1+0x3ed0], R5 ;  /* 0x003ed00501007387 */ /* 0x000fe20000100800 */
[----:B----4-:R-:W-:Y:S01]  /*684d0*/  STL.64 [R1+0x3fa8], R6 ;  /* 0x003fa80601007387 */ /* 0x010fe20000100a00 */
[----:B------:R0:W-:Y:S03]  /*684e0*/  STL [R1+0x3fa0], R4 ;  /* 0x003fa00401007387 */ /* 0x0001e60000100800 */
[----:B0-----:R-:W4:Y:S01]  /*684f0*/  LDL.LU R4, [R1+0xc70] ;  /* 0x000c700001047983 */ /* 0x001f220000300800 */
[----:B------:R-:W4:Y:S02]  /*68500*/  LDL.LU R5, [R1+0xc74] ;  /* 0x000c740001057983 */ /* 0x000f240000300800 */
[----:B------:R-:W2:Y:S02]  /*68510*/  LDL.LU R6, [R1+0xc78] ;  /* 0x000c780001067983 */ /* 0x000ea40000300800 */
[----:B------:R-:W2:Y:S02]  /*68520*/  LDL.LU R7, [R1+0xc7c] ;  /* 0x000c7c0001077983 */ /* 0x000ea40000300800 */
[----:B--2---:R0:W-:Y:S01]  /*68530*/  STL.64 [R1+0x3fb8], R6 ;  /* 0x003fb80601007387 */ /* 0x0041e20000100a00 */
[----:B----4-:R1:W-:Y:S03]  /*68540*/  STL.64 [R1+0x3fb0], R4 ;  /* 0x003fb00401007387 */ /* 0x0103e60000100a00 */
[----:B0-----:R-:W2:Y:S01]  /*68550*/  LDL.64 R6, [R1+0x28] ;  /* 0x0000280001067983 */ /* 0x001ea20000100a00 */
[----:B------:R-:W-:Y:S01]  /*68560*/  HMMA.16816.F32.BF16 R24, R16, R22, R24 ;  /* 0x000000161018723c */ /* 0x000fe20000041818 */
[----:B------:R-:W-:-:S02]  /*68570*/  IMAD.MOV.U32 R29, RZ, RZ, R22 ;  /* 0x000000ffff1d7224 */ /* 0x000fc400078e0016 */
[----:B--2---:R0:W-:Y:S01]  /*68580*/  STL.64 [R1+0x3fd0], R6 ;  /* 0x003fd00601007387 */ /* 0x0041e20000100a00 */
[----:B-1----:R-:W3:Y:S02]  /*68590*/  LDL.LU R4, [R1+0xc90] ;  /* 0x000c900001047983 */ /* 0x002ee40000300800 */
[----:B------:R-:W3:Y:S01]  /*685a0*/  LDL.LU R5, [R1+0xc94] ;  /* 0x000c940001057983 */ /* 0x000ee20000300800 */
[----:B0-----:R-:W3:Y:S01]  /*685b0*/  LDL.LU R6, [R1+0xc98] ;  /* 0x000c980001067983 */ /* 0x001ee20000300800 */
[----:B------:R-:W3:Y:S11]  /*685c0*/  LDL.LU R7, [R1+0xc9c] ;  /* 0x000c9c0001077983 */ /* 0x000ef60000300800 */
[----:B------:R-:W-:Y:S04]  /*685d0*/  @!UPT UIADD3 URZ, URZ, URZ, URZ ;  /* 0x0000003f3f3ff290 */ /* 0x000fe8000fffe03f */
[----:B------:R0:W-:Y:S02]  /*685e0*/  STL.64 [R1+0xd60], R24 ;  /* 0x000d601801007387 */ /* 0x0001e40000100a00 */
[----:B------:R1:W-:Y:S02]  /*685f0*/  STL.64 [R1+0xd68], R26 ;  /* 0x000d681a01007387 */ /* 0x0003e40000100a00 */
[----:B0-----:R-:W-:Y:S01]  /*68600*/  IMAD.MOV.U32 R25, RZ, RZ, R23 ;  /* 0x000000ffff197224 */ /* 0x001fe200078e0017 */
[----:B-1----:R-:W2:Y:S01]  /*68610*/  LDL.LU.64 R26, [R1+0x3fe8] ;  /* 0x003fe800011a7983 */ /* 0x002ea20000300a00 */
[----:B------:R-:W4:Y:S02]  /*68620*/  LDL.LU.64 R22, [R1+0x3fe0] ;  /* 0x003fe00001167983 */ /* 0x000f240000300a00 */
[C---:B----4-:R-:W-:Y:S11]  /*68630*/  HMMA.16816.F32.BF16 R8, R16.reuse, R22, R8 ;  /* 0x000000161008723c */ /* 0x050ff60000041808 */
[----:B------:R-:W-:Y:S11]  /*68640*/  @!UPT UIADD3 URZ, URZ, URZ, URZ ;  /* 0x0000003f3f3ff290 */ /* 0x000ff6000fffe03f */
[----:B------:R-:W-:Y:S01]  /*68650*/  @!UPT UIADD3 URZ, URZ, URZ, URZ ;  /* 0x0000003f3f3ff290 */ /* 0x000fe2000fffe03f */
[----:B------:R-:W-:Y:S01]  /*68660*/  STL.64 [R1+0xd50], R8 ;  /* 0x000d500801007387 */ /* 0x000fe20000100a00 */
[----:B------:R0:W-:Y:S03]  /*68670*/  STL.64 [R1+0xd58], R10 ;  /* 0x000d580a01007387 */ /* 0x0001e60000100a00 */
[----:B0-----:R-:W4:Y:S01]  /*68680*/  LDL.LU.64 R10, [R1+0x3fd8] ;  /* 0x003fd800010a7983 */ /* 0x001f220000300a00 */
[----:B------:R-:W2:Y:S02]  /*68690*/  LDL.LU R20, [R1+0xc50] ;  /* 0x000c500001147983 */ /* 0x000ea40000300800 */
[----:B------:R-:W-:Y:S02]  /*686a0*/  IMAD.MOV.U32 R9, RZ, RZ, R22 ;  /* 0x000000ffff097224 */ /* 0x000fe400078e0016 */
[----:B------:R-:W2:Y:S02]  /*686b0*/  LDL.LU R21, [R1+0xc54] ;  /* 0x000c540001157983 */ /* 0x000ea40000300800 */
[----:B------:R-:W-:Y:S01]  /*686c0*/  IMAD.MOV.U32 R8, RZ, RZ, R23 ;  /* 0x000000ffff087224 */ /* 0x000fe200078e0017 */
[----:B------:R-:W2:Y:S01]  /*686d0*/  LDL.LU R22, [R1+0xc58] ;  /* 0x000c580001167983 */ /* 0x000ea20000300800 */
[----:B------:R-:W2:Y:S01]  /*686e0*/  LDL.LU R23, [R1+0xc5c] ;  /* 0x000c5c0001177983 */ /* 0x000ea20000300800 */
[----:B---3--:R-:W-:Y:S02]  /*686f0*/  HMMA.16816.F32.BF16 R4, R16, R14, R4 ;  /* 0x0000000e1004723c */ /* 0x008fe40000041804 */
        /* <DEDUP_REMOVED lines=10> */
[----:B0-----:R-:W3:Y:S01]  /*687a0*/  LDL.LU R8, [R1+0xc60] ;  /* 0x000c600001087983 */ /* 0x001ee20000300800 */
[----:B------:R-:W3:Y:S02]  /*687b0*/  LDL.LU R9, [R1+0xc64] ;  /* 0x000c640001097983 */ /* 0x000ee40000300800 */
[----:B------:R-:W3:Y:S02]  /*687c0*/  LDL.LU R10, [R1+0xc68] ;  /* 0x000c6800010a7983 */ /* 0x000ee40000300800 */
[----:B------:R-:W3:Y:S01]  /*687d0*/  LDL.LU R11, [R1+0xc6c] ;  /* 0x000c6c00010b7983 */ /* 0x000ee20000300800 */
[----:B------:R-:W-:Y:S01]  /*687e0*/  STL.64 [R1+0xd40], R4 ;  /* 0x000d400401007387 */ /* 0x000fe20000100a00 */
[----:B------:R0:W-:Y:S03]  /*687f0*/  STL.64 [R1+0xd48], R6 ;  /* 0x000d480601007387 */ /* 0x0001e60000100a00 */
[----:B0-----:R-:W2:Y:S01]  /*68800*/  LDL.LU.64 R6, [R1+0x3fd0] ;  /* 0x003fd00001067983 */ /* 0x001ea20000300a00 */
[----:B------:R-:W-:-:S02]  /*68810*/  IMAD.MOV.U32 R24, RZ, RZ, R14 ;  /* 0x000000ffff187224 */ /* 0x000fc400078e000e */
[----:B------:R-:W-:Y:S02]  /*68820*/  IMAD.MOV.U32 R13, RZ, RZ, R15 ;  /* 0x000000ffff0d7224 */ /* 0x000fe400078e000f */
[----:B------:R-:W4:Y:S01]  /*68830*/  LDL.LU.64 R14, [R1+0x3fc8] ;  /* 0x003fc800010e7983 */ /* 0x000f220000300a00 */
        /* <DEDUP_REMOVED lines=14> */
[----:B0-----:R-:W3:Y:S01]  /*68920*/  LDL.LU.64 R6, [R1+0x3fa8] ;  /* 0x003fa80001067983 */ /* 0x001ee20000300a00 */
[----:B------:R-:W2:Y:S02]  /*68930*/  LDL.LU R4, [R1+0x3fa0] ;  /* 0x003fa00001047983 */ /* 0x000ea40000300800 */
[----:B------:R-:W-:Y:S02]  /*68940*/  IMAD.MOV.U32 R5, RZ, RZ, R22 ;  /* 0x000000ffff057224 */ /* 0x000fe400078e0016 */
[----:B------:R-:W-:Y:S02]  /*68950*/  IMAD.MOV.U32 R28, RZ, RZ, R23 ;  /* 0x000000ffff1c7224 */ /* 0x000fe400078e0017 */
[----:B------:R-:W4:Y:S01]  /*68960*/  LDL.LU.64 R22, [R1+0x3f98] ;  /* 0x003f980001167983 */ /* 0x000f220000300a00 */
[----:B------:R-:W4:Y:S01]  /*68970*/  LDL.LU.64 R20, [R1+0x3f90] ;  /* 0x003f900001147983 */ /* 0x000f220000300a00 */
[----:B---3--:R-:W-:Y:S02]  /*68980*/  HMMA.16816.F32.BF16 R8, R16, R6, R8 ;  /* 0x000000061008723c */ /* 0x008fe40000041808 */
[----:B------:R-:W-:Y:S01]  /*68990*/  STL.64 [R1+0x3e60], R6 ;  /* 0x003e600601007387 */ /* 0x000fe20000100a00 */
[----:B--2---:R0:W-:Y:S11]  /*689a0*/  STL.64 [R1+0x3ed8], R4 ;  /* 0x003ed80401007387 */ /* 0x0041f60000100a00 */
[----:B------:R-:W-:Y:S09]  /*689b0*/  @!UPT UIADD3 URZ, URZ, URZ, URZ ;  /* 0x0000003f3f3ff290 */ /* 0x000ff2000fffe03f */
[----:B------:R-:W-:Y:S01]  /*689c0*/  STL.64 [R1+0xd10], R8 ;  /* 0x000d100801007387 */ /* 0x000fe20000100a00 */
[----:B------:R-:W-:Y:S02]  /*689d0*/  STL.64 [R1+0xd18], R10 ;  /* 0x000d180a01007387 */ /* 0x000fe40000100a00 */
[----:B0-----:R-:W2:Y:S02]  /*689e0*/  LDL.LU R4, [R1+0x3d0] ;  /* 0x0003d00001047983 */ /* 0x001ea40000300800 */
[----:B------:R-:W2:Y:S01]  /*689f0*/  LDL.LU R5, [R1+0x3d4] ;  /* 0x0003d40001057983 */ /* 0x000ea20000300800 */
[----:B------:R-:W3:Y:S01]  /*68a00*/  LDL.LU R6, [R1+0x3d8] ;  /* 0x0003d80001067983 */ /* 0x000ee20000300800 */
[----:B------:R-:W3:Y:S03]  /*68a10*/  LDL.LU R7, [R1+0x3dc] ;  /* 0x0003dc0001077983 */ /* 0x000ee60000300800 */
[----:B---3--:R4:W-:Y:S01]  /*68a20*/  STL.64 [R1+0x3ee8], R6 ;  /* 0x003ee80601007387 */ /* 0x0089e20000100a00 */
[----:B--2---:R-:W-:Y:S02]  /*68a30*/  STL.64 [R1+0x3ee0], R4 ;  /* 0x003ee00401007387 */ /* 0x004fe40000100a00 */
[----:B----4-:R-:W-:-:S02]  /*68a40*/  IMAD.MOV.U32 R6, RZ, RZ, R15 ;  /* 0x000000ffff067224 */ /* 0x010fc400078e000f */
[----:B------:R-:W-:Y:S01]  /*68a50*/  IMAD.MOV.U32 R7, RZ, RZ, R14 ;  /* 0x000000ffff077224 */ /* 0x000fe200078e000e */
[----:B------:R-:W2:Y:S01]  /*68a60*/  LDL.LU R15, [R1+0x3f8c] ;  /* 0x003f8c00010f7983 */ /* 0x000ea20000300800 */
[----:B------:R-:W3:Y:S03]  /*68a70*/  LDL.LU R14, [R1+0x3f88] ;  /* 0x003f8800010e7983 */ /* 0x000ee60000300800 */
[----:B------:R0:W-:Y:S02]  /*68a80*/  STL.64 [R1+0x3ef8], R6 ;  /* 0x003ef80601007387 */ /* 0x0001e40000100a00 */
[----:B0-----:R-:W-:Y:S02]  /*68a90*/  IMAD.MOV.U32 R6, RZ, RZ, R26 ;  /* 0x000000ffff067224 */ /* 0x001fe400078e001a */
[----:B------:R-:W-:Y:S01]  /*68aa0*/  IMAD.MOV.U32 R7, RZ, RZ, R27 ;  /* 0x000000ffff077224 */ /* 0x000fe200078e001b */
[----:B------:R-:W4:Y:S01]  /*68ab0*/  LDL.LU R26, [R1+0x3f84] ;  /* 0x003f8400011a7983 */ /* 0x000f220000300800 */
[----:B------:R-:W4:Y:S03]  /*68ac0*/  LDL.LU R27, [R1+0x3f80] ;  /* 0x003f8000011b7983 */ /* 0x000f260000300800 */
[----:B------:R0:W-:Y:S04]  /*68ad0*/  STL.64 [R1+0x3f10], R6 ;  /* 0x003f100601007387 */ /* 0x0001e80000100a00 */
[----:B0-----:R-:W2:Y:S04]  /*68ae0*/  LDL R6, [R1+0xa8] ;  /* 0x0000a80001067983 */ /* 0x001ea80000100800 */
[----:B------:R-:W2:Y:S04]  /*68af0*/  LDL R7, [R1+0xac] ;  /* 0x0000ac0001077983 */ /* 0x000ea80000100800 */
[----:B--2---:R3:W-:Y:S02]  /*68b00*/  STL.64 [R1+0x3f28], R6 ;  /* 0x003f280601007387 */ /* 0x0047e40000100a00 */
[----:B---3--:R-:W-:-:S02]  /*68b10*/  IMAD.MOV.U32 R6, RZ, RZ, R14 ;  /* 0x000000ffff067224 */ /* 0x008fc400078e000e */
[----:B------:R-:W-:Y:S01]  /*68b20*/  IMAD.MOV.U32 R7, RZ, RZ, R15 ;  /* 0x000000ffff077224 */ /* 0x000fe200078e000f */
[----:B------:R-:W2:Y:S01]  /*68b30*/  LDL.LU R14, [R1+0x3f7c] ;  /* 0x003f7c00010e7983 */ /* 0x000ea20000300800 */
[----:B------:R-:W2:Y:S03]  /*68b40*/  LDL.LU R15, [R1+0x3f78] ;  /* 0x003f7800010f7983 */ /* 0x000ea60000300800 */
[----:B------:R4:W-:Y:S02]  /*68b50*/  STL.64 [R1+0x3f40], R6 ;  /* 0x003f400601007387 */ /* 0x0009e40000100a00 */
[C---:B----4-:R-:W-:Y:S02]  /*68b60*/  HMMA.16816.F32.BF16 R4, R16.reuse, R26, R20 ;  /* 0x0000001a1004723c */ /* 0x050fe40000041814 */
[----:B------:R-:W3:Y:S11]  /*68b70*/  LDL.LU R20, [R1+0x4b0] ;  /* 0x0004b00001147983 */ /* 0x000ef60000300800 */
[----:B------:R-:W-:Y:S10]  /*68b80*/  @!UPT UIADD3 URZ, URZ, URZ, URZ ;  /* 0x0000003f3f3ff290 */ /* 0x000ff4000fffe03f */
[----:B------:R-:W-:Y:S01]  /*68b90*/  STL.64 [R1+0xd00], R4 ;  /* 0x000d000401007387 */ /* 0x000fe20000100a00 */
[----:B------:R0:W-:Y:S02]  /*68ba0*/  STL.64 [R1+0xd08], R6 ;  /* 0x000d080601007387 */ /* 0x0001e40000100a00 */
[----:B------:R-:W3:Y:S02]  /*68bb0*/  LDL.LU R21, [R1+0x4b4] ;  /* 0x0004b40001157983 */ /* 0x000ee40000300800 */
[----:B------:R-:W3:Y:S01]  /*68bc0*/  LDL.LU R22, [R1+0x4b8] ;  /* 0x0004b80001167983 */ /* 0x000ee20000300800 */
[----:B------:R-:W3:Y:S01]  /*68bd0*/  LDL.LU R23, [R1+0x4bc] ;  /* 0x0004bc0001177983 */ /* 0x000ee20000300800 */
[----:B------:R-:W2:Y:S02]  /*68be0*/  LDL.LU R8, [R1+0xc40] ;  /* 0x000c400001087983 */ /* 0x000ea40000300800 */
[----:B------:R-:W2:Y:S02]  /*68bf0*/  LDL.LU R9, [R1+0xc44] ;  /* 0x000c440001097983 */ /* 0x000ea40000300800 */
[----:B------:R-:W2:Y:S01]  /*68c00*/  LDL.LU R10, [R1+0xc48] ;  /* 0x000c4800010a7983 */ /* 0x000ea20000300800 */
[----:B------:R-:W2:Y:S04]  /*68c10*/  LDL.LU R11, [R1+0xc4c] ;  /* 0x000c4c00010b7983 */ /* 0x000ea80000300800 */
[----:B0-----:R-:W4:Y:S01]  /*68c20*/  LDL.64 R6, [R1+0xc8] ;  /* 0x0000c80001067983 */ /* 0x001f220000100a00 */
[----:B------:R-:W-:Y:S02]  /*68c30*/  STL.64 [R1+0x3e58], R26 ;  /* 0x003e581a01007387 */ /* 0x000fe40000100a00 */
        /* <DEDUP_REMOVED lines=17> */
[C---:B------:R-:W-:Y:S01]  /*68d50*/  HMMA.16816.F32.BF16 R8, R16.reuse, R14, R8 ;  /* 0x0000000e1008723c */ /* 0x040fe20000041808 */
        /* <DEDUP_REMOVED lines=12> */
[----:B------:R-:W-:Y:S01]  /*68e20*/  STL.64 [R1+0xc60], R8 ;  /* 0x000c600801007387 */ /* 0x000fe20000100a00 */
[----:B------:R0:W-:Y:S03]  /*68e30*/  STL.64 [R1+0xc68], R10 ;  /* 0x000c680a01007387 */ /* 0x0001e60000100a00 */
[----:B0-----:R-:W3:Y:S01]  /*68e40*/  LDL.LU.64 R10, [R1+0x3f70] ;  /* 0x003f7000010a7983 */ /* 0x001ee20000300a00 */
[----:B------:R-:W2:Y:S02]  /*68e50*/  LDL.LU.64 R8, [R1+0x3f68] ;  /* 0x003f680001087983 */ /* 0x000ea40000300a00 */
[----:B------:R-:W-:Y:S01]  /*68e60*/  STL.64 [R1+0x3e50], R14 ;  /* 0x003e500e01007387 */ /* 0x000fe20000100a00 */
[----:B---3--:R-:W-:Y:S01]  /*68e70*/  HMMA.16816.F32.BF16 R16, R16, R10, R20 ;  /* 0x0000000a1010723c */ /* 0x008fe20000041814 */
[----:B------:R-:W2:Y:S01]  /*68e80*/  LDL.LU.64 R22, [R1+0x3f60] ;  /* 0x003f600001167983 */ /* 0x000ea20000300a00 */
[----:B------:R-:W2:Y:S11]  /*68e90*/  LDL.LU.64 R20, [R1+0x3f58] ;  /* 0x003f580001147983 */ /* 0x000eb60000300a00 */
[----:B------:R-:W-:Y:S10]  /*68ea0*/  @!UPT UIADD3 URZ, URZ, URZ, URZ ;  /* 0x0000003f3f3ff290 */ /* 0x000ff4000fffe03f */
[----:B------:R-:W-:Y:S01]  /*68eb0*/  STL.64 [R1+0x4b0], R16 ;  /* 0x0004b01001007387 */ /* 0x000fe20000100a00 */
[----:B------:R0:W-:Y:S02]  /*68ec0*/  STL.64 [R1+0x4b8], R18 ;  /* 0x0004b81201007387 */ /* 0x0001e40000100a00 */
[----:B------:R-:W-:Y:S02]  /*68ed0*/  STL.64 [R1+0x3e48], R10 ;  /* 0x003e480a01007387 */ /* 0x000fe40000100a00 */
[----:B0-----:R-:W-:Y:S02]  /*68ee0*/  IMAD.MOV.U32 R18, RZ, RZ, R2 ;  /* 0x000000ffff127224 */ /* 0x001fe400078e0002 */
[----:B------:R-:W-:Y:S02]  /*68ef0*/  IMAD.MOV.U32 R19, RZ, RZ, R0 ;  /* 0x000000ffff137224 */ /* 0x000fe400078e0000 */
        /* <DEDUP_REMOVED lines=38> */
[----:B---3--:R-:W-:Y:S01]  /*69160*/  HMMA.16816.F32.BF16 R16, R20, R18, R4 ;  /* 0x000000121410723c */ /* 0x008fe20000041804 */
[----:B------:R-:W3:Y:S01]  /*69170*/  LDL.LU.64 R4, [R1+0x3ed8] ;  /* 0x003ed80001047983 */ /* 0x000ee20000300a00 */
[----:B------:R-:W-:Y:S02]  /*69180*/  IMAD.MOV.U32 R14, RZ, RZ, R9 ;  /* 0x000000ffff0e7224 */ /* 0x000fe400078e0009 */
[----:B------:R-:W-:-:S02]  /*69190*/  IMAD.MOV.U32 R15, RZ, RZ, R8 ;  /* 0x000000ffff0f7224 */ /* 0x000fc400078e0008 */
[----:B------:R-:W-:Y:S02]  /*691a0*/  IMAD.MOV.U32 R11, RZ, RZ, R28 ;  /* 0x000000ffff0b7224 */ /* 0x000fe400078e001c */
[----:B---3--:R-:W-:Y:S02]  /*691b0*/  IMAD.MOV.U32 R10, RZ, RZ, R5 ;  /* 0x000000ffff0a7224 */ /* 0x008fe400078e0005 */
[----:B------:R-:W3:Y:S11]  /*691c0*/  LDL.LU R5, [R1+0x3ed0] ;  /* 0x003ed00001057983 */ /* 0x000ef60000300800 */
[----:B------:R-:W-:Y:S02]  /*691d0*/  @!UPT UIADD3 URZ, URZ, URZ, URZ ;  /* 0x0000003f3f3ff290 */ /* 0x000fe4000fffe03f */
[----:B------:R-:W-:Y:S02]  /*691e0*/  STL.64 [R1+0x400], R16 ;  /* 0x0004001001007387 */ /* 0x000fe40000100a00 */
[----:B------:R-:W-:Y:S02]  /*691f0*/  STL.64 [R1+0x408], R18 ;  /* 0x0004081201007387 */ /* 0x000fe40000100a00 */
[----:B------:R-:W4:Y:S01]  /*69200*/  LDL.LU R28, [R1+0x3ecc] ;  /* 0x003ecc00011c7983 */ /* 0x000f220000300800 */
[----:B------:R-:W-:Y:S01]  /*69210*/  STL.64 [R1+0x3e98], R14 ;  /* 0x003e980e01007387 */ /* 0x000fe20000100a00 */
[----:B------:R0:W-:Y:S02]  /*69220*/  STL.64 [R1+0x3e68], R10 ;  /* 0x003e680a01007387 */ /* 0x0001e40000100a00 */
[----:B------:R-:W3:Y:S02]  /*69230*/  LDL.LU R8, [R1+0xb70] ;  /* 0x000b700001087983 */ /* 0x000ee40000300800 */
[----:B------:R-:W3:Y:S01]  /*69240*/  LDL.LU R9, [R1+0xb74] ;  /* 0x000b740001097983 */ /* 0x000ee20000300800 */
[----:B0-----:R-:W3:Y:S01]  /*69250*/  LDL.LU R10, [R1+0xb78] ;  /* 0x000b7800010a7983 */ /* 0x001ee20000300800 */
[----:B------:R-:W3:Y:S02]  /*69260*/  LDL.LU R11, [R1+0xb7c] ;  /* 0x000b7c00010b7983 */ /* 0x000ee40000300800 */
[----:B------:R-:W-:-:S02]  /*69270*/  IMAD.MOV.U32 R14, RZ, RZ, R29 ;  /* 0x000000ffff0e7224 */ /* 0x000fc400078e001d */
[----:B--2---:R-:W-:Y:S01]  /*69280*/  IMAD.MOV.U32 R15, RZ, RZ, R25 ;  /* 0x000000ffff0f7224 */ /* 0x004fe200078e0019 */
[----:B------:R-:W2:Y:S04]  /*69290*/  LDL.LU R29, [R1+0x3ec8] ;  /* 0x003ec800011d7983 */ /* 0x000ea80000300800 */
[----:B------:R-:W-:Y:S04]  /*692a0*/  STL.64 [R1+0x3eb0], R14 ;  /* 0x003eb00e01007387 */ /* 0x000fe80000100a00 */
[----:B----4-:R-:W0:Y:S04]  /*692b0*/  LDSM.16.MT88.4 R16, [R28+0xc380] ;  /* 0x00c380001c10783b */ /* 0x010e280000004200 */
[----:B---3--:R1:W-:Y:S01]  /*692c0*/  STL.64 [R1+0x3e78], R10 ;  /* 0x003e780a01007387 */ /* 0x0083e20000100a00 */
[----:B------:R3:W-:Y:S02]  /*692d0*/  STL.64 [R1+0x3e70], R8 ;  /* 0x003e700801007387 */ /* 0x0007e40000100a00 */
[----:B-1----:R-:W-:-:S02]  /*692e0*/  IMAD.MOV.U32 R10, RZ, RZ, R24 ;  /* 0x000000ffff0a7224 */ /* 0x002fc400078e0018 */
[----:B------:R-:W-:-:S05]  /*692f0*/  IMAD.MOV.U32 R11, RZ, RZ, R13 ;  /* 0x000000ffff0b7224 */ /* 0x000fca00078e000d */
[----:B------:R1:W-:Y:S01]  /*69300*/  STL.64 [R1+0x3e90], R10 ;  /* 0x003e900a01007387 */ /* 0x0003e20000100a00 */
[----:B---3--:R-:W3:Y:S02]  /*69310*/  LDL.LU R8, [R1+0xb90] ;  /* 0x000b900001087983 */ /* 0x008ee40000300800 */
[----:B------:R-:W3:Y:S01]  /*69320*/  LDL.LU R9, [R1+0xb94] ;  /* 0x000b940001097983 */ /* 0x000ee20000300800 */
[----:B-1----:R-:W4:Y:S01]  /*69330*/  LDL.LU R10, [R1+0xb98] ;  /* 0x000b9800010a7983 */ /* 0x002f220000300800 */
[----:B------:R-:W4:Y:S03]  /*69340*/  LDL.LU R11, [R1+0xb9c] ;  /* 0x000b9c00010b7983 */ /* 0x000f260000300800 */
[----:B----4-:R-:W-:Y:S01]  /*69350*/  STL.64 [R1+0x3ea8], R10 ;  /* 0x003ea80a01007387 */ /* 0x010fe20000100a00 */
[----:B---3--:R1:W-:Y:S03]  /*69360*/  STL.64 [R1+0x3ea0], R8 ;  /* 0x003ea00801007387 */ /* 0x0083e60000100a00 */
[----:B-1----:R-:W3:Y:S01]  /*69370*/  LDL.LU R8, [R1+0xba0] ;  /* 0x000ba00001087983 */ /* 0x002ee20000300800 */
[----:B------:R-:W3:Y:S02]  /*69380*/  LDL.LU R9, [R1+0xba4] ;  /* 0x000ba40001097983 */ /* 0x000ee40000300800 */
[----:B------:R-:W4:Y:S02]  /*69390*/  LDL.LU R10, [R1+0xba8] ;  /* 0x000ba800010a7983 */ /* 0x000f240000300800 */
[----:B------:R-:W4:Y:S02]  /*693a0*/  LDL.LU R11, [R1+0xbac] ;  /* 0x000bac00010b7983 */ /* 0x000f240000300800 */
[----:B------:R-:W-:-:S02]  /*693b0*/  IMAD.MOV.U32 R15, RZ, RZ, R4 ;  /* 0x000000ffff0f7224 */ /* 0x000fc400078e0004 */
[----:B------:R-:W-:Y:S01]  /*693c0*/  IMAD.MOV.U32 R14, RZ, RZ, R5 ;  /* 0x000000ffff0e7224 */ /* 0x000fe200078e0005 */
[----:B----4-:R-:W-:Y:S01]  /*693d0*/  STL.64 [R1+0x3ec0], R10 ;  /* 0x003ec00a01007387 */ /* 0x010fe20000100a00 */
[----:B---3--:R1:W-:Y:S03]  /*693e0*/  STL.64 [R1+0x3eb8], R8 ;  /* 0x003eb80801007387 */ /* 0x0083e60000100a00 */
[----:B-1----:R-:W3:Y:S01]  /*693f0*/  LDL.LU R8, [R1+0xbb0] ;  /* 0x000bb00001087983 */ /* 0x002ee20000300800 */
[----:B------:R-:W3:Y:S02]  /*69400*/  LDL.LU R9, [R1+0xbb4] ;  /* 0x000bb40001097983 */ /* 0x000ee40000300800 */
        /* <DEDUP_REMOVED lines=8> */
[----:B-1----:R-:W2:Y:S01]  /*69490*/  LDL.LU R4, [R1+0xb80] ;  /* 0x000b800001047983 */ /* 0x002ea20000300800 */
[----:B------:R-:W2:Y:S02]  /*694a0*/  LDL.LU R5, [R1+0xb84] ;  /* 0x000b840001057983 */ /* 0x000ea40000300800 */
[----:B------:R-:W2:Y:S02]  /*694b0*/  LDL.LU R6, [R1+0xb88] ;  /* 0x000b880001067983 */ /* 0x000ea40000300800 */
[----:B------:R-:W2:Y:S01]  /*694c0*/  LDL.LU R7, [R1+0xb8c] ;  /* 0x000b8c0001077983 */ /* 0x000ea20000300800 */
[----:B------:R-:W4:Y:S01]  /*694d0*/  LDL.LU R24, [R1+0xb50] ;  /* 0x000b500001187983 */ /* 0x000f220000300800 */
[----:B------:R-:W4:Y:S02]  /*694e0*/  LDL.LU R25, [R1+0xb54] ;  /* 0x000b540001197983 */ /* 0x000f240000300800 */
[----:B------:R-:W4:Y:S02]  /*694f0*/  LDL.LU R26, [R1+0xb58] ;  /* 0x000b5800011a7983 */ /* 0x000f240000300800 */
[----:B------:R-:W4:Y:S01]  /*69500*/  LDL.LU R27, [R1+0xb5c] ;  /* 0x000b5c00011b7983 */ /* 0x000f220000300800 */
[----:B0-----:R0:W-:Y:S02]  /*69510*/  STL.64 [R1+0x3d08], R18 ;  /* 0x003d081201007387 */ /* 0x0011e40000100a00 */
[----:B0-----:R-:W-:-:S02]  /*69520*/  IMAD.MOV.U32 R18, RZ, RZ, R12 ;  /* 0x000000ffff127224 */ /* 0x001fc400078e000c */
[C---:B---3--:R-:W-:Y:S01]  /*69530*/  HMMA.16816.F32.BF16 R12, R20.reuse, R14, R8 ;  /* 0x0000000e140c723c */ /* 0x048fe20000041808 */
[----:B------:R-:W-:Y:S01]  /*69540*/  STL.64 [R1+0x3d00], R16 ;  /* 0x003d001001007387 */ /* 0x000fe20000100a00 */
[----:B------:R-:W-:Y:S02]  /*69550*/  STL [R1+0x3158], R28 ;  /* 0x0031581c01007387 */ /* 0x000fe40000100800 */
[----:B------:R-:W3:Y:S02]  /*69560*/  LDL.LU.64 R10, [R1+0x3ec0] ;  /* 0x003ec000010a7983 */ /* 0x000ee40000300a00 */
[----:B------:R-:W3:Y:S11]  /*69570*/  LDL.LU.64 R8, [R1+0x3eb8] ;  /* 0x003eb80001087983 */ /* 0x000ef60000300a00 */
[----:B------:R-:W-:Y:S06]  /*69580*/  @!UPT UIADD3 URZ, URZ, URZ, URZ ;  /* 0x0000003f3f3ff290 */ /* 0x000fec000fffe03f */
        /* <DEDUP_REMOVED lines=19> */
[----:B--2---:R-:W-:Y:S01]  /*696c0*/  HMMA.16816.F32.BF16 R8, R20, R10, R4 ;  /* 0x0000000a1408723c */ /* 0x004fe20000041804 */
[----:B------:R-:W2:Y:S01]  /*696d0*/  LDL.LU.64 R6, [R1+0x3e88] ;  /* 0x003e880001067983 */ /* 0x000ea20000300a00 */
[----:B------:R-:W2:Y:S11]  /*696e0*/  LDL.LU.64 R4, [R1+0x3e80] ;  /* 0x003e800001047983 */ /* 0x000eb60000300a00 */
[----:B------:R-:W-:Y:S10]  /*696f0*/  @!UPT UIADD3 URZ, URZ, URZ, URZ ;  /* 0x0000003f3f3ff290 */ /* 0x000ff4000fffe03f */
[----:B------:R-:W-:Y:S01]  /*69700*/  STL.64 [R1+0x900], R8 ;  /* 0x0009000801007387 */ /* 0x000fe20000100a00 */
[----:B------:R0:W-:Y:S03]  /*69710*/  STL.64 [R1+0x908], R10 ;  /* 0x0009080a01007387 */ /* 0x0001e60000100a00 */
[----:B0-----:R-:W2:Y:S01]  /*69720*/  LDL.LU.64 R10, [R1+0x3e78] ;  /* 0x003e7800010a7983 */ /* 0x001ea20000300a00 */
[----:B------:R-:W2:Y:S02]  /*69730*/  LDL.LU.64 R8, [R1+0x3e70] ;  /* 0x003e700001087983 */ /* 0x000ea40000300a00 */
[----:B------:R-:W-:-:S07]  /*69740*/  IMAD.MOV.U32 R19, RZ, RZ, R3 ;  /* 0x000000ffff137224 */ /* 0x000fce00078e0003 */
[C---:B--2---:R-:W-:Y:S01]  /*69750*/  HMMA.16816.F32.BF16 R16, R20.reuse, R18, R8 ;  /* 0x000000121410723c */ /* 0x044fe20000041808 */
[----:B------:R-:W2:Y:S11]  /*69760*/  LDL.LU.64 R10, [R1+0x3e68] ;  /* 0x003e6800010a7983 */ /* 0x000eb60000300a00 */
[----:B------:R-:W-:Y:S11]  /*69770*/  @!UPT UIADD3 URZ, URZ, URZ, URZ ;  /* 0x0000003f3f3ff290 */ /* 0x000ff6000fffe03f */
[----:B------:R-:W-:Y:S01]  /*69780*/  STL.64 [R1+0x8f0], R16 ;  /* 0x0008f01001007387 */ /* 0x000fe20000100a00 */
[----:B------:R0:W-:Y:S03]  /*69790*/  STL.64 [R1+0x8f8], R18 ;  /* 0x0008f81201007387 */ /* 0x0001e60000100a00 */
[----:B0-----:R-:W2:Y:S04]  /*697a0*/  LDL.64 R18, [R1+0x78] ;  /* 0x0000780001127983 */ /* 0x001ea80000100a00 */
[----:B--2---:R0:W-:Y:S01]  /*697b0*/  STL.64 [R1+0x3dd0], R18 ;  /* 0x003dd01201007387 */ /* 0x0041e20000100a00 */
[----:B------:R-:W2:Y:S02]  /*697c0*/  LDL.LU R16, [R1+0x360] ;  /* 0x0003600001107983 */ /* 0x000ea40000300800 */
[----:B------:R-:W2:Y:S01]  /*697d0*/  LDL.LU R17, [R1+0x364] ;  /* 0x0003640001117983 */ /* 0x000ea20000300800 */
[----:B0-----:R-:W2:Y:S01]  /*697e0*/  LDL.LU R18, [R1+0x368] ;  /* 0x0003680001127983 */ /* 0x001ea20000300800 */
[----:B------:R-:W2:Y:S03]  /*697f0*/  LDL.LU R19, [R1+0x36c] ;  /* 0x00036c0001137983 */ /* 0x000ea60000300800 */
[----:B--2---:R0:W-:Y:S01]  /*69800*/  STL.64 [R1+0x3de0], R18 ;  /* 0x003de01201007387 */ /* 0x0041e20000100a00 */
[----:B------:R-:W-:Y:S03]  /*69810*/  STL.64 [R1+0x3dd8], R16 ;  /* 0x003dd81001007387 */ /* 0x000fe60000100a00 */
[----:B0-----:R-:W2:Y:S04]  /*69820*/  LDL.64 R18, [R1+0x98] ;  /* 0x0000980001127983 */ /* 0x001ea80000100a00 */
[----:B--2---:R0:W-:Y:S04]  /*69830*/  STL.64 [R1+0x3df0], R18 ;  /* 0x003df01201007387 */ /* 0x0041e80000100a00 */
[----:B0-----:R-:W2:Y:S04]  /*69840*/  LDL.64 R18, [R1+0xa8] ;  /* 0x0000a80001127983 */ /* 0x001ea80000100a00 */
[----:B--2---:R0:W-:Y:S04]  /*69850*/  STL.64 [R1+0x3e08], R18 ;  /* 0x003e081201007387 */ /* 0x0041e80000100a00 */
[----:B0-----:R-:W2:Y:S01]  /*69860*/  LDL.64 R18, [R1+0xb8] ;  /* 0x0000b80001127983 */ /* 0x001ea20000100a00 */
[C---:B------:R-:W-:Y:S03]  /*69870*/  HMMA.16816.F32.BF16 R8, R20.reuse, R10, R4 ;  /* 0x0000000a1408723c */ /* 0x040fe60000041804 */
[----:B--2---:R-:W-:Y:S01]  /*69880*/  STL.64 [R1+0x3e20], R18 ;  /* 0x003e201201007387 */ /* 0x004fe20000100a00 */
[----:B------:R-:W4:Y:S11]  /*69890*/  LDL.LU.64 R6, [R1+0x3e60] ;  /* 0x003e600001067983 */ /* 0x000f360000300a00 */
[----:B------:R-:W-:Y:S08]  /*698a0*/  @!UPT UIADD3 URZ, URZ, URZ, URZ ;  /* 0x0000003f3f3ff290 */ /* 0x000ff0000fffe03f */
[----:B------:R0:W-:Y:S02]  /*698b0*/  STL.64 [R1+0x8e0], R8 ;  /* 0x0008e00801007387 */ /* 0x0001e40000100a00 */
[----:B------:R1:W-:Y:S01]  /*698c0*/  STL.64 [R1+0x8e8], R10 ;  /* 0x0008e80a01007387 */ /* 0x0003e20000100a00 */
[----:B0-----:R-:W2:Y:S01]  /*698d0*/  LDL.LU R8, [R1+0xb30] ;  /* 0x000b300001087983 */ /* 0x001ea20000300800 */
[----:B------:R-:W2:Y:S02]  /*698e0*/  LDL.LU R9, [R1+0xb34] ;  /* 0x000b340001097983 */ /* 0x000ea40000300800 */
[----:B-1----:R-:W2:Y:S02]  /*698f0*/  LDL.LU R10, [R1+0xb38] ;  /* 0x000b3800010a7983 */ /* 0x002ea40000300800 */
[----:B------:R-:W2:Y:S01]  /*69900*/  LDL.LU R11, [R1+0xb3c] ;  /* 0x000b3c00010b7983 */ /* 0x000ea20000300800 */
[----:B----4-:R-:W-:Y:S11]  /*69910*/  HMMA.16816.F32.BF16 R24, R20, R6, R24 ;  /* 0x000000061418723c */ /* 0x010ff60000041818 */
[----:B------:R-:W-:Y:S11]  /*69920*/  @!UPT UIADD3 URZ, URZ, URZ, URZ ;  /* 0x0000003f3f3ff290 */ /* 0x000ff6000fffe03f */
[----:B------:R-:W-:Y:S01]  /*69930*/  @!UPT UIADD3 URZ, URZ, URZ, URZ ;  /* 0x0000003f3f3ff290 */ /* 0x000fe2000fffe03f */
[----:B------:R-:W-:Y:S01]  /*69940*/  STL.64 [R1+0x8d0], R24 ;  /* 0x0008d01801007387 */ /* 0x000fe20000100a00 */
[----:B------:R0:W-:Y:S03]  /*69950*/  STL.64 [R1+0x8d8], R26 ;  /* 0x0008d81a01007387 */ /* 0x0001e60000100a00 */
[----:B0-----:R-:W3:Y:S01]  /*69960*/  LDL.LU.64 R26, [R1+0x3e58] ;  /* 0x003e5800011a7983 */ /* 0x001ee20000300a00 */
[----:B------:R-:W-:Y:S02]  /*69970*/  IMAD.MOV.U32 R18, RZ, RZ, R2 ;  /* 0x000000ffff127224 */ /* 0x000fe400078e0002 */
[----:B------:R-:W4:Y:S02]  /*69980*/  LDL.LU R4, [R1+0x3c0] ;  /* 0x0003c00001047983 */ /* 0x000f240000300800 */
[----:B------:R-:W-:Y:S02]  /*69990*/  IMAD.MOV.U32 R19, RZ, RZ, R0 ;  /* 0x000000ffff137224 */ /* 0x000fe400078e0000 */
[----:B------:R-:W-:Y:S01]  /*699a0*/  IMAD.MOV.U32 R2, RZ, RZ, R6 ;  /* 0x000000ffff027224 */ /* 0x000fe200078e0006 */
[----:B------:R-:W4:Y:S01]  /*699b0*/  LDL.LU R5, [R1+0x3c4] ;  /* 0x0003c40001057983 */ /* 0x000f220000300800 */
[----:B------:R-:W-:-:S02]  /*699c0*/  IMAD.MOV.U32 R0, RZ, RZ, R7 ;  /* 0x000000ffff007224 */ /* 0x000fc400078e0007 */
[----:B------:R-:W4:Y:S02]  /*699d0*/  LDL.LU R6, [R1+0x3c8] ;  /* 0x0003c80001067983 */ /* 0x000f240000300800 */
[----:B------:R-:W4:Y:S01]  /*699e0*/  LDL.LU R7, [R1+0x3cc] ;  /* 0x0003cc0001077983 */ /* 0x000f220000300800 */
[C---:B---3--:R-:W-:Y:S11]  /*699f0*/  HMMA.16816.F32.BF16 R12, R20.reuse, R26, R12 ;  /* 0x0000001a140c723c */ /* 0x048ff6000004180c */
[----:B------:R-:W-:Y:S11]  /*69a00*/  @!UPT UIADD3 URZ, URZ, URZ, URZ ;  /* 0x0000003f3f3ff290 */ /* 0x000ff6000fffe03f */
[----:B------:R-:W-:Y:S01]  /*69a10*/  @!UPT UIADD3 URZ, URZ, URZ, URZ ;  /* 0x0000003f3f3ff290 */ /* 0x000fe2000fffe03f */
[----:B------:R-:W-:Y:S01]  /*69a20*/  STL.64 [R1+0x8c0], R12 ;  /* 0x0008c00c01007387 */ /* 0x000fe20000100a00 */
[----:B------:R0:W-:Y:S03]  /*69a30*/  STL.64 [R1+0x8c8], R14 ;  /* 0x0008c80e01007387 */ /* 0x0001e60000100a00 */
[----:B0-----:R-:W2:Y:S01]  /*69a40*/  LDL.LU.64 R14, [R1+0x3e50] ;  /* 0x003e5000010e7983 */ /* 0x001ea20000300a00 */
[----:B------:R0:W-:Y:S02]  /*69a50*/  STL.64 [R1+0x3de8], R26 ;  /* 0x003de81a01007387 */ /* 0x0001e40000100a00 */
        /* <DEDUP_REMOVED lines=26> */
[----:B------:R0:W-:Y:S02]  /*69c00*/  STL.64 [R1+0x3db0], R14 ;  /* 0x003db00e01007387 */ /* 0x0001e40000100a00 */
[----:B------:R-:W3:Y:S02]  /*69c10*/  LDL.LU R12, [R1+0x350] ;  /* 0x00035000010c7983 */ /* 0x000ee40000300800 */
[----:B------:R-:W3:Y:S01]  /*69c20*/  LDL.LU R13, [R1+0x354] ;  /* 0x00035400010d7983 */ /* 0x000ee20000300800 */
[----:B0-----:R-:W3:Y:S01]  /*69c30*/  LDL.LU R14, [R1+0x358] ;  /* 0x00035800010e7983 */ /* 0x001ee20000300800 */
[----:B------:R-:W3:Y:S01]  /*69c40*/  LDL.LU R15, [R1+0x35c] ;  /* 0x00035c00010f7983 */ /* 0x000ee20000300800 */
[----:B----4-:R-:W-:Y:S02]  /*69c50*/  HMMA.16816.F32.BF16 R20, R20, R10, R4 ;  /* 0x0000000a1414723c */ /* 0x010fe40000041804 */
[----:B------:R-:W2:Y:S01]  /*69c60*/  LDL.LU.64 R6, [R1+0x3e40] ;  /* 0x003e400001067983 */ /* 0x000ea20000300a00 */
[----:B------:R-:W2:Y:S11]  /*69c70*/  LDL.LU.64 R4, [R1+0x3e38] ;  /* 0x003e380001047983 */ /* 0x000eb60000300a00 */
[----:B------:R-:W-:Y:S09]  /*69c80*/  @!UPT UIADD3 URZ, URZ, URZ, URZ ;  /* 0x0000003f3f3ff290 */ /* 0x000ff2000fffe03f */
[----:B------:R-:W-:Y:S01]  /*69c90*/  STL.64 [R1+0x3f0], R20 ;  /* 0x0003f01401007387 */ /* 0x000fe20000100a00 */
[----:B------:R0:W-:Y:S03]  /*69ca0*/  STL.64 [R1+0x3f8], R22 ;  /* 0x0003f81601007387 */ /* 0x0001e60000100a00 */
[----:B0-----:R-:W4:Y:S01]  /*69cb0*/  LDL.64 R22, [R1+0x88] ;  /* 0x0000880001167983 */ /* 0x001f220000100a00 */
        /* <DEDUP_REMOVED lines=17> */
[----:B------:R-:W-:Y:S01]  /*69dd0*/  STL [R1+0x3cd8], R8 ;  /* 0x003cd80801007387 */ /* 0x000fe20000100800 */
        /* <DEDUP_REMOVED lines=27> */
[----:B0-----:R-:W3:Y:S01]  /*69f90*/  LDL.LU.64 R18, [R1+0x3dd0] ;  /* 0x003dd00001127983 */ /* 0x001ee20000300a00 */
[----:B------:R-:W-:Y:S02]  /*69fa0*/  IMAD.MOV.U32 R24, RZ, RZ, R23 ;  /* 0x000000ffff187224 */ /* 0x000fe400078e0017 */
[----:B------:R-:W-:Y:S02]  /*69fb0*/  IMAD.MOV.U32 R25, RZ, RZ, R22 ;  /* 0x000000ffff197224 */ /* 0x000fe400078e0016 */
[----:B------:R-:W0:Y:S04]  /*69fc0*/  LDSM.16.MT88.4 R20, [R29+0xc000] ;  /* 0x00c000001d14783b */ /* 0x000e280000004200 */
[----:B------:R-:W-:Y:S01]  /*69fd0*/  STL [R1+0x3cf4], R24 ;  /* 0x003cf41801007387 */ /* 0x000fe20000100800 */
[----:B------:R-:W-:Y:S02]  /*69fe0*/  STL [R1+0x3cf0], R25 ;  /* 0x003cf01901007387 */ /* 0x000fe40000100800 */
[----:B--2---:R-:W-:Y:S01]  /*69ff0*/  STL.64 [R1+0x3d68], R26 ;  /* 0x003d681a01007387 */ /* 0x004fe20000100a00 */
[----:B---3--:R-:W-:Y:S01]  /*6a000*/  HMMA.16816.F32.BF16 R12, R4, R18, R12 ;  /* 0x00000012040c723c */ /* 0x008fe2000004180c */
[----:B------:R-:W-:-:S02]  /*6a010*/  IMAD.MOV.U32 R9, RZ, RZ, R18 ;  /* 0x000000ffff097224 */ /* 0x000fc400078e0012 */
[----:B------:R-:W-:Y:S11]  /*6a020*/  IMAD.MOV.U32 R28, RZ, RZ, R19 ;  /* 0x000000ffff1c7224 */ /* 0x000ff600078e0013 */
[----:B------:R-:W-:Y:S09]  /*6a030*/  @!UPT UIADD3 URZ, URZ, URZ, URZ ;  /* 0x0000003f3f3ff290 */ /* 0x000ff2000fffe03f */
[----:B------:R-:W-:Y:S01]  /*6a040*/  STL.64 [R1+0x3d0], R12 ;  /* 0x0003d00c01007387 */ /* 0x000fe20000100a00 */
[----:B------:R-:W-:Y:S02]  /*6a050*/  STL.64 [R1+0x3d8], R14 ;  /* 0x0003d80e01007387 */ /* 0x000fe40000100a00 */
[----:B------:R-:W-:Y:S02]  /*6a060*/  STL.64 [R1+0x3d98], R10 ;  /* 0x003d980a01007387 */ /* 0x000fe40000100a00 */
[----:B------:R-:W-:Y:S01]  /*6a070*/  STL [R1+0x3d90], R9 ;  /* 0x003d900901007387 */ /* 0x000fe20000100800 */
[----:B------:R-:W2:Y:S01]  /*6a080*/  LDL.LU R16, [R1+0x340] ;  /* 0x0003400001107983 */ /* 0x000ea20000300800 */
[----:B------:R-:W2:Y:S02]  /*6a090*/  LDL.LU R17, [R1+0x344] ;  /* 0x0003440001117983 */ /* 0x000ea40000300800 */
[----:B------:R-:W3:Y:S02]  /*6a0a0*/  LDL.LU R18, [R1+0x348] ;  /* 0x0003480001127983 */ /* 0x000ee40000300800 */
[----:B------:R-:W3:Y:S02]  /*6a0b0*/  LDL.LU R19, [R1+0x34c] ;  /* 0x00034c0001137983 */ /* 0x000ee40000300800 */
[----:B---3--:R-:W-:Y:S01]  /*6a0c0*/  STL.64 [R1+0x3d18], R18 ;  /* 0x003d181201007387 */ /* 0x008fe20000100a00 */
[----:B--2---:R1:W-:Y:S03]  /*6a0d0*/  STL.64 [R1+0x3d10], R16 ;  /* 0x003d101001007387 */ /* 0x0043e60000100a00 */
[----:B-1----:R-:W2:Y:S01]  /*6a0e0*/  LDL.LU R16, [R1+0x9b0] ;  /* 0x0009b00001107983 */ /* 0x002ea20000300800 */
        /* <DEDUP_REMOVED lines=10> */
[----:B--2---:R-:W-:Y:S02]  /*6a190*/  STL.64 [R1+0x3d30], R16 ;  /* 0x003d301001007387 */ /* 0x004fe40000100a00 */
[----:B------:R-:W2:Y:S02]  /*6a1a0*/  LDL.LU R24, [R1+0x9f0] ;  /* 0x0009f00001187983 */ /* 0x000ea40000300800 */
[----:B------:R-:W2:Y:S01]  /*6a1b0*/  LDL.LU R25, [R1+0x9f4] ;  /* 0x0009f40001197983 */ /* 0x000ea20000300800 */
[----:B------:R-:W3:Y:S01]  /*6a1c0*/  LDL.LU R26, [R1+0x9f8] ;  /* 0x0009f800011a7983 */ /* 0x000ee20000300800 */
[----:B------:R-:W3:Y:S02]  /*6a1d0*/  LDL.LU R27, [R1+0x9fc] ;  /* 0x0009fc00011b7983 */ /* 0x000ee40000300800 */
[----:B------:R-:W4:Y:S02]  /*6a1e0*/  LDL.LU R12, [R1+0xa20] ;  /* 0x000a2000010c7983 */ /* 0x000f240000300800 */
[----:B------:R-:W4:Y:S01]  /*6a1f0*/  LDL.LU R13, [R1+0xa24] ;  /* 0x000a2400010d7983 */ /* 0x000f220000300800 */
[----:B------:R-:W2:Y:S01]  /*6a200*/  LDL.LU R14, [R1+0xa28] ;  /* 0x000a2800010e7983 */ /* 0x000ea20000300800 */
[----:B------:R-:W2:Y:S03]  /*6a210*/  LDL.LU R15, [R1+0xa2c] ;  /* 0x000a2c00010f7983 */ /* 0x000ea60000300800 */
[----:B--2---:R1:W-:Y:S01]  /*6a220*/  STL.64 [R1+0x3dc0], R14 ;  /* 0x003dc00e01007387 */ /* 0x0043e20000100a00 */
[----:B----4-:R-:W-:Y:S03]  /*6a230*/  STL.64 [R1+0x3db8], R12 ;  /* 0x003db80c01007387 */ /* 0x010fe60000100a00 */
[----:B-1----:R-:W2:Y:S01]  /*6a240*/  LDL.64 R14, [R1+0x68] ;  /* 0x00006800010e7983 */ /* 0x002ea20000100a00 */
[----:B------:R-:W4:Y:S02]  /*6a250*/  LDL.LU R8, [R1+0xa10] ;  /* 0x000a100001087983 */ /* 0x000f240000300800 */
[----:B------:R-:W4:Y:S02]  /*6a260*/  LDL.LU R9, [R1+0xa14] ;  /* 0x000a140001097983 */ /* 0x000f240000300800 */
[----:B------:R-:W2:Y:S01]  /*6a270*/  LDL.LU R10, [R1+0xa18] ;  /* 0x000a1800010a7983 */ /* 0x000ea20000300800 */
[----:B------:R-:W2:Y:S04]  /*6a280*/  LDL.LU R11, [R1+0xa1c] ;  /* 0x000a1c00010b7983 */ /* 0x000ea80000300800 */
[----:B--2---:R1:W-:Y:S01]  /*6a290*/  STL.64 [R1+0x3da8], R10 ;  /* 0x003da80a01007387 */ /* 0x0043e20000100a00 */
[----:B----4-:R2:W-:Y:S03]  /*6a2a0*/  STL.64 [R1+0x3da0], R8 ;  /* 0x003da00801007387 */ /* 0x0105e60000100a00 */
[----:B-1----:R-:W4:Y:S04]  /*6a2b0*/  LDL.64 R10, [R1+0x58] ;  /* 0x00005800010a7983 */ /* 0x002f280000100a00 */
[----:B----4-:R1:W-:Y:S01]  /*6a2c0*/  STL.64 [R1+0x3dc8], R10 ;  /* 0x003dc80a01007387 */ /* 0x0103e20000100a00 */
[----:B--2---:R-:W2:Y:S02]  /*6a2d0*/  LDL.LU R8, [R1+0xa30] ;  /* 0x000a300001087983 */ /* 0x004ea40000300800 */
[----:B------:R-:W2:Y:S01]  /*6a2e0*/  LDL.LU R9, [R1+0xa34] ;  /* 0x000a340001097983 */ /* 0x000ea20000300800 */
[----:B-1----:R-:W2:Y:S01]  /*6a2f0*/  LDL.LU R10, [R1+0xa38] ;  /* 0x000a3800010a7983 */ /* 0x002ea20000300800 */
[----:B------:R-:W2:Y:S02]  /*6a300*/  LDL.LU R11, [R1+0xa3c] ;  /* 0x000a3c00010b7983 */ /* 0x000ea40000300800 */
[----:B---3--:R1:W-:Y:S02]  /*6a310*/  STL.64 [R1+0x3d78], R26 ;  /* 0x003d781a01007387 */ /* 0x0083e40000100a00 */
[----:B------:R-:W-:Y:S01]  /*6a320*/  STL.64 [R1+0x3d70], R24 ;  /* 0x003d701801007387 */ /* 0x000fe20000100a00 */
[----:B-1----:R-:W3:Y:S01]  /*6a330*/  LDL.64 R26, [R1+0x38] ;  /* 0x00003800011a7983 */ /* 0x002ee20000100a00 */
[----:B------:R-:W-:-:S02]  /*6a340*/  IMAD.MOV.U32 R18, RZ, RZ, R2 ;  /* 0x000000ffff127224 */ /* 0x000fc400078e0002 */
[----:B------:R-:W-:Y:S01]  /*6a350*/  IMAD.MOV.U32 R19, RZ, RZ, R0 ;  /* 0x000000ffff137224 */ /* 0x000fe200078e0000 */
[----:B---3--:R1:W-:Y:S04]  /*6a360*/  STL.64 [R1+0x3d88], R26 ;  /* 0x003d881a01007387 */ /* 0x0083e80000100a00 */
[----:B-1----:R-:W3:Y:S01]  /*6a370*/  LDL.64 R26, [R1+0x48] ;  /* 0x00004800011a7983 */ /* 0x002ee20000100a00 */
[----:B------:R1:W-:Y:S02]  /*6a380*/  STL.64 [R1+0x3d50], R18 ;  /* 0x003d501201007387 */ /* 0x0003e40000100a00 */
[----:B------:R-:W4:Y:S02]  /*6a390*/  LDL.LU R16, [R1+0x9e0] ;  /* 0x0009e00001107983 */ /* 0x000f240000300800 */
[----:B------:R-:W4:Y:S01]  /*6a3a0*/  LDL.LU R17, [R1+0x9e4] ;  /* 0x0009e40001117983 */ /* 0x000f220000300800 */
[----:B-1----:R-:W3:Y:S01]  /*6a3b0*/  LDL.LU R18, [R1+0x9e8] ;  /* 0x0009e80001127983 */ /* 0x002ee20000300800 */
[----:B------:R-:W3:Y:S01]  /*6a3c0*/  LDL.LU R19, [R1+0x9ec] ;  /* 0x0009ec0001137983 */ /* 0x000ee20000300800 */
[----:B--2---:R-:W-:Y:S02]  /*6a3d0*/  HMMA.16816.F32.BF16 R8, R4, R14, R8 ;  /* 0x0000000e0408723c */ /* 0x004fe40000041808 */
[----:B---3--:R1:W-:Y:S01]  /*6a3e0*/  STL.64 [R1+0x3d60], R18 ;  /* 0x003d601201007387 */ /* 0x0083e20000100a00 */
[----:B----4-:R2:W-:Y:S03]  /*6a3f0*/  STL.64 [R1+0x3d58], R16 ;  /* 0x003d581001007387 */ /* 0x0105e60000100a00 */
[----:B-1----:R-:W3:Y:S04]  /*6a400*/  LDL.64 R18, [R1+0x28] ;  /* 0x0000280001127983 */ /* 0x002ee80000100a00 */
[----:B---3--:R1:W-:Y:S01]  /*6a410*/  STL.64 [R1+0x3d80], R18 ;  /* 0x003d801201007387 */ /* 0x0083e20000100a00 */
[----:B--2---:R-:W2:Y:S02]  /*6a420*/  LDL.LU R16, [R1+0xa00] ;  /* 0x000a000001107983 */ /* 0x004ea40000300800 */
[----:B------:R-:W2:Y:S01]  /*6a430*/  LDL.LU R17, [R1+0xa04] ;  /* 0x000a040001117983 */ /* 0x000ea20000300800 */
[----:B-1----:R-:W2:Y:S01]  /*6a440*/  LDL.LU R18, [R1+0xa08] ;  /* 0x000a080001127983 */ /* 0x002ea20000300800 */
[----:B------:R-:W2:Y:S02]  /*6a450*/  LDL.LU R19, [R1+0xa0c] ;  /* 0x000a0c0001137983 */ /* 0x000ea40000300800 */
[----:B0-----:R0:W-:Y:S02]  /*6a460*/  STL.64 [R1+0x3be0], R22 ;  /* 0x003be01601007387 */ /* 0x0011e40000100a00 */
[----:B------:R1:W-:Y:S01]  /*6a470*/  STL.64 [R1+0x3bd8], R20 ;  /* 0x003bd81401007387 */ /* 0x0003e20000100a00 */
[----:B0-----:R-:W3:Y:S03]  /*6a480*/  LDL.64 R22, [R1+0x18] ;  /* 0x0000180001167983 */ /* 0x001ee60000100a00 */
[----:B------:R-:W-:Y:S02]  /*6a490*/  STL.64 [R1+0x820], R8 ;  /* 0x0008200801007387 */ /* 0x000fe40000100a00 */
[----:B------:R0:W-:Y:S02]  /*6a4a0*/  STL.64 [R1+0x828], R10 ;  /* 0x0008280a01007387 */ /* 0x0001e40000100a00 */
[----:B-1----:R-:W-:-:S02]  /*6a4b0*/  IMAD.MOV.U32 R21, RZ, RZ, R14 ;  /* 0x000000ffff157224 */ /* 0x002fc400078e000e */
[----:B------:R-:W-:Y:S01]  /*6a4c0*/  IMAD.MOV.U32 R20, RZ, RZ, R15 ;  /* 0x000000ffff147224 */ /* 0x000fe200078e000f */
        /* <DEDUP_REMOVED lines=12> */
[----:B------:R-:W2:Y:S02]  /*6a590*/  LDL.LU.64 R8, [R1+0x3da0] ;  /* 0x003da00001087983 */ /* 0x000ea40000300a00 */
[----:B------:R-:W-:Y:S01]  /*6a5a0*/  IMAD.MOV.U32 R3, RZ, RZ, R27 ;  /* 0x000000ffff037224 */ /* 0x000fe200078e001b */
[C---:B--2---:R-:W-:Y:S01]  /*6a5b0*/  HMMA.16816.F32.BF16 R8, R4.reuse, R26, R8 ;  /* 0x0000001a0408723c */ /* 0x044fe20000041808 */
        /* <DEDUP_REMOVED lines=8> */
[----:B------:R1:W-:Y:S02]  /*6a640*/  STL.64 [R1+0x808], R10 ;  /* 0x0008080a01007387 */ /* 0x0003e40000100a00 */
[----:B0-----:R-:W-:Y:S01]  /*6a650*/  IMAD.MOV.U32 R8, RZ, RZ, R26 ;  /* 0x000000ffff087224 */ /* 0x001fe200078e001a */
[----:B-1----:R-:W4:Y:S01]  /*6a660*/  LDL.LU.64 R10, [R1+0x3d98] ;  /* 0x003d9800010a7983 */ /* 0x002f220000300a00 */
[----:B------:R-:W2:Y:S02]  /*6a670*/  LDL.LU R9, [R1+0x3d90] ;  /* 0x003d900001097983 */ /* 0x000ea40000300800 */
        /* <DEDUP_REMOVED lines=14> */
[----:B------:R1:W-:Y:S02]  /*6a760*/  STL.64 [R1+0x7e8], R26 ;  /* 0x0007e81a01007387 */ /* 0x0003e40000100a00 */
[----:B0-----:R-:W-:Y:S01]  /*6a770*/  IMAD.MOV.U32 R24, RZ, RZ, R18 ;  /* 0x000000ffff187224 */ /* 0x001fe200078e0012 */
[----:B-1----:R-:W2:Y:S01]  /*6a780*/  LDL.LU.64 R26, [R1+0x3d68] ;  /* 0x003d6800011a7983 */ /* 0x002ea20000300a00 */
[----:B------:R-:W-:Y:S02]  /*6a790*/  IMAD.MOV.U32 R25, RZ, RZ, R19 ;  /* 0x000000ffff197224 */ /* 0x000fe400078e0013 */
[----:B------:R-:W3:Y:S02]  /*6a7a0*/  LDL.LU.64 R18, [R1+0x3d60] ;  /* 0x003d600001127983 */ /* 0x000ee40000300a00 */
[----:B------:R-:W3:Y:S02]  /*6a7b0*/  LDL.LU.64 R16, [R1+0x3d58] ;  /* 0x003d580001107983 */ /* 0x000ee40000300a00 */
[C---:B---3--:R-:W-:Y:S11]  /*6a7c0*/  HMMA.16816.F32.BF16 R16, R4.reuse, R22, R16 ;  /* 0x000000160410723c */ /* 0x048ff60000041810 */
[----:B------:R-:W-:Y:S11]  /*6a7d0*/  @!UPT UIADD3 URZ, URZ, URZ, URZ ;  /* 0x0000003f3f3ff290 */ /* 0x000ff6000fffe03f */
[----:B------:R-:W-:Y:S01]  /*6a7e0*/  @!UPT UIADD3 URZ, URZ, URZ, URZ ;  /* 0x0000003f3f3ff290 */ /* 0x000fe2000fffe03f */
[----:B------:R-:W-:Y:S01]  /*6a7f0*/  STL.64 [R1+0x750], R16 ;  /* 0x0007501001007387 */ /* 0x000fe20000100a00 */
[----:B------:R0:W-:Y:S03]  /*6a800*/  STL.64 [R1+0x758], R18 ;  /* 0x0007581201007387 */ /* 0x0001e60000100a00 */
[----:B0-----:R-:W3:Y:S01]  /*6a810*/  LDL.LU.64 R18, [R1+0x3d50] ;  /* 0x003d500001127983 */ /* 0x001ee20000300a00 */
        /* <DEDUP_REMOVED lines=28> */
[----:B------:R-:W4:Y:S02]  /*6a9e0*/  LDL.LU.64 R16, [R1+0x3d10] ;  /* 0x003d100001107983 */ /* 0x000f240000300a00 */
[----:B------:R-:W-:Y:S01]  /*6a9f0*/  STL.64 [R1+0x3bf8], R14 ;  /* 0x003bf80e01007387 */ /* 0x000fe20000100a00 */
[----:B----4-:R-:W-:Y:S01]  /*6aa00*/  HMMA.16816.F32.BF16 R4, R4, R10, R16 ;  /* 0x0000000a0404723c */ /* 0x010fe20000041810 */
[----:B------:R-:W2:Y:S01]  /*6aa10*/  LDL.LU.64 R18, [R1+0x3d08] ;  /* 0x003d080001127983 */ /* 0x000ea20000300a00 */
[----:B------:R-:W2:Y:S11]  /*6aa20*/  LDL.LU.64 R16, [R1+0x3d00] ;  /* 0x003d000001107983 */ /* 0x000eb60000300a00 */
[----:B------:R-:W-:Y:S10]  /*6aa30*/  @!UPT UIADD3 URZ, URZ, URZ, URZ ;  /* 0x0000003f3f3ff290 */ /* 0x000ff4000fffe03f */
[----:B------:R-:W-:Y:S01]  /*6aa40*/  STL.64 [R1+0x3c0], R4 ;  /* 0x0003c00401007387 */ /* 0x000fe20000100a00 */
[----:B------:R0:W-:Y:S03]  /*6aa50*/  STL.64 [R1+0x3c8], R6 ;  /* 0x0003c80601007387 */ /* 0x0001e60000100a00 */
[----:B0-----:R-:W2:Y:S04]  /*6aa60*/  LDL R6, [R1+0xc8] ;  /* 0x0000c80001067983 */ /* 0x001ea80000100800 */
[----:B------:R-:W2:Y:S01]  /*6aa70*/  LDL R7, [R1+0xcc] ;  /* 0x0000cc0001077983 */ /* 0x000ea20000100800 */
[----:B------:R-:W-:Y:S01]  /*6aa80*/  STL.64 [R1+0x3c20], R10 ;  /* 0x003c200a01007387 */ /* 0x000fe20000100a00 */
[----:B--2---:R-:W-:Y:S02]  /*6aa90*/  HMMA.16816.F32.BF16 R4, R16, R6, R20 ;  /* 0x000000061004723c */ /* 0x004fe40000041814 */
[----:B------:R-:W2:Y:S05]  /*6aaa0*/  LDL.LU.64 R20, [R1+0x3cf8] ;  /* 0x003cf80001147983 */ /* 0x000eaa0000300a00 */
[----:B------:R-:W-:-:S02]  /*6aab0*/  IMAD.MOV.U32 R22, RZ, RZ, R24 ;  /* 0x000000ffff167224 */ /* 0x000fc400078e0018 */
[----:B------:R-:W3:Y:S01]  /*6aac0*/  LDL.LU R24, [R1+0x3cf4] ;  /* 0x003cf40001187983 */ /* 0x000ee20000300800 */
[----:B------:R-:W-:Y:S11]  /*6aad0*/  IMAD.MOV.U32 R23, RZ, RZ, R25 ;  /* 0x000000ffff177224 */ /* 0x000ff600078e0019 */
[----:B------:R-:W-:Y:S02]  /*6aae0*/  @!UPT UIADD3 URZ, URZ, URZ, URZ ;  /* 0x0000003f3f3ff290 */ /* 0x000fe4000fffe03f */
[----:B------:R-:W-:Y:S01]  /*6aaf0*/  STL.64 [R1+0x1770], R4 ;  /* 0x0017700401007387 */ /* 0x000fe20000100a00 */
[----:B------:R0:W-:Y:S02]  /*6ab00*/  STL.64 [R1+0x1778], R6 ;  /* 0x0017780601007387 */ /* 0x0001e40000100a00 */
[----:B------:R-:W4:Y:S02]  /*6ab10*/  LDL.LU R25, [R1+0x3cf0] ;  /* 0x003cf00001197983 */ /* 0x000f240000300800 */
[----:B------:R-:W-:Y:S02]  /*6ab20*/  IMAD.MOV.U32 R26, RZ, RZ, R8 ;  /* 0x000000ffff1a7224 */ /* 0x000fe400078e0008 */
[----:B------:R-:W-:Y:S01]  /*6ab30*/  IMAD.MOV.U32 R27, RZ, RZ, R3 ;  /* 0x000000ffff1b7224 */ /* 0x000fe200078e0003 */
[----:B------:R-:W4:Y:S01]  /*6ab40*/  LDL.LU R8, [R1+0x3cec] ;  /* 0x003cec0001087983 */ /* 0x000f220000300800 */
[----:B------:R-:W4:Y:S03]  /*6ab50*/  LDL.LU R3, [R1+0x3ce8] ;  /* 0x003ce80001037983 */ /* 0x000f260000300800 */
[----:B------:R1:W-:Y:S01]  /*6ab60*/  STL.64 [R1+0x3c40], R26 ;  /* 0x003c401a01007387 */ /* 0x0003e20000100a00 */
[----:B0-----:R-:W-:-:S02]  /*6ab70*/  IMAD.MOV.U32 R6, RZ, RZ, R9 ;  /* 0x000000ffff067224 */ /* 0x001fc400078e0009 */
[----:B------:R-:W-:Y:S02]  /*6ab80*/  IMAD.MOV.U32 R7, RZ, RZ, R28 ;  /* 0x000000ffff077224 */ /* 0x000fe400078e001c */
[----:B-1----:R-:W-:Y:S02]  /*6ab90*/  IMAD.MOV.U32 R26, RZ, RZ, R13 ;  /* 0x000000ffff1a7224 */ /* 0x002fe400078e000d */
[----:B------:R-:W-:-:S05]  /*6aba0*/  IMAD.MOV.U32 R27, RZ, RZ, R12 ;  /* 0x000000ffff1b7224 */ /* 0x000fca00078e000c */
[----:B------:R2:W-:Y:S01]  /*6abb0*/  STL.64 [R1+0x3c58], R26 ;  /* 0x003c581a01007387 */ /* 0x0005e20000100a00 */
[----:B------:R-:W4:Y:S02]  /*6abc0*/  LDL.LU R12, [R1+0x980] ;  /* 0x00098000010c7983 */ /* 0x000f240000300800 */
[----:B------:R-:W4:Y:S02]  /*6abd0*/  LDL.LU R13, [R1+0x984] ;  /* 0x00098400010d7983 */ /* 0x000f240000300800 */
[----:B------:R-:W4:Y:S01]  /*6abe0*/  LDL.LU R14, [R1+0x988] ;  /* 0x00098800010e7983 */ /* 0x000f220000300800 */
[----:B------:R-:W4:Y:S01]  /*6abf0*/  LDL.LU R15, [R1+0x98c] ;  /* 0x00098c00010f7983 */ /* 0x000f220000300800 */
[----:B------:R-:W4:Y:S02]  /*6ac00*/  LDL.LU R9, [R1+0x3ce4] ;  /* 0x003ce40001097983 */ /* 0x000f240000300800 */
[----:B------:R-:W4:Y:S02]  /*6ac10*/  LDL.LU R28, [R1+0x3ce0] ;  /* 0x003ce000011c7983 */ /* 0x000f240000300800 */
[----:B------:R3:W-:Y:S02]  /*6ac20*/  STL.64 [R1+0x3c78], R6 ;  /* 0x003c780601007387 */ /* 0x0007e40000100a00 */
[----:B--2---:R-:W-:-:S02]  /*6ac30*/  IMAD.MOV.U32 R26, RZ, RZ, R21 ;  /* 0x000000ffff1a7224 */ /* 0x004fc400078e0015 */
[----:B------:R-:W-:Y:S02]  /*6ac40*/  IMAD.MOV.U32 R27, RZ, RZ, R20 ;  /* 0x000000ffff1b7224 */ /* 0x000fe400078e0014 */
[----:B---3--:R-:W-:Y:S02]  /*6ac50*/  IMAD.MOV.U32 R7, RZ, RZ, R24 ;  /* 0x000000ffff077224 */ /* 0x008fe400078e0018 */
[----:B----4-:R-:W-:-:S05]  /*6ac60*/  IMAD.MOV.U32 R6, RZ, RZ, R25 ;  /* 0x000000ffff067224 */ /* 0x010fca00078e0019 */
[----:B------:R-:W-:Y:S01]  /*6ac70*/  STL.64 [R1+0x3c90], R6 ;  /* 0x003c900601007387 */ /* 0x000fe20000100a00 */
[----:B------:R0:W-:Y:S02]  /*6ac80*/  STL.64 [R1+0x3c70], R26 ;  /* 0x003c701a01007387 */ /* 0x0001e40000100a00 */
[----:B------:R-:W2:Y:S02]  /*6ac90*/  LDL.LU R24, [R1+0x1f0] ;  /* 0x0001f00001187983 */ /* 0x000ea40000300800 */
[----:B------:R-:W2:Y:S01]  /*6aca0*/  LDL.LU R25, [R1+0x1f4] ;  /* 0x0001f40001197983 */ /* 0x000ea20000300800 */
[----:B0-----:R-:W3:Y:S01]  /*6acb0*/  LDL.LU R26, [R1+0x1f8] ;  /* 0x0001f800011a7983 */ /* 0x001ee20000300800 */
[----:B------:R-:W3:Y:S02]  /*6acc0*/  LDL.LU R27, [R1+0x1fc] ;  /* 0x0001fc00011b7983 */ /* 0x000ee40000300800 */
[----:B------:R-:W-:Y:S02]  /*6acd0*/  IMAD.MOV.U32 R6, RZ, RZ, R3 ;  /* 0x000000ffff067224 */ /* 0x000fe400078e0003 */
[----:B------:R-:W-:Y:S01]  /*6ace0*/  IMAD.MOV.U32 R7, RZ, RZ, R8 ;  /* 0x000000ffff077224 */ /* 0x000fe200078e0008 */
[----:B------:R-:W4:Y:S01]  /*6acf0*/  LDL.LU R3, [R1+0x3cdc] ;  /* 0x003cdc0001037983 */ /* 0x000f220000300800 */
[----:B------:R-:W4:Y:S03]  /*6ad00*/  LDL.LU R8, [R1+0x3cd8] ;  /* 0x003cd80001087983 */ /* 0x000f260000300800 */
        /* <DEDUP_REMOVED lines=34> */
[----:B----4-:R-:W-:-:S02]  /*6af30*/  IMAD.MOV.U32 R6, RZ, RZ, R8 ;  /* 0x000000ffff067224 */ /* 0x010fc400078e0008 */
[----:B------:R-:W-:Y:S01]  /*6af40*/  IMAD.MOV.U32 R7, RZ, RZ, R3 ;  /* 0x000000ffff077224 */ /* 0x000fe200078e0003 */
[----:B--2---:R-:W-:Y:S01]  /*6af50*/  STL.64 [R1+0x3c68], R14 ;  /* 0x003c680e01007387 */ /* 0x004fe20000100a00 */
[----:B---3--:R0:W-:Y:S03]  /*6af60*/  STL.64 [R1+0x3c60], R12 ;  /* 0x003c600c01007387 */ /* 0x0081e60000100a00 */
[----:B0-----:R-:W2:Y:S01]  /*6af70*/  LDL.LU R12, [R1+0x9a0] ;  /* 0x0009a000010c7983 */ /* 0x001ea20000300800 */
[----:B------:R-:W2:Y:S02]  /*6af80*/  LDL.LU R13, [R1+0x9a4] ;  /* 0x0009a400010d7983 */ /* 0x000ea40000300800 */
[----:B------:R-:W2:Y:S02]  /*6af90*/  LDL.LU R14, [R1+0x9a8] ;  /* 0x0009a800010e7983 */ /* 0x000ea40000300800 */
[----:B------:R-:W2:Y:S01]  /*6afa0*/  LDL.LU R15, [R1+0x9ac] ;  /* 0x0009ac00010f7983 */ /* 0x000ea20000300800 */
[----:B------:R-:W-:Y:S01]  /*6afb0*/  STL.64 [R1+0x3c28], R22 ;  /* 0x003c281601007387 */ /* 0x000fe20000100a00 */
[----:B------:R-:W3:Y:S02]  /*6afc0*/  LDL.LU R8, [R1+0x960] ;  /* 0x0009600001087983 */ /* 0x000ee40000300800 */
[----:B------:R-:W3:Y:S02]  /*6afd0*/  LDL.LU R9, [R1+0x964] ;  /* 0x0009640001097983 */ /* 0x000ee40000300800 */
[----:B------:R-:W4:Y:S01]  /*6afe0*/  LDL.LU R10, [R1+0x968] ;  /* 0x00096800010a7983 */ /* 0x000f220000300800 */
[----:B------:R-:W4:Y:S01]  /*6aff0*/  LDL.LU R11, [R1+0x96c] ;  /* 0x00096c00010b7983 */ /* 0x000f220000300800 */
[C---:B------:R-:W-:Y:S03]  /*6b000*/  HMMA.16816.F32.BF16 R4, R16.reuse, R6, R24 ;  /* 0x000000061004723c */ /* 0x040fe60000041818 */
[----:B----4-:R-:W-:Y:S01]  /*6b010*/  STL.64 [R1+0x3c38], R10 ;  /* 0x003c380a01007387 */ /* 0x010fe20000100a00 */
[----:B---3--:R0:W-:Y:S03]  /*6b020*/  STL.64 [R1+0x3c30], R8 ;  /* 0x003c300801007387 */ /* 0x0081e60000100a00 */
[----:B0-----:R-:W3:Y:S01]  /*6b030*/  LDL.LU R8, [R1+0x970] ;  /* 0x0009700001087983 */ /* 0x001ee20000300800 */
[----:B------:R-:W3:Y:S02]  /*6b040*/  LDL.LU R9, [R1+0x974] ;  /* 0x0009740001097983 */ /* 0x000ee40000300800 */
[----:B------:R-:W3:Y:S02]  /*6b050*/  LDL.LU R10, [R1+0x978] ;  /* 0x00097800010a7983 */ /* 0x000ee40000300800 */
[----:B------:R-:W3:Y:S01]  /*6b060*/  LDL.LU R11, [R1+0x97c] ;  /* 0x00097c00010b7983 */ /* 0x000ee20000300800 */
        /* <DEDUP_REMOVED lines=30> */
[----:B------:R-:W-:Y:S02]  /*6b250*/  STL.64 [R1+0x1f8], R6 ;  /* 0x0001f80601007387 */ /* 0x000fe40000100a00 */
[----:B------:R-:W0:Y:S04]  /*6b260*/  LDSM.16.MT88.4 R4, [R29+0xc080] ;  /* 0x00c080001d04783b */ /* 0x000e280000004200 */
[----:B------:R-:W-:Y:S01]  /*6b270*/  STL [R1+0x3b78], R29 ;  /* 0x003b781d01007387 */ /* 0x000fe20000100800 */
[----:B0-----:R0:W-:Y:S01]  /*6b280*/  STL [R1+0x3a9c], R4 ;  /* 0x003a9c0401007387 */ /* 0x0011e20000100800 */
[----:B------:R1:W-:Y:S02]  /*6b290*/  STL [R1+0x3a98], R5 ;  /* 0x003a980501007387 */ /* 0x0003e40000100800 */
[----:B------:R4:W-:Y:S02]  /*6b2a0*/  STL [R1+0x3a94], R6 ;  /* 0x003a940601007387 */ /* 0x0009e40000100800 */
[----:B------:R3:W-:Y:S01]  /*6b2b0*/  STL [R1+0x3a90], R7 ;  /* 0x003a900701007387 */ /* 0x0007e20000100800 */
[----:B0-----:R-:W2:Y:S01]  /*6b2c0*/  LDL.LU R4, [R1+0x950] ;  /* 0x0009500001047983 */ /* 0x001ea20000300800 */
[----:B-1----:R-:W2:Y:S02]  /*6b2d0*/  LDL.LU R5, [R1+0x954] ;  /* 0x0009540001057983 */ /* 0x002ea40000300800 */
[----:B----4-:R-:W4:Y:S02]  /*6b2e0*/  LDL.LU R6, [R1+0x958] ;  /* 0x0009580001067983 */ /* 0x010f240000300800 */
[----:B---3--:R-:W4:Y:S01]  /*6b2f0*/  LDL.LU R7, [R1+0x95c] ;  /* 0x00095c0001077983 */ /* 0x008f220000300800 */
        /* <DEDUP_REMOVED lines=14> */
[----:B--2---:R-:W-:Y:S02]  /*6b3e0*/  HMMA.16816.F32.BF16 R12, R16, R26, R12 ;  /* 0x0000001a100c723c */ /* 0x004fe4000004180c */
[----:B------:R-:W2:Y:S11]  /*6b3f0*/  LDL.64 R26, [R1+0x8] ;  /* 0x00000800011a7983 */ /* 0x000eb60000100a00 */
[----:B------:R-:W-:Y:S10]  /*6b400*/  @!UPT UIADD3 URZ, URZ, URZ, URZ ;  /* 0x0000003f3f3ff290 */ /* 0x000ff4000fffe03f */
[----:B------:R0:W-:Y:S01]  /*6b410*/  STL.64 [R1+0x670], R12 ;  /* 0x0006700c01007387 */ /* 0x0001e20000100a00 */
[----:B------:R1:W-:Y:S03]  /*6b420*/  STL.64 [R1+0x678], R14 ;  /* 0x0006780e01007387 */ /* 0x0003e60000100a00 */
[----:B0-----:R-:W3:Y:S01]  /*6b430*/  LDL.LU R12, [R1+0x930] ;  /* 0x00093000010c7983 */ /* 0x001ee20000300800 */
[----:B------:R-:W3:Y:S02]  /*6b440*/  LDL.LU R13, [R1+0x934] ;  /* 0x00093400010d7983 */ /* 0x000ee40000300800 */
[----:B-1----:R-:W2:Y:S02]  /*6b450*/  LDL.LU R14, [R1+0x938] ;  /* 0x00093800010e7983 */ /* 0x002ea40000300800 */
[----:B------:R-:W2:Y:S02]  /*6b460*/  LDL.LU R15, [R1+0x93c] ;  /* 0x00093c00010f7983 */ /* 0x000ea40000300800 */
[----:B------:R-:W-:-:S02]  /*6b470*/  IMAD.MOV.U32 R22, RZ, RZ, R2 ;  /* 0x000000ffff167224 */ /* 0x000fc400078e0002 */
[----:B------:R-:W-:-:S07]  /*6b480*/  IMAD.MOV.U32 R23, RZ, RZ, R0 ;  /* 0x000000ffff177224 */ /* 0x000fce00078e0000 */
[C---:B------:R-:W-:Y:S01]  /*6b490*/  HMMA.16816.F32.BF16 R20, R16.reuse, R22, R8 ;  /* 0x000000161014723c */ /* 0x040fe20000041808 */
[----:B--2---:R-:W-:Y:S01]  /*6b4a0*/  STL.64 [R1+0x3c10], R14 ;  /* 0x003c100e01007387 */ /* 0x004fe20000100a00 */
[----:B---3--:R0:W-:Y:S03]  /*6b4b0*/  STL.64 [R1+0x3c08], R12 ;  /* 0x003c080c01007387 */ /* 0x0081e60000100a00 */
        /* <DEDUP_REMOVED lines=8> */
[----:B0-----:R-:W3:Y:S02]  /*6b540*/  LDL.LU.64 R22, [R1+0x3c28] ;  /* 0x003c280001167983 */ /* 0x001ee40000300a00 */
[C---:B---3--:R-:W-:Y:S02]  /*6b550*/  HMMA.16816.F32.BF16 R20, R16.reuse, R22, R8 ;  /* 0x000000161014723c */ /* 0x048fe40000041808 */
[----:B------:R-:W3:Y:S11]  /*6b560*/  LDL.LU.64 R10, [R1+0x3c20] ;  /* 0x003c2000010a7983 */ /* 0x000ef60000300a00 */
        /* <DEDUP_REMOVED lines=8> */
[----:B------:R0:W-:Y:S01]  /*6b5f0*/  STL.64 [R1+0x640], R4 ;  /* 0x0006400401007387 */ /* 0x0001e20000100a00 */
[----:B------:R1:W-:Y:S02]  /*6b600*/  STL.64 [R1+0x648], R6 ;  /* 0x0006480601007387 */ /* 0x0003e40000100a00 */
[----:B---3--:R-:W-:Y:S02]  /*6b610*/  STL.64 [R1+0x3bf0], R10 ;  /* 0x003bf00a01007387 */ /* 0x008fe40000100a00 */
[----:B------:R3:W-:Y:S01]  /*6b620*/  STL.64 [R1+0x3be8], R8 ;  /* 0x003be80801007387 */ /* 0x0007e20000100a00 */
[----:B0-----:R-:W4:Y:S01]  /*6b630*/  LDL.LU R4, [R1+0x860] ;  /* 0x0008600001047983 */ /* 0x001f220000300800 */
[----:B------:R-:W4:Y:S02]  /*6b640*/  LDL.LU R5, [R1+0x864] ;  /* 0x0008640001057983 */ /* 0x000f240000300800 */
[----:B-1----:R-:W2:Y:S02]  /*6b650*/  LDL.LU R6, [R1+0x868] ;  /* 0x0008680001067983 */ /* 0x002ea40000300800 */
[----:B------:R-:W2:Y:S01]  /*6b660*/  LDL.LU R7, [R1+0x86c] ;  /* 0x00086c0001077983 */ /* 0x000ea20000300800 */
[----:B---3--:R-:W3:Y:S01]  /*6b670*/  LDL.LU R8, [R1+0x920] ;  /* 0x0009200001087983 */ /* 0x008ee20000300800 */
[----:B------:R-:W3:Y:S02]  /*6b680*/  LDL.LU R9, [R1+0x924] ;  /* 0x0009240001097983 */ /* 0x000ee40000300800 */
[----:B------:R-:W3:Y:S02]  /*6b690*/  LDL.LU R10, [R1+0x928] ;  /* 0x00092800010a7983 */ /* 0x000ee40000300800 */
[----:B------:R-:W3:Y:S01]  /*6b6a0*/  LDL.LU R11, [R1+0x92c] ;  /* 0x00092c00010b7983 */ /* 0x000ee20000300800 */
[----:B------:R-:W3:Y:S01]  /*6b6b0*/  LDL.LU R20, [R1+0x1e0] ;  /* 0x0001e00001147983 */ /* 0x000ee20000300800 */
[----:B------:R-:W3:Y:S02]  /*6b6c0*/  LDL.LU R21, [R1+0x1e4] ;  /* 0x0001e40001157983 */ /* 0x000ee40000300800 */
[----:B------:R-:W3:Y:S02]  /*6b6d0*/  LDL.LU R22, [R1+0x1e8] ;  /* 0x0001e80001167983 */ /* 0x000ee40000300800 */
[----:B------:R-:W3:Y:S01]  /*6b6e0*/  LDL.LU R23, [R1+0x1ec] ;  /* 0x0001ec0001177983 */ /* 0x000ee20000300800 */
[----:B--2---:R0:W-:Y:S01]  /*6b6f0*/  STL.64 [R1+0x3b88], R6 ;  /* 0x003b880601007387 */ /* 0x0041e20000100a00 */
[----:B----4-:R-:W-:Y:S03]  /*6b700*/  STL.64 [R1+0x3b80], R4 ;  /* 0x003b800401007387 */ /* 0x010fe60000100a00 */
[----:B0-----:R-:W2:Y:S04]  /*6b710*/  LDL.64 R6, [R1+0x98] ;  /* 0x0000980001067983 */ /* 0x001ea80000100a00 */
[----:B--2---:R0:W-:Y:S04]  /*6b720*/  STL.64 [R1+0x3b98], R6 ;  /* 0x003b980601007387 */ /* 0x0041e80000100a00 */
[----:B0-----:R-:W2:Y:S01]  /*6b730*/  LDL.64 R6, [R1+0xa8] ;  /* 0x0000a80001067983 */ /* 0x001ea20000100a00 */
[----:B------:R-:W-:Y:S03]  /*6b740*/  HMMA.16816.F32.BF16 R12, R16, R26, R12 ;  /* 0x0000001a100c723c */ /* 0x000fe6000004180c */
[----:B--2---:R0:W-:Y:S04]  /*6b750*/  STL.64 [R1+0x3ba8], R6 ;  /* 0x003ba80601007387 */ /* 0x0041e80000100a00 */
[----:B0-----:R-:W2:Y:S01]  /*6b760*/  LDL.64 R6, [R1+0xb8] ;  /* 0x0000b80001067983 */ /* 0x001ea20000100a00 */
[----:B------:R-:W-:-:S03]  /*6b770*/  IMAD.MOV.U32 R29, RZ, RZ, R27 ;  /* 0x000000ffff1d7224 */ /* 0x000fc600078e001b */
[----:B--2---:R0:W-:Y:S04]  /*6b780*/  STL.64 [R1+0x3bc0], R6 ;  /* 0x003bc00601007387 */ /* 0x0041e80000100a00 */
[----:B0-----:R-:W2:Y:S08]  /*6b790*/  LDL.64 R6, [R1+0xc8] ;  /* 0x0000c80001067983 */ /* 0x001eb00000100a00 */
        /* <DEDUP_REMOVED lines=8> */
[----:B------:R-:W-:Y:S01]  /*6b820*/  STL.64 [R1+0x620], R12 ;  /* 0x0006200c01007387 */ /* 0x000fe20000100a00 */
[----:B------:R0:W-:Y:S03]  /*6b830*/  STL.64 [R1+0x628], R14 ;  /* 0x0006280e01007387 */ /* 0x0001e60000100a00 */
[----:B0-----:R-:W3:Y:S01]  /*6b840*/  LDL.LU.64 R14, [R1+0x3bf8] ;  /* 0x003bf800010e7983 */ /* 0x001ee20000300a00 */
[----:B------:R0:W-:Y:S02]  /*6b850*/  STL.64 [R1+0x3ba0], R26 ;  /* 0x003ba01a01007387 */ /* 0x0001e40000100a00 */
        /* <DEDUP_REMOVED lines=21> */
[----:B------:R-:W4:Y:S01]  /*6b9b0*/  LDL.LU.64 R8, [R1+0x3be8] ;  /* 0x003be80001087983 */ /* 0x000f220000300a00 */
[----:B---3--:R-:W-:Y:S02]  /*6b9c0*/  HMMA.16816.F32.BF16 R16, R16, R10, R20 ;  /* 0x0000000a1010723c */ /* 0x008fe40000041814 */
[----:B------:R-:W2:Y:S01]  /*6b9d0*/  LDL.LU.64 R22, [R1+0x3be0] ;  /* 0x003be00001167983 */ /* 0x000ea20000300a00 */
[----:B------:R-:W2:Y:S11]  /*6b9e0*/  LDL.LU.64 R20, [R1+0x3bd8] ;  /* 0x003bd80001147983 */ /* 0x000eb60000300a00 */
[----:B------:R-:W-:Y:S09]  /*6b9f0*/  @!UPT UIADD3 URZ, URZ, URZ, URZ ;  /* 0x0000003f3f3ff290 */ /* 0x000ff2000fffe03f */
[----:B------:R-:W-:Y:S01]  /*6ba00*/  STL.64 [R1+0x1e0], R16 ;  /* 0x0001e01001007387 */ /* 0x000fe20000100a00 */
[----:B------:R0:W-:Y:S03]  /*6ba10*/  STL.64 [R1+0x1e8], R18 ;  /* 0x0001e81201007387 */ /* 0x0001e60000100a00 */
[----:B0-----:R-:W3:Y:S01]  /*6ba20*/  LDL.64 R18, [R1+0x78] ;  /* 0x0000780001127983 */ /* 0x001ee20000100a00 */
[----:B------:R-:W-:Y:S02]  /*6ba30*/  IMAD.MOV.U32 R2, RZ, RZ, R6 ;  /* 0x000000ffff027224 */ /* 0x000fe400078e0006 */
[----:B------:R-:W-:Y:S01]  /*6ba40*/  IMAD.MOV.U32 R0, RZ, RZ, R7 ;  /* 0x000000ffff007224 */ /* 0x000fe200078e0007 */
[C---:B--2---:R-:W-:Y:S01]  /*6ba50*/  HMMA.16816.F32.BF16 R24, R20.reuse, R6, R24 ;  /* 0x000000061418723c */ /* 0x044fe20000041818 */
[----:B---3--:R0:W-:Y:S01]  /*6ba60*/  STL.64 [R1+0x3b90], R18 ;  /* 0x003b901201007387 */ /* 0x0081e20000100a00 */
[----:B------:R-:W2:Y:S02]  /*6ba70*/  LDL.LU R16, [R1+0x870] ;  /* 0x0008700001107983 */ /* 0x000ea40000300800 */
[----:B------:R-:W2:Y:S01]  /*6ba80*/  LDL.LU R17, [R1+0x874] ;  /* 0x0008740001117983 */ /* 0x000ea20000300800 */
[----:B0-----:R-:W2:Y:S01]  /*6ba90*/  LDL.LU R18, [R1+0x878] ;  /* 0x0008780001127983 */ /* 0x001ea20000300800 */
[----:B------:R-:W2:Y:S02]  /*6baa0*/  LDL.LU R19, [R1+0x87c] ;  /* 0x00087c0001137983 */ /* 0x000ea40000300800 */
[----:B------:R-:W-:Y:S11]  /*6bab0*/  STL.64 [R1+0x3b58], R10 ;  /* 0x003b580a01007387 */ /* 0x000ff60000100a00 */
[----:B------:R-:W-:Y:S04]  /*6bac0*/  @!UPT UIADD3 URZ, URZ, URZ, URZ ;  /* 0x0000003f3f3ff290 */ /* 0x000fe8000fffe03f */
[----:B------:R-:W-:Y:S01]  /*6bad0*/  STL.64 [R1+0x1ab0], R24 ;  /* 0x001ab01801007387 */ /* 0x000fe20000100a00 */
[----:B------:R0:W-:Y:S04]  /*6bae0*/  STL.64 [R1+0x1ab8], R26 ;  /* 0x001ab81a01007387 */ /* 0x0001e80000100a00 */
[----:B0-----:R-:W3:Y:S01]  /*6baf0*/  LDL.LU.64 R26, [R1+0x3bd0] ;  /* 0x003bd000011a7983 */ /* 0x001ee20000300a00 */
[----:B------:R-:W3:Y:S02]  /*6bb00*/  LDL.LU.64 R24, [R1+0x3bc8] ;  /* 0x003bc80001187983 */ /* 0x000ee40000300a00 */
[----:B------:R-:W3:Y:S02]  /*6bb10*/  LDL.LU.64 R6, [R1+0x3bc0] ;  /* 0x003bc00001067983 */ /* 0x000ee40000300a00 */
[----:B------:R-:W-:Y:S01]  /*6bb20*/  STL [R1+0x3ab4], R0 ;  /* 0x003ab40001007387 */ /* 0x000fe20000100800 */
[----:B------:R-:W-:Y:S01]  /*6bb30*/  STL [R1+0x3ab0], R2 ;  /* 0x003ab00201007387 */ /* 0x000fe20000100800 */
        /* <DEDUP_REMOVED lines=32> */
[----:B---3--:R0:W-:Y:S01]  /*6bd40*/  STL.64 [R1+0x3ae0], R26 ;  /* 0x003ae01a01007387 */ /* 0x0081e20000100a00 */
[----:B------:R-:W-:Y:S04]  /*6bd50*/  STL.64 [R1+0x3ad8], R24 ;  /* 0x003ad81801007387 */ /* 0x000fe80000100a00 */
[----:B0-----:R-:W4:Y:S01]  /*6bd60*/  LDL.64 R26, [R1+0x88] ;  /* 0x00008800011a7983 */ /* 0x001f220000100a00 */
[C---:B--2---:R-:W-:Y:S08]  /*6bd70*/  HMMA.16816.F32.BF16 R12, R20.reuse, R18, R12 ;  /* 0x00000012140c723c */ /* 0x044ff0000004180c */
[----:B----4-:R-:W-:Y:S11]  /*6bd80*/  HMMA.16816.F32.BF16 R4, R20, R26, R4 ;  /* 0x0000001a1404723c */ /* 0x010ff60000041804 */
[----:B------:R-:W-:Y:S11]  /*6bd90*/  @!UPT UIADD3 URZ, URZ, URZ, URZ ;  /* 0x0000003f3f3ff290 */ /* 0x000ff6000fffe03f */
[----:B------:R-:W-:Y:S01]  /*6bda0*/  @!UPT UIADD3 URZ, URZ, URZ, URZ ;  /* 0x0000003f3f3ff290 */ /* 0x000fe2000fffe03f */
[----:B------:R-:W-:Y:S01]  /*6bdb0*/  STL.64 [R1+0x16d0], R4 ;  /* 0x0016d00401007387 */ /* 0x000fe20000100a00 */
[----:B------:R-:W-:Y:S02]  /*6bdc0*/  STL.64 [R1+0x16d8], R6 ;  /* 0x0016d80601007387 */ /* 0x000fe40000100a00 */
[----:B------:R0:W-:Y:S02]  /*6bdd0*/  STL.64 [R1+0x1690], R12 ;  /* 0x0016900c01007387 */ /* 0x0001e40000100a00 */
[----:B------:R1:W-:Y:S01]  /*6bde0*/  STL.64 [R1+0x1698], R14 ;  /* 0x0016980e01007387 */ /* 0x0003e20000100a00 */
[----:B0-----:R-:W2:Y:S01]  /*6bdf0*/  LDL.LU R12, [R1+0xfc0] ;  /* 0x000fc000010c7983 */ /* 0x001ea20000300800 */
[----:B------:R-:W2:Y:S02]  /*6be00*/  LDL.LU R13, [R1+0xfc4] ;  /* 0x000fc400010d7983 */ /* 0x000ea40000300800 */
[----:B-1----:R-:W3:Y:S02]  /*6be10*/  LDL.LU R14, [R1+0xfc8] ;  /* 0x000fc800010e7983 */ /* 0x002ee40000300800 */
[----:B------:R-:W3:Y:S02]  /*6be20*/  LDL.LU R15, [R1+0xfcc] ;  /* 0x000fcc00010f7983 */ /* 0x000ee40000300800 */
[----:B------:R-:W-:-:S02]  /*6be30*/  IMAD.MOV.U32 R6, RZ, RZ, R26 ;  /* 0x000000ffff067224 */ /* 0x000fc400078e001a */
[----:B------:R-:W-:Y:S02]  /*6be40*/  IMAD.MOV.U32 R7, RZ, RZ, R27 ;  /* 0x000000ffff077224 */ /* 0x000fe400078e001b */
[----:B------:R-:W-:Y:S01]  /*6be50*/  IMAD.MOV.U32 R27, RZ, RZ, R29 ;  /* 0x000000ffff1b7224 */ /* 0x000fe200078e001d */
[----:B---3--:R-:W-:Y:S01]  /*6be60*/  STL.64 [R1+0x3af0], R14 ;  /* 0x003af00e01007387 */ /* 0x008fe20000100a00 */
[----:B--2---:R0:W-:Y:S02]  /*6be70*/  STL.64 [R1+0x3ae8], R12 ;  /* 0x003ae80c01007387 */ /* 0x0041e40000100a00 */
[----:B------:R-:W2:Y:S02]  /*6be80*/  LDL R26, [R1+0x8] ;  /* 0x00000800011a7983 */ /* 0x000ea40000100800 */
[----:B------:R-:W3:Y:S01]  /*6be90*/  LDL.LU R29, [R1+0x3b78] ;  /* 0x003b7800011d7983 */ /* 0x000ee20000300800 */
[----:B--2---:R1:W-:Y:S01]  /*6bea0*/  STL.64 [R1+0x3af8], R26 ;  /* 0x003af81a01007387 */ /* 0x0043e20000100a00 */
[----:B0-----:R-:W2:Y:S02]  /*6beb0*/  LDL.LU R12, [R1+0xfd0] ;  /* 0x000fd000010c7983 */ /* 0x001ea40000300800 */
[----:B------:R-:W2:Y:S02]  /*6bec0*/  LDL.LU R13, [R1+0xfd4] ;  /* 0x000fd400010d7983 */ /* 0x000ea40000300800 */
[----:B------:R-:W4:Y:S01]  /*6bed0*/  LDL.LU R14, [R1+0xfd8] ;  /* 0x000fd800010e7983 */ /* 0x000f220000300800 */
[----:B------:R-:W4:Y:S01]  /*6bee0*/  LDL.LU R15, [R1+0xfdc] ;  /* 0x000fdc00010f7983 */ /* 0x000f220000300800 */
[----:B-1----:R-:W-:-:S02]  /*6bef0*/  IMAD.MOV.U32 R26, RZ, RZ, R9 ;  /* 0x000000ffff1a7224 */ /* 0x002fc400078e0009 */
[----:B------:R-:W-:Y:S01]  /*6bf00*/  IMAD.MOV.U32 R27, RZ, RZ, R8 ;  /* 0x000000ffff1b7224 */ /* 0x000fe200078e0008 */
[----:B----4-:R-:W-:Y:S01]  /*6bf10*/  STL.64 [R1+0x3b08], R14 ;  /* 0x003b080e01007387 */ /* 0x010fe20000100a00 */
[----:B--2---:R0:W-:Y:S03]  /*6bf20*/  STL.64 [R1+0x3b00], R12 ;  /* 0x003b000c01007387 */ /* 0x0041e60000100a00 */
[----:B------:R1:W-:Y:S01]  /*6bf30*/  STL.64 [R1+0x3b30], R26 ;  /* 0x003b301a01007387 */ /* 0x0003e20000100a00 */
[----:B0-----:R-:W2:Y:S01]  /*6bf40*/  LDL.LU R12, [R1+0xfe0] ;  /* 0x000fe000010c7983 */ /* 0x001ea20000300800 */
[----:B------:R-:W2:Y:S02]  /*6bf50*/  LDL.LU R13, [R1+0xfe4] ;  /* 0x000fe400010d7983 */ /* 0x000ea40000300800 */
[----:B------:R-:W4:Y:S02]  /*6bf60*/  LDL.LU R14, [R1+0xfe8] ;  /* 0x000fe800010e7983 */ /* 0x000f240000300800 */
[----:B------:R-:W4:Y:S01]  /*6bf70*/  LDL.LU R15, [R1+0xfec] ;  /* 0x000fec00010f7983 */ /* 0x000f220000300800 */
[----:B------:R-:W2:Y:S01]  /*6bf80*/  LDL.LU R24, [R1+0x1000] ;  /* 0x0010000001187983 */ /* 0x000ea20000300800 */
[----:B------:R-:W2:Y:S02]  /*6bf90*/  LDL.LU R25, [R1+0x1004] ;  /* 0x0010040001197983 */ /* 0x000ea40000300800 */
[----:B-1----:R-:W2:Y:S02]  /*6bfa0*/  LDL.LU R26, [R1+0x1008] ;  /* 0x00100800011a7983 */ /* 0x002ea40000300800 */
[----:B------:R-:W2:Y:S01]  /*6bfb0*/  LDL.LU R27, [R1+0x100c] ;  /* 0x00100c00011b7983 */ /* 0x000ea20000300800 */
[----:B------:R-:W2:Y:S01]  /*6bfc0*/  LDL.LU R8, [R1+0x1020] ;  /* 0x0010200001087983 */ /* 0x000ea20000300800 */
[----:B------:R-:W2:Y:S02]  /*6bfd0*/  LDL.LU R9, [R1+0x1024] ;  /* 0x0010240001097983 */ /* 0x000ea40000300800 */
[----:B------:R-:W2:Y:S02]  /*6bfe0*/  LDL.LU R10, [R1+0x1028] ;  /* 0x00102800010a7983 */ /* 0x000ea40000300800 */
[----:B------:R-:W2:Y:S02]  /*6bff0*/  LDL.LU R11, [R1+0x102c] ;  /* 0x00102c00010b7983 */ /* 0x000ea40000300800 */
[----:B--2---:R0:W-:Y:S01]  /*6c000*/  STL.64 [R1+0x3b68], R10 ;  /* 0x003b680a01007387 */ /* 0x0041e20000100a00 */
[----:B------:R-:W-:Y:S03]  /*6c010*/  STL.64 [R1+0x3b60], R8 ;  /* 0x003b600801007387 */ /* 0x000fe60000100a00 */
[----:B0-----:R-:W2:Y:S01]  /*6c020*/  LDL.64 R10, [R1+0x68] ;  /* 0x00006800010a7983 */ /* 0x001ea20000100a00 */
[----:B------:R0:W-:Y:S02]  /*6c030*/  STL.64 [R1+0x3b40], R26 ;  /* 0x003b401a01007387 */ /* 0x0001e40000100a00 */
[----:B------:R-:W-:Y:S01]  /*6c040*/  STL.64 [R1+0x3b38], R24 ;  /* 0x003b381801007387 */ /* 0x000fe20000100a00 */
[----:B0-----:R-:W2:Y:S04]  /*6c050*/  LDL.64 R26, [R1+0x48] ;  /* 0x00004800011a7983 */ /* 0x001ea80000100a00 */
[----:B--2---:R0:W-:Y:S04]  /*6c060*/  STL.64 [R1+0x3b50], R26 ;  /* 0x003b501a01007387 */ /* 0x0041e80000100a00 */
[----:B0-----:R-:W2:Y:S04]  /*6c070*/  LDL.64 R26, [R1+0x58] ;  /* 0x00005800011a7983 */ /* 0x001ea80000100a00 */
[----:B--2---:R0:W-:Y:S01]  /*6c080*/  STL.64 [R1+0x3b70], R26 ;  /* 0x003b701a01007387 */ /* 0x0041e20000100a00 */
[----:B------:R-:W2:Y:S02]  /*6c090*/  LDL.LU R24, [R1+0x1030] ;  /* 0x0010300001187983 */ /* 0x000ea40000300800 */
        /* <DEDUP_REMOVED lines=9> */
[----:B--2---:R0:W-:Y:S01]  /*6c130*/  STL.64 [R1+0x3b28], R14 ;  /* 0x003b280e01007387 */ /* 0x0041e20000100a00 */
[----:B----4-:R1:W-:Y:S03]  /*6c140*/  STL.64 [R1+0x3b20], R12 ;  /* 0x003b200c01007387 */ /* 0x0103e60000100a00 */
[----:B0-----:R-:W2:Y:S01]  /*6c150*/  LDL.64 R14, [R1+0x38] ;  /* 0x00003800010e7983 */ /* 0x001ea20000100a00 */
[----:B------:R-:W-:-:S02]  /*6c160*/  IMAD.MOV.U32 R4, RZ, RZ, R18 ;  /* 0x000000ffff047224 */ /* 0x000fc400078e0012 */
[----:B------:R-:W-:Y:S02]  /*6c170*/  IMAD.MOV.U32 R5, RZ, RZ, R19 ;  /* 0x000000ffff057224 */ /* 0x000fe400078e0013 */
[----:B---3--:R-:W0:Y:S04]  /*6c180*/  LDSM.16.MT88.4 R16, [R29+0xc100] ;  /* 0x00c100001d10783b */ /* 0x008e280000004200 */
[----:B--2---:R2:W-:Y:S01]  /*6c190*/  STL.64 [R1+0x3b48], R14 ;  /* 0x003b480e01007387 */ /* 0x0045e20000100a00 */
[----:B-1----:R-:W3:Y:S02]  /*6c1a0*/  LDL.LU R12, [R1+0x1010] ;  /* 0x00101000010c7983 */ /* 0x002ee40000300800 */
[----:B------:R-:W3:Y:S01]  /*6c1b0*/  LDL.LU R13, [R1+0x1014] ;  /* 0x00101400010d7983 */ /* 0x000ee20000300800 */
[----:B--2---:R-:W3:Y:S01]  /*6c1c0*/  LDL.LU R14, [R1+0x1018] ;  /* 0x00101800010e7983 */ /* 0x004ee20000300800 */
[----:B------:R-:W3:Y:S02]  /*6c1d0*/  LDL.LU R15, [R1+0x101c] ;  /* 0x00101c00010f7983 */ /* 0x000ee40000300800 */
[----:B------:R-:W-:Y:S02]  /*6c1e0*/  STL.64 [R1+0x3aa8], R6 ;  /* 0x003aa80601007387 */ /* 0x000fe40000100a00 */
[----:B------:R1:W-:Y:S02]  /*6c1f0*/  STL.64 [R1+0x3aa0], R4 ;  /* 0x003aa00401007387 */ /* 0x0003e40000100a00 */
[----:B-1----:R-:W2:Y:S01]  /*6c200*/  LDL.LU R4, [R1+0x840] ;  /* 0x0008400001047983 */ /* 0x002ea20000300800 */
[----:B------:R-:W2:Y:S02]  /*6c210*/  LDL.LU R5, [R1+0x844] ;  /* 0x0008440001057983 */ /* 0x000ea40000300800 */
[----:B------:R-:W4:Y:S02]  /*6c220*/  LDL.LU R6, [R1+0x848] ;  /* 0x0008480001067983 */ /* 0x000f240000300800 */
[----:B------:R-:W4:Y:S01]  /*6c230*/  LDL.LU R7, [R1+0x84c] ;  /* 0x00084c0001077983 */ /* 0x000f220000300800 */
[----:B------:R-:W-:Y:S01]  /*6c240*/  HMMA.16816.F32.BF16 R24, R20, R10, R24 ;  /* 0x0000000a1418723c */ /* 0x000fe20000041818 */
[----:B----4-:R-:W-:Y:S01]  /*6c250*/  STL.64 [R1+0x3ac0], R6 ;  /* 0x003ac00601007387 */ /* 0x010fe20000100a00 */
[----:B--2---:R1:W-:Y:S03]  /*6c260*/  STL.64 [R1+0x3ab8], R4 ;  /* 0x003ab80401007387 */ /* 0x0043e60000100a00 */
[----:B-1----:R-:W2:Y:S01]  /*6c270*/  LDL.LU R4, [R1+0xfb0] ;  /* 0x000fb00001047983 */ /* 0x002ea20000300800 */
[----:B------:R-:W2:Y:S02]  /*6c280*/  LDL.LU R5, [R1+0xfb4] ;  /* 0x000fb40001057983 */ /* 0x000ea40000300800 */
[----:B------:R-:W2:Y:S02]  /*6c290*/  LDL.LU R6, [R1+0xfb8] ;  /* 0x000fb80001067983 */ /* 0x000ea40000300800 */
[----:B------:R-:W2:Y:S01]  /*6c2a0*/  LDL.LU R7, [R1+0xfbc] ;  /* 0x000fbc0001077983 */ /* 0x000ea20000300800 */
[----:B0-----:R0:W-:Y:S01]  /*6c2b0*/  STL.64 [R1+0x3990], R18 ;  /* 0x0039901201007387 */ /* 0x0011e20000100a00 */
[----:B------:R1:W-:Y:S03]  /*6c2c0*/  STL.64 [R1+0x3988], R16 ;  /* 0x0039881001007387 */ /* 0x0003e60000100a00 */
[----:B0-----:R-:W4:Y:S04]  /*6c2d0*/  LDL R18, [R1+0x28] ;  /* 0x0000280001127983 */ /* 0x001f280000100800 */
[----:B------:R-:W4:Y:S04]  /*6c2e0*/  LDL R19, [R1+0x2c] ;  /* 0x00002c0001137983 */ /* 0x000f280000100800 */
[----:B------:R-:W-:Y:S02]  /*6c2f0*/  STL.64 [R1+0x16c0], R24 ;  /* 0x0016c01801007387 */ /* 0x000fe40000100a00 */
[----:B------:R0:W-:Y:S02]  /*6c300*/  STL.64 [R1+0x16c8], R26 ;  /* 0x0016c81a01007387 */ /* 0x0001e40000100a00 */
[----:B-1----:R-:W-:-:S02]  /*6c310*/  IMAD.MOV.U32 R17, RZ, RZ, R10 ;  /* 0x000000ffff117224 */ /* 0x002fc400078e000a */
[----:B------:R-:W-:Y:S01]  /*6c320*/  IMAD.MOV.U32 R16, RZ, RZ, R11 ;  /* 0x000000ffff107224 */ /* 0x000fe200078e000b */
        /* <DEDUP_REMOVED lines=30> */
[----:B------:R-:W4:Y:S02]  /*6c510*/  LDL.LU.64 R12, [R1+0x3b20] ;  /* 0x003b2000010c7983 */ /* 0x000f240000300a00 */
[----:B----4-:R-:W-:Y:S11]  /*6c520*/  HMMA.16816.F32.BF16 R12, R20, R18, R12 ;  /* 0x00000012140c723c */ /* 0x010ff6000004180c */
[----:B------:R-:W-:Y:S11]  /*6c530*/  @!UPT UIADD3 URZ, URZ, URZ, URZ ;  /* 0x0000003f3f3ff290 */ /* 0x000ff6000fffe03f */
[----:B------:R-:W-:Y:S01]  /*6c540*/  @!UPT UIADD3 URZ, URZ, URZ, URZ ;  /* 0x0000003f3f3ff290 */ /* 0x000fe2000fffe03f */
[----:B------:R-:W-:Y:S01]  /*6c550*/  STL.64 [R1+0x1470], R12 ;  /* 0x0014700c01007387 */ /* 0x000fe20000100a00 */
[----:B------:R0:W-:Y:S03]  /*6c560*/  STL.64 [R1+0x1478], R14 ;  /* 0x0014780e01007387 */ /* 0x0001e60000100a00 */
[----:B0-----:R-:W3:Y:S01]  /*6c570*/  LDL.LU.64 R14, [R1+0x3b18] ;  /* 0x003b1800010e7983 */ /* 0x001ee20000300a00 */
[----:B------:R-:W3:Y:S02]  /*6c580*/  LDL.LU.64 R12, [R1+0x3b10] ;  /* 0x003b1000010c7983 */ /* 0x000ee40000300a00 */
[----:B------:R0:W-:Y:S02]  /*6c590*/  STL.64 [R1+0x39d0], R18 ;  /* 0x0039d01201007387 */ /* 0x0001e40000100a00 */
[----:B0-----:R-:W-:Y:S02]  /*6c5a0*/  IMAD.MOV.U32 R18, RZ, RZ, R25 ;  /* 0x000000ffff127224 */ /* 0x001fe400078e0019 */
[----:B------:R-:W-:-:S05]  /*6c5b0*/  IMAD.MOV.U32 R19, RZ, RZ, R24 ;  /* 0x000000ffff137224 */ /* 0x000fca00078e0018 */
        /* <DEDUP_REMOVED lines=14> */
[----:B0-----:R-:W3:Y:S01]  /*6c6a0*/  LDL.LU.64 R26, [R1+0x3ae0] ;  /* 0x003ae000011a7983 */ /* 0x001ee20000300a00 */
[----:B------:R-:W4:Y:S01]  /*6c6b0*/  LDL.LU.64 R24, [R1+0x3ad8] ;  /* 0x003ad80001187983 */ /* 0x000f220000300a00 */
[C---:B---3--:R-:W-:Y:S11]  /*6c6c0*/  HMMA.16816.F32.BF16 R12, R20.reuse, R26, R12 ;  /* 0x0000001a140c723c */ /* 0x048ff6000004180c */
[----:B------:R-:W-:Y:S11]  /*6c6d0*/  @!UPT UIADD3 URZ, URZ, URZ, URZ ;  /* 0x0000003f3f3ff290 */ /* 0x000ff6000fffe03f */
[----:B------:R-:W-:Y:S01]  /*6c6e0*/  @!UPT UIADD3 URZ, URZ, URZ, URZ ;  /* 0x0000003f3f3ff290 */ /* 0x000fe2000fffe03f */
[----:B------:R-:W-:Y:S01]  /*6c6f0*/  STL.64 [R1+0x1440], R12 ;  /* 0x0014400c01007387 */ /* 0x000fe20000100a00 */
[----:B------:R0:W-:Y:S03]  /*6c700*/  STL.64 [R1+0x1448], R14 ;  /* 0x0014480e01007387 */ /* 0x0001e60000100a00 */
[----:B0-----:R-:W3:Y:S01]  /*6c710*/  LDL.LU.64 R14, [R1+0x3ad0] ;  /* 0x003ad000010e7983 */ /* 0x001ee20000300a00 */
[----:B------:R-:W2:Y:S02]  /*6c720*/  LDL.LU.64 R12, [R1+0x3ac8] ;  /* 0x003ac800010c7983 */ /* 0x000ea40000300a00 */
[----:B------:R-:W-:Y:S01]  /*6c730*/  STL.64 [R1+0x39b0], R26 ;  /* 0x0039b01a01007387 */ /* 0x000fe20000100a00 */
[C---:B---3--:R-:W-:Y:S11]  /*6c740*/  HMMA.16816.F32.BF16 R4, R20.reuse, R14, R4 ;  /* 0x0000000e1404723c */ /* 0x048ff60000041804 */
[----:B------:R-:W-:Y:S11]  /*6c750*/  @!UPT UIADD3 URZ, URZ, URZ, URZ ;  /* 0x0000003f3f3ff290 */ /* 0x000ff6000fffe03f */
[----:B------:R-:W-:Y:S01]  /*6c760*/  @!UPT UIADD3 URZ, URZ, URZ, URZ ;  /* 0x0000003f3f3ff290 */ /* 0x000fe2000fffe03f */
[----:B------:R-:W-:Y:S01]  /*6c770*/  STL.64 [R1+0x1430], R4 ;  /* 0x0014300401007387 */ /* 0x000fe20000100a00 */
[----:B------:R0:W-:Y:S03]  /*6c780*/  STL.64 [R1+0x1438], R6 ;  /* 0x0014380601007387 */ /* 0x0001e60000100a00 */
[----:B0-----:R-:W2:Y:S01]  /*6c790*/  LDL.LU.64 R6, [R1+0x3ac0] ;  /* 0x003ac00001067983 */ /* 0x001ea20000300a00 */
[----:B------:R-:W2:Y:S02]  /*6c7a0*/  LDL.LU.64 R4, [R1+0x3ab8] ;  /* 0x003ab80001047983 */ /* 0x000ea40000300a00 */
[----:B------:R-:W-:Y:S02]  /*6c7b0*/  IMAD.MOV.U32 R18, RZ, RZ, R0 ;  /* 0x000000ffff127224 */ /* 0x000fe400078e0000 */
[----:B------:R-:W-:Y:S01]  /*6c7c0*/  IMAD.MOV.U32 R19, RZ, RZ, R2 ;  /* 0x000000ffff137224 */ /* 0x000fe200078e0002 */
[----:B------:R-:W3:Y:S01]  /*6c7d0*/  LDL.LU R0, [R1+0x3ab4] ;  /* 0x003ab40001007983 */ /* 0x000ee20000300800 */
[----:B------:R-:W3:Y:S03]  /*6c7e0*/  LDL.LU R2, [R1+0x3ab0] ;  /* 0x003ab00001027983 */ /* 0x000ee60000300800 */
[----:B------:R0:W-:Y:S01]  /*6c7f0*/  STL.64 [R1+0x3a00], R18 ;  /* 0x003a001201007387 */ /* 0x0001e20000100a00 */
[----:B------:R-:W-:Y:S01]  /*6c800*/  STL.64 [R1+0x39c8], R14 ;  /* 0x0039c80e01007387 */ /* 0x000fe20000100a00 */
[----:B--2---:R-:W-:Y:S02]  /*6c810*/  HMMA.16816.F32.BF16 R20, R20, R10, R4 ;  /* 0x0000000a1414723c */ /* 0x004fe40000041804 */
[----:B------:R-:W2:Y:S01]  /*6c820*/  LDL.LU.64 R6, [R1+0x3aa8] ;  /* 0x003aa80001067983 */ /* 0x000ea20000300a00 */
[----:B------:R-:W2:Y:S02]  /*6c830*/  LDL.LU.64 R4, [R1+0x3aa0] ;  /* 0x003aa00001047983 */ /* 0x000ea40000300a00 */
[----:B0-----:R-:W-:-:S02]  /*6c840*/  IMAD.MOV.U32 R18, RZ, RZ, R9 ;  /* 0x000000ffff127224 */ /* 0x001fc400078e0009 */
[----:B------:R-:W-:Y:S11]  /*6c850*/  IMAD.MOV.U32 R19, RZ, RZ, R8 ;  /* 0x000000ffff137224 */ /* 0x000ff600078e0008 */
[----:B------:R-:W-:Y:S05]  /*6c860*/  @!UPT UIADD3 URZ, URZ, URZ, URZ ;  /* 0x0000003f3f3ff290 */ /* 0x000fea000fffe03f */
[----:B------:R-:W-:Y:S01]  /*6c870*/  STL.64 [R1+0x500], R20 ;  /* 0x0005001401007387 */ /* 0x000fe20000100a00 */
[----:B------:R-:W-:Y:S02]  /*6c880*/  STL.64 [R1+0x508], R22 ;  /* 0x0005081601007387 */ /* 0x000fe40000100a00 */
[----:B------:R0:W-:Y:S02]  /*6c890*/  STL.64 [R1+0x3a18], R18 ;  /* 0x003a181201007387 */ /* 0x0001e40000100a00 */
[----:B------:R1:W-:Y:S01]  /*6c8a0*/  STL.64 [R1+0x3998], R10 ;  /* 0x0039980a01007387 */ /* 0x0003e20000100a00 */
[----:B------:R-:W3:Y:S01]  /*6c8b0*/  LDL.LU R8, [R1+0xed0] ;  /* 0x000ed00001087983 */ /* 0x000ee20000300800 */
[----:B------:R-:W3:Y:S02]  /*6c8c0*/  LDL.LU R9, [R1+0xed4] ;  /* 0x000ed40001097983 */ /* 0x000ee40000300800 */
[----:B0-----:R-:W-:Y:S02]  /*6c8d0*/  IMAD.MOV.U32 R18, RZ, RZ, R17 ;  /* 0x000000ffff127224 */ /* 0x001fe400078e0011 */
[----:B------:R-:W-:Y:S01]  /*6c8e0*/  IMAD.MOV.U32 R19, RZ, RZ, R16 ;  /* 0x000000ffff137224 */ /* 0x000fe200078e0010 */
[----:B-1----:R-:W3:Y:S01]  /*6c8f0*/  LDL.LU R10, [R1+0xed8] ;  /* 0x000ed800010a7983 */ /* 0x002ee20000300800 */
[----:B------:R-:W3:Y:S03]  /*6c900*/  LDL.LU R11, [R1+0xedc] ;  /* 0x000edc00010b7983 */ /* 0x000ee60000300800 */
[----:B------:R0:W-:Y:S01]  /*6c910*/  STL.64 [R1+0x3a30], R18 ;  /* 0x003a301201007387 */ /* 0x0001e20000100a00 */
[----:B--2---:R-:W-:-:S02]  /*6c920*/  IMAD.MOV.U32 R22, RZ, RZ, R4 ;  /* 0x000000ffff167224 */ /* 0x004fc400078e0004 */
[----:B------:R-:W-:Y:S01]  /*6c930*/  IMAD.MOV.U32 R23, RZ, RZ, R5 ;  /* 0x000000ffff177224 */ /* 0x000fe200078e0005 */
[----:B------:R-:W2:Y:S01]  /*6c940*/  LDL.LU R4, [R1+0x3a9c] ;  /* 0x003a9c0001047983 */ /* 0x000ea20000300800 */
[----:B------:R-:W2:Y:S03]  /*6c950*/  LDL.LU R5, [R1+0x3a98] ;  /* 0x003a980001057983 */ /* 0x000ea60000300800 */
[----:B------:R1:W-:Y:S01]  /*6c960*/  STL.64 [R1+0x3a38], R22 ;  /* 0x003a381601007387 */ /* 0x0003e20000100a00 */
[----:B------:R-:W2:Y:S02]  /*6c970*/  LDL.LU R16, [R1+0x770] ;  /* 0x0007700001107983 */ /* 0x000ea40000300800 */
[----:B------:R-:W2:Y:S02]  /*6c980*/  LDL.LU R17, [R1+0x774] ;  /* 0x0007740001117983 */ /* 0x000ea40000300800 */
[----:B0-----:R-:W2:Y:S01]  /*6c990*/  LDL.LU R18, [R1+0x778] ;  /* 0x0007780001127983 */ /* 0x001ea20000300800 */
[----:B------:R-:W2:Y:S01]  /*6c9a0*/  LDL.LU R19, [R1+0x77c] ;  /* 0x00077c0001137983 */ /* 0x000ea20000300800 */
[----:B------:R-:W-:-:S02]  /*6c9b0*/  IMAD.MOV.U32 R14, RZ, RZ, R28 ;  /* 0x000000ffff0e7224 */ /* 0x000fc400078e001c */
[----:B----4-:R-:W-:Y:S02]  /*6c9c0*/  IMAD.MOV.U32 R15, RZ, RZ, R25 ;  /* 0x000000ffff0f7224 */ /* 0x010fe400078e0019 */
[----:B-1----:R-:W-:Y:S02]  /*6c9d0*/  IMAD.MOV.U32 R22, RZ, RZ, R6 ;  /* 0x000000ffff167224 */ /* 0x002fe400078e0006 */
[----:B------:R-:W-:Y:S01]  /*6c9e0*/  IMAD.MOV.U32 R23, RZ, RZ, R7 ;  /* 0x000000ffff177224 */ /* 0x000fe200078e0007 */
[----:B--2---:R-:W-:Y:S01]  /*6c9f0*/  STL.64 [R1+0x3a48], R18 ;  /* 0x003a481201007387 */ /* 0x004fe20000100a00 */
[----:B------:R-:W-:Y:S02]  /*6ca00*/  STL.64 [R1+0x3a40], R16 ;  /* 0x003a401001007387 */ /* 0x000fe40000100a00 */
[----:B------:R-:W2:Y:S02]  /*6ca10*/  LDL.LU R6, [R1+0x3a94] ;  /* 0x003a940001067983 */ /* 0x000ea40000300800 */
[----:B------:R-:W2:Y:S01]  /*6ca20*/  LDL.LU R7, [R1+0x3a90] ;  /* 0x003a900001077983 */ /* 0x000ea20000300800 */
[----:B------:R0:W-:Y:S01]  /*6ca30*/  STL.64 [R1+0x3a50], R22 ;  /* 0x003a501601007387 */ /* 0x0001e20000100a00 */
[----:B------:R1:W-:Y:S02]  /*6ca40*/  STL.64 [R1+0x3a58], R14 ;  /* 0x003a580e01007387 */ /* 0x0003e40000100a00 */
[----:B------:R-:W4:Y:S02]  /*6ca50*/  LDL.LU R20, [R1+0x790] ;  /* 0x0007900001147983 */ /* 0x000f240000300800 */
[----:B------:R-:W4:Y:S01]  /*6ca60*/  LDL.LU R21, [R1+0x794] ;  /* 0x0007940001157983 */ /* 0x000f220000300800 */
[----:B0-----:R-:W2:Y:S01]  /*6ca70*/  LDL.LU R22, [R1+0x798] ;  /* 0x0007980001167983 */ /* 0x001ea20000300800 */
[----:B------:R-:W2:Y:S02]  /*6ca80*/  LDL.LU R23, [R1+0x79c] ;  /* 0x00079c0001177983 */ /* 0x000ea40000300800 */
[----:B-1----:R-:W-:-:S02]  /*6ca90*/  IMAD.MOV.U32 R14, RZ, RZ, R24 ;  /* 0x000000ffff0e7224 */ /* 0x002fc400078e0018 */
[----:B------:R-:W-:Y:S01]  /*6caa0*/  IMAD.MOV.U32 R15, RZ, RZ, R13 ;  /* 0x000000ffff0f7224 */ /* 0x000fe200078e000d */
[----:B--2---:R-:W-:Y:S01]  /*6cab0*/  STL.64 [R1+0x3a68], R22 ;  /* 0x003a681601007387 */ /* 0x004fe20000100a00 */
[----:B----4-:R0:W-:Y:S03]  /*6cac0*/  STL.64 [R1+0x3a60], R20 ;  /* 0x003a601401007387 */ /* 0x0101e60000100a00 */
[----:B------:R1:W-:Y:S01]  /*6cad0*/  STL.64 [R1+0x3a70], R14 ;  /* 0x003a700e01007387 */ /* 0x0003e20000100a00 */
[----:B0-----:R-:W2:Y:S01]  /*6cae0*/  LDL.LU R20, [R1+0x7a0] ;  /* 0x0007a00001147983 */ /* 0x001ea20000300800 */
[----:B------:R-:W2:Y:S02]  /*6caf0*/  LDL.LU R21, [R1+0x7a4] ;  /* 0x0007a40001157983 */ /* 0x000ea40000300800 */
[----:B------:R-:W4:Y:S02]  /*6cb00*/  LDL.LU R22, [R1+0x7a8] ;  /* 0x0007a80001167983 */ /* 0x000f240000300800 */
[----:B------:R-:W4:Y:S02]  /*6cb10*/  LDL.LU R23, [R1+0x7ac] ;  /* 0x0007ac0001177983 */ /* 0x000f240000300800 */
[----:B-1----:R-:W-:-:S02]  /*6cb20*/  IMAD.MOV.U32 R14, RZ, RZ, R12 ;  /* 0x000000ffff0e7224 */ /* 0x002fc400078e000c */
[----:B------:R-:W-:Y:S01]  /*6cb30*/  IMAD.MOV.U32 R15, RZ, RZ, R3 ;  /* 0x000000ffff0f7224 */ /* 0x000fe200078e0003 */
[----:B----4-:R-:W-:Y:S01]  /*6cb40*/  STL.64 [R1+0x3a80], R22 ;  /* 0x003a801601007387 */ /* 0x010fe20000100a00 */
[----:B--2---:R-:W-:Y:S03]  /*6cb50*/  STL.64 [R1+0x3a78], R20 ;  /* 0x003a781401007387 */ /* 0x004fe60000100a00 */
[----:B------:R0:W-:Y:S02]  /*6cb60*/  STL.64 [R1+0x3a88], R14 ;  /* 0x003a880e01007387 */ /* 0x0001e40000100a00 */
[----:B------:R-:W2:Y:S01]  /*6cb70*/  LDL.LU R12, [R1+0x7c0] ;  /* 0x0007c000010c7983 */ /* 0x000ea20000300800 */
[----:B------:R-:W2:Y:S04]  /*6cb80*/  LDL.LU R13, [R1+0x7c4] ;  /* 0x0007c400010d7983 */ /* 0x000ea80000300800 */
[----:B0-----:R-:W2:Y:S01]  /*6cb90*/  LDL.LU R14, [R1+0x7c8] ;  /* 0x0007c800010e7983 */ /* 0x001ea20000300800 */
[----:B------:R-:W2:Y:S02]  /*6cba0*/  LDL.LU R15, [R1+0x7cc] ;  /* 0x0007cc00010f7983 */ /* 0x000ea40000300800 */
[----:B------:R-:W4:Y:S02]  /*6cbb0*/  LDL.LU R20, [R1+0x7b0] ;  /* 0x0007b00001147983 */ /* 0x000f240000300800 */
[----:B------:R-:W4:Y:S01]  /*6cbc0*/  LDL.LU R21, [R1+0x7b4] ;  /* 0x0007b40001157983 */ /* 0x000f220000300800 */
[----:B------:R-:W4:Y:S01]  /*6cbd0*/  LDL.LU R22, [R1+0x7b8] ;  /* 0x0007b80001167983 */ /* 0x000f220000300800 */
[----:B------:R-:W4:Y:S02]  /*6cbe0*/  LDL.LU R23, [R1+0x7bc] ;  /* 0x0007bc0001177983 */ /* 0x000f240000300800 */
[----:B------:R-:W2:Y:S02]  /*6cbf0*/  LDL.LU R16, [R1+0x780] ;  /* 0x0007800001107983 */ /* 0x000ea40000300800 */
[----:B------:R-:W2:Y:S01]  /*6cc00*/  LDL.LU R17, [R1+0x784] ;  /* 0x0007840001117983 */ /* 0x000ea20000300800 */
[----:B------:R-:W2:Y:S01]  /*6cc10*/  LDL.LU R18, [R1+0x788] ;  /* 0x0007880001127983 */ /* 0x000ea20000300800 */
[----:B------:R-:W2:Y:S02]  /*6cc20*/  LDL.LU R19, [R1+0x78c] ;  /* 0x00078c0001137983 */ /* 0x000ea40000300800 */
        /* <DEDUP_REMOVED lines=18> */
[----:B------:R-:W-:-:S02]  /*6cd50*/  IMAD.MOV.U32 R26, RZ, RZ, R2 ;  /* 0x000000ffff1a7224 */ /* 0x000fc400078e0002 */
[----:B------:R-:W-:-:S07]  /*6cd60*/  IMAD.MOV.U32 R27, RZ, RZ, R0 ;  /* 0x000000ffff1b7224 */ /* 0x000fce00078e0000 */
[C---:B------:R-:W-:Y:S01]  /*6cd70*/  HMMA.16816.F32.BF16 R24, R4.reuse, R26, R12 ;  /* 0x0000001a0418723c */ /* 0x040fe2000004180c */
[----:B---3--:R-:W-:Y:S01]  /*6cd80*/  STL.64 [R1+0x3a28], R10 ;  /* 0x003a280a01007387 */ /* 0x008fe20000100a00 */
[----:B--2---:R0:W-:Y:S03]  /*6cd90*/  STL.64 [R1+0x3a20], R8 ;  /* 0x003a200801007387 */ /* 0x0041e60000100a00 */
[----:B0-----:R-:W2:Y:S01]  /*6cda0*/  LDL.LU R8, [R1+0xf10] ;  /* 0x000f100001087983 */ /* 0x001ea20000300800 */
[----:B------:R-:W2:Y:S02]  /*6cdb0*/  LDL.LU R9, [R1+0xf14] ;  /* 0x000f140001097983 */ /* 0x000ea40000300800 */
[----:B------:R-:W2:Y:S02]  /*6cdc0*/  LDL.LU R10, [R1+0xf18] ;  /* 0x000f1800010a7983 */ /* 0x000ea40000300800 */
[----:B------:R-:W2:Y:S01]  /*6cdd0*/  LDL.LU R11, [R1+0xf1c] ;  /* 0x000f1c00010b7983 */ /* 0x000ea20000300800 */
[----:B------:R-:W4:Y:S11]  /*6cde0*/  LDL.LU.64 R14, [R1+0x3a88] ;  /* 0x003a8800010e7983 */ /* 0x000f360000300a00 */
[----:B------:R-:W-:Y:S01]  /*6cdf0*/  @!UPT UIADD3 URZ, URZ, URZ, URZ ;  /* 0x0000003f3f3ff290 */ /* 0x000fe2000fffe03f */
[----:B------:R-:W-:Y:S02]  /*6ce00*/  STL.64 [R1+0x1a30], R24 ;  /* 0x001a301801007387 */ /* 0x000fe40000100a00 */
[----:B------:R0:W-:Y:S02]  /*6ce10*/  STL.64 [R1+0x1a38], R26 ;  /* 0x001a381a01007387 */ /* 0x0001e40000100a00 */
[----:B0-----:R-:W3:Y:S01]  /*6ce20*/  LDL.64 R26, [R1+0x8] ;  /* 0x00000800011a7983 */ /* 0x001ee20000100a00 */
[C---:B----4-:R-:W-:Y:S03]  /*6ce30*/  HMMA.16816.F32.BF16 R12, R4.reuse, R14, R20 ;  /* 0x0000000e040c723c */ /* 0x050fe60000041814 */
[----:B------:R-:W4:Y:S01]  /*6ce40*/  LDL.LU.64 R22, [R1+0x3a80] ;  /* 0x003a800001167983 */ /* 0x000f220000300a00 */
[----:B------:R-:W4:Y:S11]  /*6ce50*/  LDL.LU.64 R20, [R1+0x3a78] ;  /* 0x003a780001147983 */ /* 0x000f360000300a00 */
[----:B------:R-:W-:Y:S08]  /*6ce60*/  @!UPT UIADD3 URZ, URZ, URZ, URZ ;  /* 0x0000003f3f3ff290 */ /* 0x000ff0000fffe03f */
        /* <DEDUP_REMOVED lines=11> */
[----:B------:R-:W4:Y:S11]  /*6cf20*/  LDL.LU.64 R22, [R1+0x3a50] ;  /* 0x003a500001167983 */ /* 0x000f360000300a00 */
[----:B------:R-:W-:Y:S10]  /*6cf30*/  @!UPT UIADD3 URZ, URZ, URZ, URZ ;  /* 0x0000003f3f3ff290 */ /* 0x000ff4000fffe03f */
[----:B------:R-:W-:Y:S01]  /*6cf40*/  STL.64 [R1+0x1a00], R12 ;  /* 0x001a000c01007387 */ /* 0x000fe20000100a00 */
[----:B------:R0:W-:Y:S03]  /*6cf50*/  STL.64 [R1+0x1a08], R14 ;  /* 0x001a080e01007387 */ /* 0x0001e60000100a00 */
[----:B0-----:R-:W2:Y:S01]  /*6cf60*/  LDL.64 R14, [R1+0x18] ;  /* 0x00001800010e7983 */ /* 0x001ea20000100a00 */
        /* <DEDUP_REMOVED lines=68> */
[----:B------:R-:W4:Y:S01]  /*6d3b0*/  LDL.LU R16, [R1+0x760] ;  /* 0x0007600001107983 */ /* 0x000f220000300800 */
[----:B------:R-:W4:Y:S02]  /*6d3c0*/  LDL.LU R17, [R1+0x764] ;  /* 0x0007640001117983 */ /* 0x000f240000300800 */
[----:B------:R-:W4:Y:S02]  /*6d3d0*/  LDL.LU R18, [R1+0x768] ;  /* 0x0007680001127983 */ /* 0x000f240000300800 */
[----:B------:R-:W4:Y:S02]  /*6d3e0*/  LDL.LU R19, [R1+0x76c] ;  /* 0x00076c0001137983 */ /* 0x000f240000300800 */
[----:B------:R-:W-:-:S02]  /*6d3f0*/  IMAD.MOV.U32 R13, RZ, RZ, R15 ;  /* 0x000000ffff0d7224 */ /* 0x000fc400078e000f */
[----:B---3--:R-:W-:Y:S11]  /*6d400*/  IMAD.MOV.U32 R28, RZ, RZ, R26 ;  /* 0x000000ffff1c7224 */ /* 0x008ff600078e001a */
[----:B------:R-:W-:Y:S02]  /*6d410*/  @!UPT UIADD3 URZ, URZ, URZ, URZ ;  /* 0x0000003f3f3ff290 */ /* 0x000fe4000fffe03f */
[----:B------:R0:W-:Y:S01]  /*6d420*/  STL.64 [R1+0x1380], R20 ;  /* 0x0013801401007387 */ /* 0x0001e20000100a00 */
[----:B------:R1:W-:Y:S02]  /*6d430*/  STL.64 [R1+0x1388], R22 ;  /* 0x0013881601007387 */ /* 0x0003e40000100a00 */
[----:B0-----:R-:W-:Y:S02]  /*6d440*/  IMAD.MOV.U32 R20, RZ, RZ, R14 ;  /* 0x000000ffff147224 */ /* 0x001fe400078e000e */
[----:B-1----:R-:W-:Y:S01]  /*6d450*/  IMAD.MOV.U32 R23, RZ, RZ, R27 ;  /* 0x000000ffff177224 */ /* 0x002fe200078e001b */
        /* <DEDUP_REMOVED lines=9> */
[----:B------:R0:W-:Y:S01]  /*6d4f0*/  STL [R1+0x3954], R23 ;  /* 0x0039541701007387 */ /* 0x0001e20000100800 */
[----:B------:R-:W-:Y:S04]  /*6d500*/  STL [R1+0x3958], R20 ;  /* 0x0039581401007387 */ /* 0x000fe80000100800 */
[----:B0-----:R-:W2:Y:S04]  /*6d510*/  LDL.64 R22, [R1+0xa8] ;  /* 0x0000a80001167983 */ /* 0x001ea80000100a00 */
[----:B--2---:R0:W-:Y:S04]  /*6d520*/  STL.64 [R1+0x3968], R22 ;  /* 0x0039681601007387 */ /* 0x0041e80000100a00 */
[----:B0-----:R-:W2:Y:S01]  /*6d530*/  LDL.64 R22, [R1+0xb8] ;  /* 0x0000b80001167983 */ /* 0x001ea20000100a00 */
[C---:B------:R-:W-:Y:S03]  /*6d540*/  HMMA.16816.F32.BF16 R8, R4.reuse, R26, R8 ;  /* 0x0000001a0408723c */ /* 0x040fe60000041808 */
[----:B--2---:R0:W-:Y:S04]  /*6d550*/  STL.64 [R1+0x3970], R22 ;  /* 0x0039701601007387 */ /* 0x0041e80000100a00 */
[----:B0-----:R-:W2:Y:S11]  /*6d560*/  LDL.64 R22, [R1+0xc8] ;  /* 0x0000c80001167983 */ /* 0x001eb60000100a00 */
[----:B------:R-:W-:Y:S05]  /*6d570*/  @!UPT UIADD3 URZ, URZ, URZ, URZ ;  /* 0x0000003f3f3ff290 */ /* 0x000fea000fffe03f */
[----:B------:R-:W-:Y:S02]  /*6d580*/  STL.64 [R1+0x1360], R8 ;  /* 0x0013600801007387 */ /* 0x000fe40000100a00 */
[----:B------:R0:W-:Y:S02]  /*6d590*/  STL.64 [R1+0x1368], R10 ;  /* 0x0013680a01007387 */ /* 0x0001e40000100a00 */
[----:B0-----:R-:W3:Y:S01]  /*6d5a0*/  LDL.LU.64 R10, [R1+0x39a8] ;  /* 0x0039a800010a7983 */ /* 0x001ee20000300a00 */
[----:B------:R-:W3:Y:S02]  /*6d5b0*/  LDL.LU.64 R8, [R1+0x39a0] ;  /* 0x0039a00001087983 */ /* 0x000ee40000300a00 */
[----:B------:R0:W-:Y:S02]  /*6d5c0*/  STL.64 [R1+0x38f8], R26 ;  /* 0x0038f81a01007387 */ /* 0x0001e40000100a00 */
[----:B0-----:R-:W2:Y:S04]  /*6d5d0*/  LDL.64 R26, [R1+0x98] ;  /* 0x00009800011a7983 */ /* 0x001ea80000100a00 */
[----:B--2---:R0:W-:Y:S01]  /*6d5e0*/  STL.64 [R1+0x3960], R26 ;  /* 0x0039601a01007387 */ /* 0x0041e20000100a00 */
[----:B------:R-:W2:Y:S02]  /*6d5f0*/  LDL.LU R24, [R1+0x6c0] ;  /* 0x0006c00001187983 */ /* 0x000ea40000300800 */
[----:B------:R-:W2:Y:S01]  /*6d600*/  LDL.LU R25, [R1+0x6c4] ;  /* 0x0006c40001197983 */ /* 0x000ea20000300800 */
[----:B0-----:R-:W2:Y:S01]  /*6d610*/  LDL.LU R26, [R1+0x6c8] ;  /* 0x0006c800011a7983 */ /* 0x001ea20000300800 */
[----:B------:R-:W2:Y:S01]  /*6d620*/  LDL.LU R27, [R1+0x6cc] ;  /* 0x0006cc00011b7983 */ /* 0x000ea20000300800 */
        /* <DEDUP_REMOVED lines=10> */
[----:B0-----:R-:W4:Y:S01]  /*6d6d0*/  LDL.LU.64 R10, [R1+0x3998] ;  /* 0x00399800010a7983 */ /* 0x001f220000300a00 */
[----:B------:R-:W-:Y:S02]  /*6d6e0*/  STL [R1+0x388c], R14 ;  /* 0x00388c0e01007387 */ /* 0x000fe40000100800 */
[----:B------:R-:W-:Y:S01]  /*6d6f0*/  STL [R1+0x3888], R15 ;  /* 0x0038880f01007387 */ /* 0x000fe20000100800 */
[----:B----4-:R-:W-:Y:S01]  /*6d700*/  HMMA.16816.F32.BF16 R4, R4, R10, R16 ;  /* 0x0000000a0404723c */ /* 0x010fe20000041810 */
[----:B------:R-:W2:Y:S01]  /*6d710*/  LDL.LU.64 R18, [R1+0x3990] ;  /* 0x0039900001127983 */ /* 0x000ea20000300a00 */
[----:B------:R-:W2:Y:S02]  /*6d720*/  LDL.LU.64 R16, [R1+0x3988] ;  /* 0x0039880001107983 */ /* 0x000ea40000300a00 */
[----:B------:R-:W-:-:S02]  /*6d730*/  IMAD.MOV.U32 R2, RZ, RZ, R22 ;  /* 0x000000ffff027224 */ /* 0x000fc400078e0016 */
[----:B------:R-:W-:Y:S11]  /*6d740*/  IMAD.MOV.U32 R0, RZ, RZ, R23 ;  /* 0x000000ffff007224 */ /* 0x000ff600078e0017 */
[----:B------:R-:W-:Y:S06]  /*6d750*/  @!UPT UIADD3 URZ, URZ, URZ, URZ ;  /* 0x0000003f3f3ff290 */ /* 0x000fec000fffe03f */
[----:B------:R0:W-:Y:S01]  /*6d760*/  STL.64 [R1+0x4f0], R4 ;  /* 0x0004f00401007387 */ /* 0x0001e20000100a00 */
[----:B------:R1:W-:Y:S03]  /*6d770*/  STL.64 [R1+0x4f8], R6 ;  /* 0x0004f80601007387 */ /* 0x0003e60000100a00 */
[----:B0-----:R-:W3:Y:S01]  /*6d780*/  LDL.LU R4, [R1+0x6b0] ;  /* 0x0006b00001047983 */ /* 0x001ee20000300800 */
[----:B------:R-:W3:Y:S02]  /*6d790*/  LDL.LU R5, [R1+0x6b4] ;  /* 0x0006b40001057983 */ /* 0x000ee40000300800 */
[----:B-1----:R-:W3:Y:S02]  /*6d7a0*/  LDL.LU R6, [R1+0x6b8] ;  /* 0x0006b80001067983 */ /* 0x002ee40000300800 */
[----:B------:R-:W3:Y:S01]  /*6d7b0*/  LDL.LU R7, [R1+0x6bc] ;  /* 0x0006bc0001077983 */ /* 0x000ee20000300800 */
        /* <DEDUP_REMOVED lines=12> */
[----:B------:R-:W4:Y:S02]  /*6d880*/  LDL.LU.64 R22, [R1+0x3970] ;  /* 0x0039700001167983 */ /* 0x000f240000300a00 */
[----:B------:R-:W-:Y:S01]  /*6d890*/  STL [R1+0x38a4], R0 ;  /* 0x0038a40001007387 */ /* 0x000fe20000100800 */
[----:B------:R-:W-:Y:S01]  /*6d8a0*/  STL [R1+0x38a0], R2 ;  /* 0x0038a00201007387 */ /* 0x000fe20000100800 */
[C---:B----4-:R-:W-:Y:S01]  /*6d8b0*/  HMMA.16816.F32.BF16 R8, R16.reuse, R22, R8 ;  /* 0x000000161008723c */ /* 0x050fe20000041808 */
[----:B------:R-:W-:Y:S11]  /*6d8c0*/  IMAD.MOV.U32 R3, RZ, RZ, R23 ;  /* 0x000000ffff037224 */ /* 0x000ff600078e0017 */
[----:B------:R-:W-:Y:S11]  /*6d8d0*/  @!UPT UIADD3 URZ, URZ, URZ, URZ ;  /* 0x0000003f3f3ff290 */ /* 0x000ff6000fffe03f */
[----:B------:R0:W-:Y:S01]  /*6d8e0*/  STL.64 [R1+0x19a0], R8 ;  /* 0x0019a00801007387 */ /* 0x0001e20000100a00 */
[----:B------:R-:W-:Y:S02]  /*6d8f0*/  STL.64 [R1+0x19a8], R10 ;  /* 0x0019a80a01007387 */ /* 0x000fe40000100a00 */
[----:B0-----:R-:W-:Y:S02]  /*6d900*/  IMAD.MOV.U32 R8, RZ, RZ, R22 ;  /* 0x000000ffff087224 */ /* 0x001fe400078e0016 */
[----:B------:R-:W2:Y:S02]  /*6d910*/  LDL.LU.64 R22, [R1+0x3968] ;  /* 0x0039680001167983 */ /* 0x000ea40000300a00 */
[C---:B--2---:R-:W-:Y:S11]  /*6d920*/  HMMA.16816.F32.BF16 R24, R16.reuse, R22, R24 ;  /* 0x000000161018723c */ /* 0x044ff60000041818 */
[----:B------:R-:W-:Y:S11]  /*6d930*/  @!UPT UIADD3 URZ, URZ, URZ, URZ ;  /* 0x0000003f3f3ff290 */ /* 0x000ff6000fffe03f */
[----:B------:R-:W-:Y:S01]  /*6d940*/  @!UPT UIADD3 URZ, URZ, URZ, URZ ;  /* 0x0000003f3f3ff290 */ /* 0x000fe2000fffe03f */
[----:B------:R-:W-:Y:S01]  /*6d950*/  STL.64 [R1+0x1990], R24 ;  /* 0x0019901801007387 */ /* 0x000fe20000100a00 */
[----:B------:R0:W-:Y:S03]  /*6d960*/  STL.64 [R1+0x1998], R26 ;  /* 0x0019981a01007387 */ /* 0x0001e60000100a00 */
[----:B0-----:R-:W3:Y:S01]  /*6d970*/  LDL.LU.64 R26, [R1+0x3960] ;  /* 0x00396000011a7983 */ /* 0x001ee20000300a00 */
[----:B------:R-:W-:Y:S02]  /*6d980*/  IMAD.MOV.U32 R10, RZ, RZ, R22 ;  /* 0x000000ffff0a7224 */ /* 0x000fe400078e0016 */
[----:B------:R-:W-:Y:S02]  /*6d990*/  IMAD.MOV.U32 R9, RZ, RZ, R23 ;  /* 0x000000ffff097224 */ /* 0x000fe400078e0017 */
[----:B------:R-:W2:Y:S01]  /*6d9a0*/  LDL.LU R20, [R1+0x3958] ;  /* 0x0039580001147983 */ /* 0x000ea20000300800 */
[----:B---3--:R-:W-:Y:S01]  /*6d9b0*/  HMMA.16816.F32.BF16 R4, R16, R26, R4 ;  /* 0x0000001a1004723c */ /* 0x008fe20000041804 */
[----:B------:R-:W-:-:S02]  /*6d9c0*/  IMAD.MOV.U32 R12, RZ, RZ, R26 ;  /* 0x000000ffff0c7224 */ /* 0x000fc400078e001a */
[----:B------:R-:W-:Y:S11]  /*6d9d0*/  IMAD.MOV.U32 R11, RZ, RZ, R27 ;  /* 0x000000ffff0b7224 */ /* 0x000ff600078e001b */
[----:B------:R-:W-:Y:S09]  /*6d9e0*/  @!UPT UIADD3 URZ, URZ, URZ, URZ ;  /* 0x0000003f3f3ff290 */ /* 0x000ff2000fffe03f */
[----:B------:R-:W-:Y:S01]  /*6d9f0*/  STL.64 [R1+0x1980], R4 ;  /* 0x0019800401007387 */ /* 0x000fe20000100a00 */
[----:B------:R-:W-:Y:S02]  /*6da00*/  STL.64 [R1+0x1988], R6 ;  /* 0x0019880601007387 */ /* 0x000fe40000100a00 */
[----:B------:R-:W-:Y:S02]  /*6da10*/  STL [R1+0x3950], R12 ;  /* 0x0039500c01007387 */ /* 0x000fe40000100800 */
[----:B------:R-:W-:Y:S01]  /*6da20*/  STL.64 [R1+0x3898], R10 ;  /* 0x0038980a01007387 */ /* 0x000fe20000100a00 */
[----:B------:R0:W-:Y:S04]  /*6da30*/  STL.64 [R1+0x3890], R8 ;  /* 0x0038900801007387 */ /* 0x0001e80000100a00 */
        /* <DEDUP_REMOVED lines=10> */
[----:B----4-:R2:W-:Y:S01]  /*6dae0*/  STL.64 [R1+0x38c0], R10 ;  /* 0x0038c00a01007387 */ /* 0x0105e20000100a00 */
[----:B---3--:R-:W-:Y:S02]  /*6daf0*/  STL.64 [R1+0x38b8], R8 ;  /* 0x0038b80801007387 */ /* 0x008fe40000100a00 */
[----:B------:R-:W3:Y:S02]  /*6db00*/  LDL.LU R24, [R1+0xdc0] ;  /* 0x000dc00001187983 */ /* 0x000ee40000300800 */
[----:B------:R-:W3:Y:S01]  /*6db10*/  LDL.LU R25, [R1+0xdc4] ;  /* 0x000dc40001197983 */ /* 0x000ee20000300800 */
[----:B------:R-:W4:Y:S01]  /*6db20*/  LDL.LU R26, [R1+0xdc8] ;  /* 0x000dc800011a7983 */ /* 0x000f220000300800 */
[----:B------:R-:W4:Y:S02]  /*6db30*/  LDL.LU R27, [R1+0xdcc] ;  /* 0x000dcc00011b7983 */ /* 0x000f240000300800 */
[----:B--2---:R-:W-:-:S02]  /*6db40*/  IMAD.MOV.U32 R10, RZ, RZ, R20 ;  /* 0x000000ffff0a7224 */ /* 0x004fc400078e0014 */
[----:B------:R-:W2:Y:S01]  /*6db50*/  LDL.LU R20, [R1+0x6a0] ;  /* 0x0006a00001147983 */ /* 0x000ea20000300800 */
[----:B------:R-:W2:Y:S02]  /*6db60*/  LDL.LU R21, [R1+0x6a4] ;  /* 0x0006a40001157983 */ /* 0x000ea40000300800 */
[----:B------:R-:W2:Y:S02]  /*6db70*/  LDL.LU R22, [R1+0x6a8] ;  /* 0x0006a80001167983 */ /* 0x000ea40000300800 */
[----:B------:R-:W2:Y:S01]  /*6db80*/  LDL.LU R23, [R1+0x6ac] ;  /* 0x0006ac0001177983 */ /* 0x000ea20000300800 */
[----:B------:R-:W2:Y:S04]  /*6db90*/  LDL.64 R14, [R1+0x88] ;  /* 0x00008800010e7983 */ /* 0x000ea80000100a00 */
[----:B------:R-:W2:Y:S04]  /*6dba0*/  LDL.64 R6, [R1+0x78] ;  /* 0x0000780001067983 */ /* 0x000ea80000100a00 */
[----:B----4-:R0:W-:Y:S01]  /*6dbb0*/  STL.64 [R1+0x3908], R26 ;  /* 0x0039081a01007387 */ /* 0x0101e20000100a00 */
[----:B---3--:R-:W-:Y:S03]  /*6dbc0*/  STL.64 [R1+0x3900], R24 ;  /* 0x0039001801007387 */ /* 0x008fe60000100a00 */
[----:B0-----:R-:W3:Y:S04]  /*6dbd0*/  LDL.64 R26, [R1+0x48] ;  /* 0x00004800011a7983 */ /* 0x001ee80000100a00 */
[----:B---3--:R0:W-:Y:S04]  /*6dbe0*/  STL.64 [R1+0x3918], R26 ;  /* 0x0039181a01007387 */ /* 0x0081e80000100a00 */
[----:B0-----:R-:W3:Y:S04]  /*6dbf0*/  LDL.64 R26, [R1+0x58] ;  /* 0x00005800011a7983 */ /* 0x001ee80000100a00 */
[----:B---3--:R0:W-:Y:S04]  /*6dc00*/  STL.64 [R1+0x3930], R26 ;  /* 0x0039301a01007387 */ /* 0x0081e80000100a00 */
[----:B0-----:R-:W3:Y:S01]  /*6dc10*/  LDL.64 R26, [R1+0x68] ;  /* 0x00006800011a7983 */ /* 0x001ee20000100a00 */
[----:B------:R-:W-:-:S03]  /*6dc20*/  IMAD.MOV.U32 R11, RZ, RZ, R13 ;  /* 0x000000ffff0b7224 */ /* 0x000fc600078e000d */
[----:B---3--:R0:W-:Y:S01]  /*6dc30*/  STL.64 [R1+0x3948], R26 ;  /* 0x0039481a01007387 */ /* 0x0081e20000100a00 */
[----:B------:R-:W3:Y:S02]  /*6dc40*/  LDL.LU R24, [R1+0x690] ;  /* 0x0006900001187983 */ /* 0x000ee40000300800 */
[----:B------:R-:W3:Y:S01]  /*6dc50*/  LDL.LU R25, [R1+0x694] ;  /* 0x0006940001197983 */ /* 0x000ee20000300800 */
[----:B0-----:R-:W3:Y:S01]  /*6dc60*/  LDL.LU R26, [R1+0x698] ;  /* 0x00069800011a7983 */ /* 0x001ee20000300800 */
[----:B------:R-:W3:Y:S02]  /*6dc70*/  LDL.LU R27, [R1+0x69c] ;  /* 0x00069c00011b7983 */ /* 0x000ee40000300800 */
[----:B------:R0:W-:Y:S02]  /*6dc80*/  STL.64 [R1+0x38d8], R10 ;  /* 0x0038d80a01007387 */ /* 0x0001e40000100a00 */
[----:B0-----:R-:W4:Y:S04]  /*6dc90*/  LDL.64 R10, [R1+0x28] ;  /* 0x00002800010a7983 */ /* 0x001f280000100a00 */
[----:B----4-:R0:W-:Y:S04]  /*6dca0*/  STL.64 [R1+0x38f0], R10 ;  /* 0x0038f00a01007387 */ /* 0x0101e80000100a00 */
[----:B0-----:R-:W4:Y:S04]  /*6dcb0*/  LDL.64 R10, [R1+0x38] ;  /* 0x00003800010a7983 */ /* 0x001f280000100a00 */
[----:B----4-:R0:W-:Y:S01]  /*6dcc0*/  STL.64 [R1+0x3910], R10 ;  /* 0x0039100a01007387 */ /* 0x0101e20000100a00 */
[----:B------:R-:W4:Y:S02]  /*6dcd0*/  LDL.LU R8, [R1+0xdd0] ;  /* 0x000dd00001087983 */ /* 0x000f240000300800 */
[----:B------:R-:W4:Y:S01]  /*6dce0*/  LDL.LU R9, [R1+0xdd4] ;  /* 0x000dd40001097983 */ /* 0x000f220000300800 */
[----:B0-----:R-:W4:Y:S01]  /*6dcf0*/  LDL.LU R10, [R1+0xdd8] ;  /* 0x000dd800010a7983 */ /* 0x001f220000300800 */
[----:B------:R-:W4:Y:S01]  /*6dd00*/  LDL.LU R11, [R1+0xddc] ;  /* 0x000ddc00010b7983 */ /* 0x000f220000300800 */
[C---:B--2---:R-:W-:Y:S08]  /*6dd10*/  HMMA.16816.F32.BF16 R20, R16.reuse, R14, R20 ;  /* 0x0000000e1014723c */ /* 0x044ff00000041814 */
[----:B---3--:R-:W-:Y:S01]  /*6dd20*/  HMMA.16816.F32.BF16 R24, R16, R6, R24 ;  /* 0x000000061018723c */ /* 0x008fe20000041818 */
[----:B----4-:R-:W-:Y:S01]  /*6dd30*/  STL.64 [R1+0x3928], R10 ;  /* 0x0039280a01007387 */ /* 0x010fe20000100a00 */
        /* <DEDUP_REMOVED lines=14> */
[----:B------:R-:W4:Y:S02]  /*6de20*/  LDL.LU R12, [R1+0x3950] ;  /* 0x00395000010c7983 */ /* 0x000f240000300800 */
[----:B------:R-:W-:Y:S02]  /*6de30*/  STL.64 [R1+0x1580], R24 ;  /* 0x0015801801007387 */ /* 0x000fe40000100a00 */
[----:B------:R0:W-:Y:S02]  /*6de40*/  STL.64 [R1+0x1588], R26 ;  /* 0x0015881a01007387 */ /* 0x0001e40000100a00 */
[----:B0-----:R-:W2:Y:S01]  /*6de50*/  LDL.LU.64 R26, [R1+0x3948] ;  /* 0x00394800011a7983 */ /* 0x001ea20000300a00 */
[----:B------:R-:W-:-:S02]  /*6de60*/  IMAD.MOV.U32 R22, RZ, RZ, R6 ;  /* 0x000000ffff167224 */ /* 0x000fc400078e0006 */
[----:B------:R-:W-:Y:S02]  /*6de70*/  IMAD.MOV.U32 R21, RZ, RZ, R7 ;  /* 0x000000ffff157224 */ /* 0x000fe400078e0007 */
[----:B------:R-:W0:Y:S04]  /*6de80*/  LDSM.16.MT88.4 R4, [R29+0xc200] ;  /* 0x00c200001d04783b */ /* 0x000e280000004200 */
[----:B0-----:R0:W-:Y:S01]  /*6de90*/  STL.64 [R1+0x3740], R6 ;  /* 0x0037400601007387 */ /* 0x0011e20000100a00 */
[----:B------:R1:W-:Y:S02]  /*6dea0*/  STL.64 [R1+0x3738], R4 ;  /* 0x0037380401007387 */ /* 0x0003e40000100a00 */
[----:B0-----:R-:W-:Y:S01]  /*6deb0*/  IMAD.MOV.U32 R6, RZ, RZ, R28 ;  /* 0x000000ffff067224 */ /* 0x001fe200078e001c */
[----:B--2---:R-:W-:Y:S01]  /*6dec0*/  HMMA.16816.F32.BF16 R8, R16, R26, R8 ;  /* 0x0000001a1008723c */ /* 0x004fe20000041808 */
[----:B-1----:R-:W-:-:S02]  /*6ded0*/  IMAD.MOV.U32 R5, RZ, RZ, R26 ;  /* 0x000000ffff057224 */ /* 0x002fc400078e001a */
[----:B------:R-:W-:Y:S02]  /*6dee0*/  IMAD.MOV.U32 R4, RZ, RZ, R27 ;  /* 0x000000ffff047224 */ /* 0x000fe400078e001b */
[----:B---3--:R-:W-:Y:S11]  /*6def0*/  IMAD.MOV.U32 R7, RZ, RZ, R23 ;  /* 0x000000ffff077224 */ /* 0x008ff600078e0017 */
[----:B------:R-:W-:Y:S07]  /*6df00*/  @!UPT UIADD3 URZ, URZ, URZ, URZ ;  /* 0x0000003f3f3ff290 */ /* 0x000fee000fffe03f */
[----:B------:R-:W-:Y:S01]  /*6df10*/  STL.64 [R1+0x15a0], R8 ;  /* 0x0015a00801007387 */ /* 0x000fe20000100a00 */
[----:B------:R0:W-:Y:S03]  /*6df20*/  STL.64 [R1+0x15a8], R10 ;  /* 0x0015a80a01007387 */ /* 0x0001e60000100a00 */
[----:B0-----:R-:W2:Y:S01]  /*6df30*/  LDL.LU.64 R10, [R1+0x3940] ;  /* 0x00394000010a7983 */ /* 0x001ea20000300a00 */
        /* <DEDUP_REMOVED lines=8> */
[----:B--2---:R-:W-:Y:S01]  /*6dfc0*/  HMMA.16816.F32.BF16 R8, R16, R26, R8 ;  /* 0x0000001a1008723c */ /* 0x004fe20000041808 */
[----:B------:R-:W-:-:S02]  /*6dfd0*/  IMAD.MOV.U32 R28, RZ, RZ, R26 ;  /* 0x000000ffff1c7224 */ /* 0x000fc400078e001a */
[----:B------:R-:W-:Y:S01]  /*6dfe0*/  IMAD.MOV.U32 R23, RZ, RZ, R27 ;  /* 0x000000ffff177224 */ /* 0x000fe200078e001b */
[----:B---3--:R-:W-:Y:S01]  /*6dff0*/  STL.64 [R1+0x38e8], R6 ;  /* 0x0038e80601007387 */ /* 0x008fe20000100a00 */
[----:B------:R0:W-:Y:S03]  /*6e000*/  STL.64 [R1+0x38e0], R4 ;  /* 0x0038e00401007387 */ /* 0x0001e60000100a00 */
        /* <DEDUP_REMOVED lines=53> */
[----:B------:R0:W-:Y:S02]  /*6e360*/  STL.64 [R1+0x3750], R6 ;  /* 0x0037500601007387 */ /* 0x0001e40000100a00 */
[----:B0-----:R-:W2:Y:S01]  /*6e370*/  LDL.64 R6, [R1+0x18] ;  /* 0x0000180001067983 */ /* 0x001ea20000100a00 */
[----:B---3--:R-:W-:Y:S03]  /*6e380*/  HMMA.16816.F32.BF16 R8, R16, R26, R8 ;  /* 0x0000001a1008723c */ /* 0x008fe60000041808 */
[----:B--2---:R0:W-:Y:S02]  /*6e390*/  STL.64 [R1+0x3768], R6 ;  /* 0x0037680601007387 */ /* 0x0041e40000100a00 */
[----:B0-----:R-:W-:-:S02]  /*6e3a0*/  IMAD.MOV.U32 R6, RZ, RZ, R0 ;  /* 0x000000ffff067224 */ /* 0x001fc400078e0000 */
[----:B------:R-:W-:Y:S01]  /*6e3b0*/  IMAD.MOV.U32 R7, RZ, RZ, R2 ;  /* 0x000000ffff077224 */ /* 0x000fe200078e0002 */
[----:B------:R-:W2:Y:S01]  /*6e3c0*/  LDL.LU R0, [R1+0x38a4] ;  /* 0x0038a40001007983 */ /* 0x000ea20000300800 */
[----:B------:R-:W3:Y:S03]  /*6e3d0*/  LDL.LU R2, [R1+0x38a0] ;  /* 0x0038a00001027983 */ /* 0x000ee60000300800 */
[----:B------:R0:W-:Y:S11]  /*6e3e0*/  STL.64 [R1+0x3780], R6 ;  /* 0x0037800601007387 */ /* 0x0001f60000100a00 */
[----:B------:R-:W-:Y:S02]  /*6e3f0*/  STL.64 [R1+0x12e0], R8 ;  /* 0x0012e00801007387 */ /* 0x000fe40000100a00 */
[----:B------:R1:W-:Y:S02]  /*6e400*/  STL.64 [R1+0x12e8], R10 ;  /* 0x0012e80a01007387 */ /* 0x0003e40000100a00 */
[----:B0-----:R-:W-:-:S02]  /*6e410*/  IMAD.MOV.U32 R6, RZ, RZ, R25 ;  /* 0x000000ffff067224 */ /* 0x001fc400078e0019 */
[----:B------:R-:W-:Y:S01]  /*6e420*/  IMAD.MOV.U32 R7, RZ, RZ, R24 ;  /* 0x000000ffff077224 */ /* 0x000fe200078e0018 */
[----:B-1----:R-:W2:Y:S01]  /*6e430*/  LDL.LU.64 R10, [R1+0x3898] ;  /* 0x00389800010a7983 */ /* 0x002ea20000300a00 */
[----:B------:R-:W2:Y:S03]  /*6e440*/  LDL.LU.64 R8, [R1+0x3890] ;  /* 0x0038900001087983 */ /* 0x000ea60000300a00 */
[----:B------:R-:W-:Y:S01]  /*6e450*/  STL.64 [R1+0x3798], R6 ;  /* 0x0037980601007387 */ /* 0x000fe20000100a00 */
[----:B------:R0:W-:Y:S02]  /*6e460*/  STL.64 [R1+0x3748], R26 ;  /* 0x0037481a01007387 */ /* 0x0001e40000100a00 */
[----:B------:R-:W2:Y:S02]  /*6e470*/  LDL.LU R24, [R1+0x540] ;  /* 0x0005400001187983 */ /* 0x000ea40000300800 */
[----:B------:R-:W2:Y:S01]  /*6e480*/  LDL.LU R25, [R1+0x544] ;  /* 0x0005440001197983 */ /* 0x000ea20000300800 */
[----:B0-----:R-:W2:Y:S01]  /*6e490*/  LDL.LU R26, [R1+0x548] ;  /* 0x00054800011a7983 */ /* 0x001ea20000300800 */
        /* <DEDUP_REMOVED lines=42> */
[----:B----4-:R-:W-:-:S02]  /*6e740*/  IMAD.MOV.U32 R6, RZ, RZ, R12 ;  /* 0x000000ffff067224 */ /* 0x010fc400078e000c */
[----:B------:R-:W-:-:S05]  /*6e750*/  IMAD.MOV.U32 R7, RZ, RZ, R11 ;  /* 0x000000ffff077224 */ /* 0x000fca00078e000b */
[----:B------:R-:W-:Y:S04]  /*6e760*/  STL.64 [R1+0x3828], R6 ;  /* 0x0038280601007387 */ /* 0x000fe80000100a00 */
[----:B--2---:R-:W-:Y:S01]  /*6e770*/  STL.64 [R1+0x37c0], R26 ;  /* 0x0037c01a01007387 */ /* 0x004fe20000100a00 */
[----:B------:R0:W-:Y:S03]  /*6e780*/  STL.64 [R1+0x37b8], R24 ;  /* 0x0037b81801007387 */ /* 0x0001e60000100a00 */
[----:B0-----:R-:W2:Y:S01]  /*6e790*/  LDL.LU R24, [R1+0x590] ;  /* 0x0005900001187983 */ /* 0x001ea20000300800 */
[----:B------:R-:W2:Y:S02]  /*6e7a0*/  LDL.LU R25, [R1+0x594] ;  /* 0x0005940001197983 */ /* 0x000ea40000300800 */
[----:B------:R-:W4:Y:S02]  /*6e7b0*/  LDL.LU R26, [R1+0x598] ;  /* 0x00059800011a7983 */ /* 0x000f240000300800 */
[----:B------:R-:W4:Y:S02]  /*6e7c0*/  LDL.LU R27, [R1+0x59c] ;  /* 0x00059c00011b7983 */ /* 0x000f240000300800 */
[----:B------:R-:W-:-:S02]  /*6e7d0*/  IMAD.MOV.U32 R6, RZ, RZ, R10 ;  /* 0x000000ffff067224 */ /* 0x000fc400078e000a */
[----:B------:R-:W-:-:S05]  /*6e7e0*/  IMAD.MOV.U32 R7, RZ, RZ, R9 ;  /* 0x000000ffff077224 */ /* 0x000fca00078e0009 */
[----:B------:R-:W-:Y:S04]  /*6e7f0*/  STL.64 [R1+0x3840], R6 ;  /* 0x0038400601007387 */ /* 0x000fe80000100a00 */
[----:B----4-:R-:W-:Y:S01]  /*6e800*/  STL.64 [R1+0x37d8], R26 ;  /* 0x0037d81a01007387 */ /* 0x010fe20000100a00 */
[----:B--2---:R0:W-:Y:S03]  /*6e810*/  STL.64 [R1+0x37d0], R24 ;  /* 0x0037d01801007387 */ /* 0x0041e60000100a00 */
        /* <DEDUP_REMOVED lines=12> */
[----:B------:R-:W4:Y:S01]  /*6e8e0*/  LDL.LU R27, [R1+0x5bc] ;  /* 0x0005bc00011b7983 */ /* 0x000f220000300800 */
[----:B------:R-:W2:Y:S01]  /*6e8f0*/  LDL.LU R20, [R1+0x680] ;  /* 0x0006800001147983 */ /* 0x000ea20000300800 */
[----:B------:R-:W3:Y:S02]  /*6e900*/  LDL.LU R21, [R1+0x684] ;  /* 0x0006840001157983 */ /* 0x000ee40000300800 */
[----:B------:R-:W3:Y:S02]  /*6e910*/  LDL.LU R22, [R1+0x688] ;  /* 0x0006880001167983 */ /* 0x000ee40000300800 */
[----:B------:R-:W3:Y:S01]  /*6e920*/  LDL.LU R23, [R1+0x68c] ;  /* 0x00068c0001177983 */ /* 0x000ee20000300800 */
[----:B------:R-:W3:Y:S01]  /*6e930*/  LDL.LU R8, [R1+0xd70] ;  /* 0x000d700001087983 */ /* 0x000ee20000300800 */
[----:B------:R-:W3:Y:S02]  /*6e940*/  LDL.LU R9, [R1+0xd74] ;  /* 0x000d740001097983 */ /* 0x000ee40000300800 */
[----:B------:R-:W3:Y:S02]  /*6e950*/  LDL.LU R10, [R1+0xd78] ;  /* 0x000d7800010a7983 */ /* 0x000ee40000300800 */
[----:B------:R-:W3:Y:S01]  /*6e960*/  LDL.LU R11, [R1+0xd7c] ;  /* 0x000d7c00010b7983 */ /* 0x000ee20000300800 */
        /* <DEDUP_REMOVED lines=34> */
[----:B------:R-:W-:-:S02]  /*6eb90*/  IMAD.MOV.U32 R6, RZ, RZ, R2 ;  /* 0x000000ffff067224 */ /* 0x000fc400078e0002 */
[----:B------:R-:W-:Y:S01]  /*6eba0*/  IMAD.MOV.U32 R7, RZ, RZ, R0 ;  /* 0x000000ffff077224 */ /* 0x000fe200078e0000 */
        /* <DEDUP_REMOVED lines=97> */
[----:B------:R-:W3:Y:S11]  /*6f1c0*/  LDL.LU.64 R26, [R1+0x3748] ;  /* 0x00374800011a7983 */ /* 0x000ef60000300a00 */
[----:B------:R-:W-:Y:S11]  /*6f1d0*/  @!UPT UIADD3 URZ, URZ, URZ, URZ ;  /* 0x0000003f3f3ff290 */ /* 0x000ff6000fffe03f */
[----:B------:R-:W-:Y:S01]  /*6f1e0*/  STL.64 [R1+0x1270], R4 ;  /* 0x0012700401007387 */ /* 0x000fe20000100a00 */
[----:B------:R0:W-:Y:S03]  /*6f1f0*/  STL.64 [R1+0x1278], R6 ;  /* 0x0012780601007387 */ /* 0x0001e60000100a00 */
[----:B0-----:R-:W2:Y:S01]  /*6f200*/  LDL.LU.64 R6, [R1+0x3740] ;  /* 0x0037400001067983 */ /* 0x001ea20000300a00 */
[----:B------:R-:W2:Y:S01]  /*6f210*/  LDL.LU.64 R4, [R1+0x3738] ;  /* 0x0037380001047983 */ /* 0x000ea20000300a00 */
[C---:B---3--:R-:W-:Y:S02]  /*6f220*/  HMMA.16816.F32.BF16 R16, R20.reuse, R26, R16 ;  /* 0x0000001a1410723c */ /* 0x048fe40000041810 */
[----:B------:R0:W-:Y:S01]  /*6f230*/  STL.64 [R1+0x3680], R26 ;  /* 0x0036801a01007387 */ /* 0x0001e20000100a00 */
[----:B------:R-:W3:Y:S11]  /*6f240*/  LDL.LU R24, [R1+0x520] ;  /* 0x0005200001187983 */ /* 0x000ef60000300800 */
[----:B------:R-:W-:Y:S09]  /*6f250*/  @!UPT UIADD3 URZ, URZ, URZ, URZ ;  /* 0x0000003f3f3ff290 */ /* 0x000ff2000fffe03f */
[----:B------:R-:W-:Y:S01]  /*6f260*/  STL.64 [R1+0x1260], R16 ;  /* 0x0012601001007387 */ /* 0x000fe20000100a00 */
[----:B------:R-:W-:Y:S02]  /*6f270*/  STL.64 [R1+0x1268], R18 ;  /* 0x0012681201007387 */ /* 0x000fe40000100a00 */
[----:B------:R-:W1:Y:S04]  /*6f280*/  LDSM.16.MT88.4 R16, [R29+0xc280] ;  /* 0x00c280001d10783b */ /* 0x000e680000004200 */
[----:B------:R-:W3:Y:S01]  /*6f290*/  LDL.LU R25, [R1+0x524] ;  /* 0x0005240001197983 */ /* 0x000ee20000300800 */
[----:B0-----:R-:W3:Y:S01]  /*6f2a0*/  LDL.LU R26, [R1+0x528] ;  /* 0x00052800011a7983 */ /* 0x001ee20000300800 */
[----:B------:R-:W3:Y:S03]  /*6f2b0*/  LDL.LU R27, [R1+0x52c] ;  /* 0x00052c00011b7983 */ /* 0x000ee60000300800 */
[----:B-1----:R-:W-:Y:S01]  /*6f2c0*/  STL.64 [R1+0x3640], R18 ;  /* 0x0036401201007387 */ /* 0x002fe20000100a00 */
[----:B------:R0:W-:Y:S03]  /*6f2d0*/  STL.64 [R1+0x3638], R16 ;  /* 0x0036381001007387 */ /* 0x0001e60000100a00 */
[----:B0-----:R-:W4:Y:S01]  /*6f2e0*/  LDL.LU R16, [R1+0xcd0] ;  /* 0x000cd00001107983 */ /* 0x001f220000300800 */
[----:B------:R-:W4:Y:S02]  /*6f2f0*/  LDL.LU R17, [R1+0xcd4] ;  /* 0x000cd40001117983 */ /* 0x000f240000300800 */
[----:B------:R-:W4:Y:S02]  /*6f300*/  LDL.LU R18, [R1+0xcd8] ;  /* 0x000cd80001127983 */ /* 0x000f240000300800 */
[----:B------:R-:W4:Y:S01]  /*6f310*/  LDL.LU R19, [R1+0xcdc] ;  /* 0x000cdc0001137983 */ /* 0x000f220000300800 */
[----:B------:R-:W-:Y:S01]  /*6f320*/  STL [R1+0x365c], R14 ;  /* 0x00365c0e01007387 */ /* 0x000fe20000100800 */
[----:B------:R-:W-:Y:S01]  /*6f330*/  STL [R1+0x3658], R15 ;  /* 0x0036580f01007387 */ /* 0x000fe20000100800 */
[C---:B----4-:R-:W-:Y:S11]  /*6f340*/  HMMA.16816.F32.BF16 R16, R20.reuse, R14, R16 ;  /* 0x0000000e1410723c */ /* 0x050ff60000041810 */
[----:B------:R-:W-:Y:S11]  /*6f350*/  @!UPT UIADD3 URZ, URZ, URZ, URZ ;  /* 0x0000003f3f3ff290 */ /* 0x000ff6000fffe03f */
[----:B------:R-:W-:Y:S01]  /*6f360*/  @!UPT UIADD3 URZ, URZ, URZ, URZ ;  /* 0x0000003f3f3ff290 */ /* 0x000fe2000fffe03f */
[----:B------:R-:W-:Y:S01]  /*6f370*/  STL.64 [R1+0x1250], R16 ;  /* 0x0012501001007387 */ /* 0x000fe20000100a00 */
[----:B------:R3:W-:Y:S02]  /*6f380*/  STL.64 [R1+0x1258], R18 ;  /* 0x0012581201007387 */ /* 0x0007e40000100a00 */
[----:B------:R-:W2:Y:S01]  /*6f390*/  LDL.LU R12, [R1+0x4a0] ;  /* 0x0004a000010c7983 */ /* 0x000ea20000300800 */
[----:B---3--:R-:W-:Y:S11]  /*6f3a0*/  HMMA.16816.F32.BF16 R16, R20, R10, R24 ;  /* 0x0000000a1410723c */ /* 0x008ff60000041818 */
[----:B------:R-:W-:Y:S11]  /*6f3b0*/  @!UPT UIADD3 URZ, URZ, URZ, URZ ;  /* 0x0000003f3f3ff290 */ /* 0x000ff6000fffe03f */
[----:B------:R-:W-:Y:S01]  /*6f3c0*/  @!UPT UIADD3 URZ, URZ, URZ, URZ ;  /* 0x0000003f3f3ff290 */ /* 0x000fe2000fffe03f */
[----:B------:R-:W-:Y:S01]  /*6f3d0*/  STL.64 [R1+0xa20], R16 ;  /* 0x000a201001007387 */ /* 0x000fe20000100a00 */
[----:B------:R-:W-:Y:S02]  /*6f3e0*/  STL.64 [R1+0xa28], R18 ;  /* 0x000a281201007387 */ /* 0x000fe40000100a00 */
[----:B------:R-:W2:Y:S02]  /*6f3f0*/  LDL.LU R13, [R1+0x4a4] ;  /* 0x0004a400010d7983 */ /* 0x000ea40000300800 */
[----:B------:R-:W2:Y:S01]  /*6f400*/  LDL.LU R14, [R1+0x4a8] ;  /* 0x0004a800010e7983 */ /* 0x000ea20000300800 */
[----:B------:R-:W2:Y:S01]  /*6f410*/  LDL.LU R15, [R1+0x4ac] ;  /* 0x0004ac00010f7983 */ /* 0x000ea20000300800 */
[----:B------:R0:W-:Y:S03]  /*6f420*/  STL.64 [R1+0x3730], R10 ;  /* 0x0037300a01007387 */ /* 0x0001e60000100a00 */
[----:B0-----:R-:W2:Y:S01]  /*6f430*/  LDL.64 R10, [R1+0xc8] ;  /* 0x0000c800010a7983 */ /* 0x001ea20000100a00 */
[----:B------:R-:W3:Y:S02]  /*6f440*/  LDL.LU R16, [R1+0x490] ;  /* 0x0004900001107983 */ /* 0x000ee40000300800 */
[----:B------:R-:W3:Y:S02]  /*6f450*/  LDL.LU R17, [R1+0x494] ;  /* 0x0004940001117983 */ /* 0x000ee40000300800 */
[----:B------:R-:W3:Y:S01]  /*6f460*/  LDL.LU R18, [R1+0x498] ;  /* 0x0004980001127983 */ /* 0x000ee20000300800 */
[----:B------:R-:W3:Y:S01]  /*6f470*/  LDL.LU R19, [R1+0x49c] ;  /* 0x00049c0001137983 */ /* 0x000ee20000300800 */
[----:B------:R-:W4:Y:S03]  /*6f480*/  LDL.64 R22, [R1+0x68] ;  /* 0x0000680001167983 */ /* 0x000f260000100a00 */
[----:B----4-:R0:W-:Y:S04]  /*6f490*/  STL.64 [R1+0x36e8], R22 ;  /* 0x0036e81601007387 */ /* 0x0101e80000100a00 */
[----:B0-----:R-:W4:Y:S04]  /*6f4a0*/  LDL.64 R22, [R1+0x78] ;  /* 0x0000780001167983 */ /* 0x001f280000100a00 */
[----:B----4-:R0:W-:Y:S04]  /*6f4b0*/  STL.64 [R1+0x36f8], R22 ;  /* 0x0036f81601007387 */ /* 0x0101e80000100a00 */
[----:B0-----:R-:W4:Y:S04]  /*6f4c0*/  LDL.64 R22, [R1+0x88] ;  /* 0x0000880001167983 */ /* 0x001f280000100a00 */
[----:B----4-:R0:W-:Y:S04]  /*6f4d0*/  STL.64 [R1+0x3710], R22 ;  /* 0x0037101601007387 */ /* 0x0101e80000100a00 */
[----:B0-----:R-:W4:Y:S04]  /*6f4e0*/  LDL.64 R22, [R1+0x98] ;  /* 0x0000980001167983 */ /* 0x001f280000100a00 */
[----:B----4-:R0:W-:Y:S01]  /*6f4f0*/  STL.64 [R1+0x3728], R22 ;  /* 0x0037281601007387 */ /* 0x0101e20000100a00 */
[----:B------:R-:W4:Y:S03]  /*6f500*/  LDL.64 R26, [R1+0x58] ;  /* 0x00005800011a7983 */ /* 0x000f260000100a00 */
[----:B0-----:R-:W2:Y:S04]  /*6f510*/  LDL.64 R22, [R1+0xa8] ;  /* 0x0000a80001167983 */ /* 0x001ea80000100a00 */
[----:B----4-:R0:W-:Y:S01]  /*6f520*/  STL.64 [R1+0x36f0], R26 ;  /* 0x0036f01a01007387 */ /* 0x0101e20000100a00 */
[----:B------:R-:W4:Y:S02]  /*6f530*/  LDL.LU R24, [R1+0x450] ;  /* 0x0004500001187983 */ /* 0x000f240000300800 */
[----:B------:R-:W4:Y:S01]  /*6f540*/  LDL.LU R25, [R1+0x454] ;  /* 0x0004540001197983 */ /* 0x000f220000300800 */
[----:B0-----:R-:W3:Y:S01]  /*6f550*/  LDL.LU R26, [R1+0x458] ;  /* 0x00045800011a7983 */ /* 0x001ee20000300800 */
[----:B------:R-:W3:Y:S01]  /*6f560*/  LDL.LU R27, [R1+0x45c] ;  /* 0x00045c00011b7983 */ /* 0x000ee20000300800 */
[----:B--2---:R-:W-:Y:S02]  /*6f570*/  HMMA.16816.F32.BF16 R12, R4, R10, R12 ;  /* 0x0000000a040c723c */ /* 0x004fe4000004180c */
[----:B---3--:R-:W-:Y:S01]  /*6f580*/  STL.64 [R1+0x3708], R26 ;  /* 0x0037081a01007387 */ /* 0x008fe20000100a00 */
[----:B----4-:R0:W-:Y:S03]  /*6f590*/  STL.64 [R1+0x3700], R24 ;  /* 0x0037001801007387 */ /* 0x0101e60000100a00 */
        /* <DEDUP_REMOVED lines=11> */
[----:B------:R0:W-:Y:S01]  /*6f650*/  STL.64 [R1+0x18b0], R12 ;  /* 0x0018b00c01007387 */ /* 0x0001e20000100a00 */
[----:B------:R1:W-:Y:S02]  /*6f660*/  STL.64 [R1+0x18b8], R14 ;  /* 0x0018b80e01007387 */ /* 0x0003e40000100a00 */
[----:B0-----:R-:W-:-:S02]  /*6f670*/  IMAD.MOV.U32 R12, RZ, RZ, R10 ;  /* 0x000000ffff0c7224 */ /* 0x001fc400078e000a */
[----:B------:R-:W3:Y:S01]  /*6f680*/  LDL.LU.64 R10, [R1+0x3730] ;  /* 0x00373000010a7983 */ /* 0x000ee20000300a00 */
[----:B------:R-:W-:Y:S02]  /*6f690*/  STL [R1+0x3664], R9 ;  /* 0x0036640901007387 */ /* 0x000fe40000100800 */
[----:B------:R-:W-:Y:S02]  /*6f6a0*/  STL [R1+0x3660], R12 ;  /* 0x0036600c01007387 */ /* 0x000fe40000100800 */
[----:B-1----:R-:W4:Y:S02]  /*6f6b0*/  LDL.64 R14, [R1+0xb8] ;  /* 0x0000b800010e7983 */ /* 0x002f240000100a00 */
[----:B----4-:R-:W-:Y:S11]  /*6f6c0*/  HMMA.16816.F32.BF16 R16, R4, R14, R16 ;  /* 0x0000000e0410723c */ /* 0x010ff60000041810 */
[----:B------:R-:W-:Y:S11]  /*6f6d0*/  @!UPT UIADD3 URZ, URZ, URZ, URZ ;  /* 0x0000003f3f3ff290 */ /* 0x000ff6000fffe03f */
[----:B------:R-:W-:Y:S01]  /*6f6e0*/  @!UPT UIADD3 URZ, URZ, URZ, URZ ;  /* 0x0000003f3f3ff290 */ /* 0x000fe2000fffe03f */
[----:B------:R0:W-:Y:S01]  /*6f6f0*/  STL.64 [R1+0x18a0], R16 ;  /* 0x0018a01001007387 */ /* 0x0001e20000100a00 */
[----:B------:R-:W-:Y:S02]  /*6f700*/  STL.64 [R1+0x18a8], R18 ;  /* 0x0018a81201007387 */ /* 0x000fe40000100a00 */
[----:B0-----:R-:W-:-:S05]  /*6f710*/  IMAD.MOV.U32 R16, RZ, RZ, R14 ;  /* 0x000000ffff107224 */ /* 0x001fca00078e000e */
[----:B------:R0:W-:Y:S04]  /*6f720*/  STL [R1+0x3668], R16 ;  /* 0x0036681001007387 */ /* 0x0001e80000100800 */
        /* <DEDUP_REMOVED lines=10> */
[----:B-1----:R-:W-:Y:S02]  /*6f7d0*/  IMAD.MOV.U32 R18, RZ, RZ, R22 ;  /* 0x000000ffff127224 */ /* 0x002fe400078e0016 */
        /* <DEDUP_REMOVED lines=11> */
[----:B------:R0:W-:Y:S01]  /*6f890*/  STL [R1+0x36d8], R17 ;  /* 0x0036d81101007387 */ /* 0x0001e20000100800 */
[----:B------:R-:W4:Y:S02]  /*6f8a0*/  LDL.LU R16, [R1+0xc30] ;  /* 0x000c300001107983 */ /* 0x000f240000300800 */
[----:B------:R-:W-:Y:S01]  /*6f8b0*/  IMAD.MOV.U32 R13, RZ, RZ, R15 ;  /* 0x000000ffff0d7224 */ /* 0x000fe200078e000f */
[----:B0-----:R-:W4:Y:S01]  /*6f8c0*/  LDL.LU R17, [R1+0xc34] ;  /* 0x000c340001117983 */ /* 0x001f220000300800 */
[----:B------:R-:W4:Y:S02]  /*6f8d0*/  LDL.LU R18, [R1+0xc38] ;  /* 0x000c380001127983 */ /* 0x000f240000300800 */
[----:B------:R-:W4:Y:S01]  /*6f8e0*/  LDL.LU R19, [R1+0xc3c] ;  /* 0x000c3c0001137983 */ /* 0x000f220000300800 */
        /* <DEDUP_REMOVED lines=15> */
[----:B0-----:R-:W4:Y:S01]  /*6f9e0*/  LDL.LU.64 R26, [R1+0x36f0] ;  /* 0x0036f000011a7983 */ /* 0x001f220000300a00 */
[----:B------:R-:W2:Y:S02]  /*6f9f0*/  LDL.LU.64 R22, [R1+0x36e8] ;  /* 0x0036e80001167983 */ /* 0x000ea40000300a00 */
[----:B---3--:R-:W-:Y:S02]  /*6fa00*/  STL.64 [R1+0x3650], R10 ;  /* 0x0036500a01007387 */ /* 0x008fe40000100a00 */
[----:B------:R0:W-:Y:S02]  /*6fa10*/  STL [R1+0x3648], R8 ;  /* 0x0036480801007387 */ /* 0x0001e40000100800 */
[----:B0-----:R-:W2:Y:S01]  /*6fa20*/  LDL.LU R8, [R1+0x440] ;  /* 0x0004400001087983 */ /* 0x001ea20000300800 */
[----:B------:R-:W2:Y:S02]  /*6fa30*/  LDL.LU R9, [R1+0x444] ;  /* 0x0004440001097983 */ /* 0x000ea40000300800 */
[----:B------:R-:W2:Y:S02]  /*6fa40*/  LDL.LU R10, [R1+0x448] ;  /* 0x00044800010a7983 */ /* 0x000ea40000300800 */
[----:B------:R-:W2:Y:S02]  /*6fa50*/  LDL.LU R11, [R1+0x44c] ;  /* 0x00044c00010b7983 */ /* 0x000ea40000300800 */
[C---:B--2---:R-:W-:Y:S08]  /*6fa60*/  HMMA.16816.F32.BF16 R8, R4.reuse, R22, R8 ;  /* 0x000000160408723c */ /* 0x044ff00000041808 */
[C---:B----4-:R-:W-:Y:S11]  /*6fa70*/  HMMA.16816.F32.BF16 R16, R4.reuse, R26, R16 ;  /* 0x0000001a0410723c */ /* 0x050ff60000041810 */
[----:B------:R-:W-:Y:S04]  /*6fa80*/  @!UPT UIADD3 URZ, URZ, URZ, URZ ;  /* 0x0000003f3f3ff290 */ /* 0x000fe8000fffe03f */
[----:B------:R0:W-:Y:S01]  /*6fa90*/  STL.64 [R1+0x1240], R8 ;  /* 0x0012400801007387 */ /* 0x0001e20000100a00 */
[----:B------:R1:W-:Y:S02]  /*6faa0*/  STL.64 [R1+0x1248], R10 ;  /* 0x0012480a01007387 */ /* 0x0003e40000100a00 */
[----:B0-----:R-:W-:Y:S02]  /*6fab0*/  IMAD.MOV.U32 R8, RZ, RZ, R23 ;  /* 0x000000ffff087224 */ /* 0x001fe400078e0017 */
[----:B-1----:R-:W-:Y:S02]  /*6fac0*/  IMAD.MOV.U32 R10, RZ, RZ, R22 ;  /* 0x000000ffff0a7224 */ /* 0x002fe400078e0016 */
[----:B------:R-:W0:Y:S01]  /*6fad0*/  LDSM.16.MT88.4 R20, [R29+0xc300] ;  /* 0x00c300001d14783b */ /* 0x000e220000004200 */
[----:B------:R-:W-:Y:S02]  /*6fae0*/  IMAD.MOV.U32 R12, RZ, RZ, R26 ;  /* 0x000000ffff0c7224 */ /* 0x000fe400078e001a */
[----:B------:R-:W-:Y:S01]  /*6faf0*/  IMAD.MOV.U32 R11, RZ, RZ, R27 ;  /* 0x000000ffff0b7224 */ /* 0x000fe200078e001b */
[----:B0-----:R-:W-:Y:S01]  /*6fb00*/  STL.64 [R1+0x3500], R22 ;  /* 0x0035001601007387 */ /* 0x001fe20000100a00 */
[----:B------:R-:W-:Y:S02]  /*6fb10*/  STL.64 [R1+0x34f8], R20 ;  /* 0x0034f81401007387 */ /* 0x000fe40000100a00 */
[----:B------:R-:W-:Y:S02]  /*6fb20*/  STL.64 [R1+0x1230], R16 ;  /* 0x0012301001007387 */ /* 0x000fe40000100a00 */
[----:B------:R-:W-:Y:S01]  /*6fb30*/  STL.64 [R1+0x1238], R18 ;  /* 0x0012381201007387 */ /* 0x000fe20000100a00 */
[----:B------:R-:W2:Y:S04]  /*6fb40*/  LDL.64 R26, [R1+0x8] ;  /* 0x00000800011a7983 */ /* 0x000ea80000100a00 */
[----:B--2---:R0:W-:Y:S01]  /*6fb50*/  STL.64 [R1+0x3698], R26 ;  /* 0x0036981a01007387 */ /* 0x0041e20000100a00 */
[----:B------:R-:W2:Y:S02]  /*6fb60*/  LDL.LU R24, [R1+0xbf0] ;  /* 0x000bf00001187983 */ /* 0x000ea40000300800 */
[----:B------:R-:W2:Y:S01]  /*6fb70*/  LDL.LU R25, [R1+0xbf4] ;  /* 0x000bf40001197983 */ /* 0x000ea20000300800 */
[----:B0-----:R-:W3:Y:S01]  /*6fb80*/  LDL.LU R26, [R1+0xbf8] ;  /* 0x000bf800011a7983 */ /* 0x001ee20000300800 */
[----:B------:R-:W3:Y:S02]  /*6fb90*/  LDL.LU R27, [R1+0xbfc] ;  /* 0x000bfc00011b7983 */ /* 0x000ee40000300800 */
[----:B------:R-:W4:Y:S02]  /*6fba0*/  LDL.LU R16, [R1+0xc20] ;  /* 0x000c200001107983 */ /* 0x000f240000300800 */
[----:B------:R-:W4:Y:S01]  /*6fbb0*/  LDL.LU R17, [R1+0xc24] ;  /* 0x000c240001117983 */ /* 0x000f220000300800 */
[----:B------:R-:W4:Y:S01]  /*6fbc0*/  LDL.LU R18, [R1+0xc28] ;  /* 0x000c280001127983 */ /* 0x000f220000300800 */
[----:B------:R-:W4:Y:S03]  /*6fbd0*/  LDL.LU R19, [R1+0xc2c] ;  /* 0x000c2c0001137983 */ /* 0x000f260000300800 */
[----:B---3--:R0:W-:Y:S01]  /*6fbe0*/  STL.64 [R1+0x36a8], R26 ;  /* 0x0036a81a01007387 */ /* 0x0081e20000100a00 */
[----:B--2---:R-:W-:Y:S03]  /*6fbf0*/  STL.64 [R1+0x36a0], R24 ;  /* 0x0036a01801007387 */ /* 0x004fe60000100a00 */
[----:B0-----:R-:W2:Y:S04]  /*6fc00*/  LDL.64 R26, [R1+0x28] ;  /* 0x00002800011a7983 */ /* 0x001ea80000100a00 */
[----:B--2---:R0:W-:Y:S04]  /*6fc10*/  STL.64 [R1+0x36c0], R26 ;  /* 0x0036c01a01007387 */ /* 0x0041e80000100a00 */
[----:B0-----:R-:W2:Y:S01]  /*6fc20*/  LDL.64 R26, [R1+0x38] ;  /* 0x00003800011a7983 */ /* 0x001ea20000100a00 */
[----:B------:R-:W-:Y:S02]  /*6fc30*/  STL.64 [R1+0x3678], R14 ;  /* 0x0036780e01007387 */ /* 0x000fe40000100a00 */
        /* <DEDUP_REMOVED lines=25> */
[----:B------:R-:W2:Y:S02]  /*6fdd0*/  LDL.LU R22, [R1+0xa58] ;  /* 0x000a580001167983 */ /* 0x000ea40000300800 */
[----:B------:R-:W2:Y:S02]  /*6fde0*/  LDL.LU R23, [R1+0xa5c] ;  /* 0x000a5c0001177983 */ /* 0x000ea40000300800 */
[----:B--2---:R0:W-:Y:S01]  /*6fdf0*/  STL.64 [R1+0x3518], R22 ;  /* 0x0035181601007387 */ /* 0x0041e20000100a00 */
[----:B---3--:R-:W-:Y:S03]  /*6fe00*/  STL.64 [R1+0x3510], R20 ;  /* 0x0035101401007387 */ /* 0x008fe60000100a00 */
[----:B0-----:R-:W4:Y:S02]  /*6fe10*/  LDL.64 R22, [R1+0x48] ;  /* 0x0000480001167983 */ /* 0x001f240000100a00 */
[C---:B----4-:R-:W-:Y:S01]  /*6fe20*/  HMMA.16816.F32.BF16 R16, R4.reuse, R22, R16 ;  /* 0x000000160410723c */ /* 0x050fe20000041810 */
[----:B------:R-:W-:Y:S11]  /*6fe30*/  IMAD.MOV.U32 R9, RZ, RZ, R23 ;  /* 0x000000ffff097224 */ /* 0x000ff600078e0017 */
[----:B------:R-:W-:Y:S11]  /*6fe40*/  @!UPT UIADD3 URZ, URZ, URZ, URZ ;  /* 0x0000003f3f3ff290 */ /* 0x000ff6000fffe03f */
[----:B------:R-:W-:Y:S01]  /*6fe50*/  STL.64 [R1+0x1220], R16 ;  /* 0x0012201001007387 */ /* 0x000fe20000100a00 */
[----:B------:R0:W-:Y:S03]  /*6fe60*/  STL.64 [R1+0x1228], R18 ;  /* 0x0012281201007387 */ /* 0x0001e60000100a00 */
[----:B0-----:R-:W2:Y:S01]  /*6fe70*/  LDL.LU.64 R18, [R1+0x36e0] ;  /* 0x0036e00001127983 */ /* 0x001ea20000300a00 */
[----:B------:R-:W3:Y:S02]  /*6fe80*/  LDL.LU R17, [R1+0x36d8] ;  /* 0x0036d80001117983 */ /* 0x000ee40000300800 */
[----:B------:R-:W4:Y:S02]  /*6fe90*/  LDL.LU R20, [R1+0xa60] ;  /* 0x000a600001147983 */ /* 0x000f240000300800 */
[----:B------:R-:W-:Y:S01]  /*6fea0*/  IMAD.MOV.U32 R16, RZ, RZ, R22 ;  /* 0x000000ffff107224 */ /* 0x000fe200078e0016 */
[----:B------:R-:W4:Y:S01]  /*6feb0*/  LDL.LU R21, [R1+0xa64] ;  /* 0x000a640001157983 */ /* 0x000f220000300800 */
[----:B------:R-:W2:Y:S02]  /*6fec0*/  LDL.LU R22, [R1+0xa68] ;  /* 0x000a680001167983 */ /* 0x000ea40000300800 */
[----:B------:R-:W2:Y:S01]  /*6fed0*/  LDL.LU R23, [R1+0xa6c] ;  /* 0x000a6c0001177983 */ /* 0x000ea20000300800 */
[----:B------:R-:W-:Y:S01]  /*6fee0*/  HMMA.16816.F32.BF16 R12, R4, R26, R12 ;  /* 0x0000001a040c723c */ /* 0x000fe2000004180c */
[----:B--2---:R-:W-:Y:S01]  /*6fef0*/  STL.64 [R1+0x3528], R22 ;  /* 0x0035281601007387 */ /* 0x004fe20000100a00 */
[----:B----4-:R0:W-:Y:S11]  /*6ff00*/  STL.64 [R1+0x3520], R20 ;  /* 0x0035201401007387 */ /* 0x0101f60000100a00 */
[----:B------:R-:W-:Y:S10]  /*6ff10*/  @!UPT UIADD3 URZ, URZ, URZ, URZ ;  /* 0x0000003f3f3ff290 */ /* 0x000ff4000fffe03f */
[----:B------:R-:W-:Y:S02]  /*6ff20*/  STL.64 [R1+0x1210], R12 ;  /* 0x0012100c01007387 */ /* 0x000fe40000100a00 */
[----:B------:R1:W-:Y:S02]  /*6ff30*/  STL.64 [R1+0x1218], R14 ;  /* 0x0012180e01007387 */ /* 0x0003e40000100a00 */
[----:B0-----:R-:W-:Y:S02]  /*6ff40*/  IMAD.MOV.U32 R21, RZ, RZ, R26 ;  /* 0x000000ffff157224 */ /* 0x001fe400078e001a */
[----:B------:R-:W-:Y:S01]  /*6ff50*/  IMAD.MOV.U32 R20, RZ, RZ, R27 ;  /* 0x000000ffff147224 */ /* 0x000fe200078e001b */
[----:B-1----:R-:W2:Y:S01]  /*6ff60*/  LDL.LU.64 R14, [R1+0x36d0] ;  /* 0x0036d000010e7983 */ /* 0x002ea20000300a00 */
[----:B------:R-:W2:Y:S02]  /*6ff70*/  LDL.LU.64 R12, [R1+0x36c8] ;  /* 0x0036c800010c7983 */ /* 0x000ea40000300a00 */
[----:B------:R-:W2:Y:S02]  /*6ff80*/  LDL.LU.64 R26, [R1+0x36c0] ;  /* 0x0036c000011a7983 */ /* 0x000ea40000300a00 */
[----:B------:R-:W-:-:S02]  /*6ff90*/  IMAD.MOV.U32 R22, RZ, RZ, R2 ;  /* 0x000000ffff167224 */ /* 0x000fc400078e0002 */
        /* <DEDUP_REMOVED lines=10> */
[----:B------:R-:W4:Y:S02]  /*70040*/  LDL.LU.64 R24, [R1+0x36a0] ;  /* 0x0036a00001187983 */ /* 0x000f240000300a00 */
[----:B----4-:R-:W-:Y:S11]  /*70050*/  HMMA.16816.F32.BF16 R24, R4, R22, R24 ;  /* 0x000000160418723c */ /* 0x010ff60000041818 */
[----:B------:R-:W-:Y:S11]  /*70060*/  @!UPT UIADD3 URZ, URZ, URZ, URZ ;  /* 0x0000003f3f3ff290 */ /* 0x000ff6000fffe03f */
[----:B------:R-:W-:Y:S01]  /*70070*/  @!UPT UIADD3 URZ, URZ, URZ, URZ ;  /* 0x0000003f3f3ff290 */ /* 0x000fe2000fffe03f */
[----:B------:R-:W-:Y:S01]  /*70080*/  STL.64 [R1+0xb80], R24 ;  /* 0x000b801801007387 */ /* 0x000fe20000100a00 */
[----:B------:R0:W-:Y:S03]  /*70090*/  STL.64 [R1+0xb88], R26 ;  /* 0x000b881a01007387 */ /* 0x0001e60000100a00 */
[----:B0-----:R-:W2:Y:S01]  /*700a0*/  LDL.LU.64 R26, [R1+0x3698] ;  /* 0x00369800011a7983 */ /* 0x001ea20000300a00 */
[----:B------:R0:W-:Y:S02]  /*700b0*/  STL.64 [R1+0x3538], R22 ;  /* 0x0035381601007387 */ /* 0x0001e40000100a00 */
[----:B0-----:R-:W-:Y:S02]  /*700c0*/  IMAD.MOV.U32 R22, RZ, RZ, R2 ;  /* 0x000000ffff167224 */ /* 0x001fe400078e0002 */
[----:B------:R-:W-:-:S05]  /*700d0*/  IMAD.MOV.U32 R23, RZ, RZ, R0 ;  /* 0x000000ffff177224 */ /* 0x000fca00078e0000 */
[----:B------:R-:W-:Y:S01]  /*700e0*/  STL.64 [R1+0x3550], R22 ;  /* 0x0035501601007387 */ /* 0x000fe20000100a00 */
        /* <DEDUP_REMOVED lines=9> */
[----:B------:R-:W-:Y:S02]  /*70180*/  IMAD.MOV.U32 R22, RZ, RZ, R21 ;  /* 0x000000ffff167224 */ /* 0x000fe400078e0015 */
[----:B------:R-:W-:Y:S01]  /*70190*/  IMAD.MOV.U32 R23, RZ, RZ, R20 ;  /* 0x000000ffff177224 */ /* 0x000fe200078e0014 */
        /* <DEDUP_REMOVED lines=8> */
[----:B------:R0:W-:Y:S01]  /*70220*/  STL.64 [R1+0x3530], R26 ;  /* 0x0035301a01007387 */ /* 0x0001e20000100a00 */
[----:B------:R-:W2:Y:S01]  /*70230*/  LDL.LU R24, [R1+0xa70] ;  /* 0x000a700001187983 */ /* 0x000ea20000300800 */
[----:B------:R-:W2:Y:S03]  /*70240*/  LDL.LU R25, [R1+0xa74] ;  /* 0x000a740001197983 */ /* 0x000ea60000300800 */
        /* <DEDUP_REMOVED lines=14> */
[----:B------:R-:W-:Y:S01]  /*70330*/  IMAD.MOV.U32 R23, RZ, RZ, R11 ;  /* 0x000000ffff177224 */ /* 0x000fe200078e000b */
[----:B------:R-:W4:Y:S04]  /*70340*/  LDL.LU R12, [R1+0x3660] ;  /* 0x00366000010c7983 */ /* 0x000f280000300800 */
        /* <DEDUP_REMOVED lines=9> */
[----:B------:R0:W-:Y:S01]  /*703e0*/  STL.64 [R1+0x35b0], R22 ;  /* 0x0035b01601007387 */ /* 0x0001e20000100a00 */
[----:B------:R-:W2:Y:S02]  /*703f0*/  LDL.LU R20, [R1+0xad0] ;  /* 0x000ad00001147983 */ /* 0x000ea40000300800 */
[----:B------:R-:W2:Y:S01]  /*70400*/  LDL.LU R21, [R1+0xad4] ;  /* 0x000ad40001157983 */ /* 0x000ea20000300800 */
[----:B0-----:R-:W2:Y:S01]  /*70410*/  LDL.LU R22, [R1+0xad8] ;  /* 0x000ad80001167983 */ /* 0x001ea20000300800 */
[----:B------:R-:W2:Y:S03]  /*70420*/  LDL.LU R23, [R1+0xadc] ;  /* 0x000adc0001177983 */ /* 0x000ea60000300800 */
[----:B--2---:R0:W-:Y:S01]  /*70430*/  STL.64 [R1+0x35c0], R22 ;  /* 0x0035c01601007387 */ /* 0x0041e20000100a00 */
[----:B------:R-:W-:Y:S02]  /*70440*/  STL.64 [R1+0x35b8], R20 ;  /* 0x0035b81401007387 */ /* 0x000fe40000100a00 */
[----:B0-----:R-:W-:-:S02]  /*70450*/  IMAD.MOV.U32 R22, RZ, RZ, R14 ;  /* 0x000000ffff167224 */ /* 0x001fc400078e000e */
[----:B------:R-:W-:Y:S01]  /*70460*/  IMAD.MOV.U32 R23, RZ, RZ, R15 ;  /* 0x000000ffff177224 */ /* 0x000fe200078e000f */
[----:B------:R-:W2:Y:S01]  /*70470*/  LDL.LU R14, [R1+0x365c] ;  /* 0x00365c00010e7983 */ /* 0x000ea20000300800 */
[----:B------:R-:W2:Y:S03]  /*70480*/  LDL.LU R15, [R1+0x3658] ;  /* 0x00365800010f7983 */ /* 0x000ea60000300800 */
[----:B------:R-:W-:Y:S01]  /*70490*/  STL.64 [R1+0x35d8], R22 ;  /* 0x0035d81601007387 */ /* 0x000fe20000100a00 */
        /* <DEDUP_REMOVED lines=16> */
[----:B---3--:R-:W-:-:S05]  /*705a0*/  IMAD.MOV.U32 R23, RZ, RZ, R17 ;  /* 0x000000ffff177224 */ /* 0x008fca00078e0011 */
[----:B------:R-:W-:Y:S04]  /*705b0*/  STL.64 [R1+0x3608], R22 ;  /* 0x0036081601007387 */ /* 0x000fe80000100a00 */
[----:B--2---:R-:W-:Y:S01]  /*705c0*/  STL.64 [R1+0x35a8], R26 ;  /* 0x0035a81a01007387 */ /* 0x004fe20000100a00 */
[----:B------:R0:W-:Y:S03]  /*705d0*/  STL.64 [R1+0x35a0], R24 ;  /* 0x0035a01801007387 */ /* 0x0001e60000100a00 */
[----:B0-----:R-:W2:Y:S01]  /*705e0*/  LDL.LU R24, [R1+0xac0] ;  /* 0x000ac00001187983 */ /* 0x001ea20000300800 */
[----:B------:R-:W2:Y:S02]  /*705f0*/  LDL.LU R25, [R1+0xac4] ;  /* 0x000ac40001197983 */ /* 0x000ea40000300800 */
[----:B------:R-:W3:Y:S02]  /*70600*/  LDL.LU R26, [R1+0xac8] ;  /* 0x000ac800011a7983 */ /* 0x000ee40000300800 */
[----:B------:R-:W3:Y:S02]  /*70610*/  LDL.LU R27, [R1+0xacc] ;  /* 0x000acc00011b7983 */ /* 0x000ee40000300800 */
[----:B------:R-:W-:-:S02]  /*70620*/  IMAD.MOV.U32 R22, RZ, RZ, R16 ;  /* 0x000000ffff167224 */ /* 0x000fc400078e0010 */
[----:B------:R-:W-:-:S05]  /*70630*/  IMAD.MOV.U32 R23, RZ, RZ, R13 ;  /* 0x000000ffff177224 */ /* 0x000fca00078e000d */
[----:B------:R0:W-:Y:S01]  /*70640*/  STL.64 [R1+0x3620], R22 ;  /* 0x0036201601007387 */ /* 0x0001e20000100a00 */
[----:B------:R-:W4:Y:S02]  /*70650*/  LDL.LU R16, [R1+0x430] ;  /* 0x0004300001107983 */ /* 0x000f240000300800 */
[----:B------:R-:W4:Y:S02]  /*70660*/  LDL.LU R17, [R1+0x434] ;  /* 0x0004340001117983 */ /* 0x000f240000300800 */
[----:B------:R-:W4:Y:S01]  /*70670*/  LDL.LU R18, [R1+0x438] ;  /* 0x0004380001127983 */ /* 0x000f220000300800 */
[----:B------:R-:W4:Y:S01]  /*70680*/  LDL.LU R19, [R1+0x43c] ;  /* 0x00043c0001137983 */ /* 0x000f220000300800 */
[----:B------:R-:W4:Y:S02]  /*70690*/  LDL.LU R8, [R1+0xbc0] ;  /* 0x000bc00001087983 */ /* 0x000f240000300800 */
[----:B0-----:R-:W-:Y:S02]  /*706a0*/  IMAD.MOV.U32 R23, RZ, RZ, R9 ;  /* 0x000000ffff177224 */ /* 0x001fe400078e0009 */
[----:B------:R-:W4:Y:S01]  /*706b0*/  LDL.LU R9, [R1+0xbc4] ;  /* 0x000bc40001097983 */ /* 0x000f220000300800 */
        /* <DEDUP_REMOVED lines=38> */
[----:B---3--:R-:W-:Y:S01]  /*70920*/  HMMA.16816.F32.BF16 R4, R4, R10, R16 ;  /* 0x0000000a0404723c */ /* 0x008fe20000041810 */
[----:B------:R-:W2:Y:S01]  /*70930*/  LDL.LU.64 R18, [R1+0x3640] ;  /* 0x0036400001127983 */ /* 0x000ea20000300a00 */
[----:B------:R-:W2:Y:S02]  /*70940*/  LDL.LU.64 R16, [R1+0x3638] ;  /* 0x0036380001107983 */ /* 0x000ea40000300a00 */
[----:B------:R-:W-:Y:S11]  /*70950*/  STL.64 [R1+0x3508], R10 ;  /* 0x0035080a01007387 */ /* 0x000ff60000100a00 */
[----:B------:R-:W-:Y:S08]  /*70960*/  @!UPT UIADD3 URZ, URZ, URZ, URZ ;  /* 0x0000003f3f3ff290 */ /* 0x000ff0000fffe03f */
[----:B------:R-:W-:Y:S01]  /*70970*/  STL.64 [R1+0x9f0], R4 ;  /* 0x0009f00401007387 */ /* 0x000fe20000100a00 */
[----:B------:R-:W-:Y:S02]  /*70980*/  STL.64 [R1+0x9f8], R6 ;  /* 0x0009f80601007387 */ /* 0x000fe40000100a00 */
[----:B------:R-:W0:Y:S02]  /*70990*/  LDSM.16.MT88.4 R4, [R29+0xc380] ;  /* 0x00c380001d04783b */ /* 0x000e240000004200 */
[----:B0-----:R-:W-:Y:S02]  /*709a0*/  STL.64 [R1+0x33d0], R6 ;  /* 0x0033d00601007387 */ /* 0x001fe40000100a00 */
[----:B------:R-:W-:Y:S02]  /*709b0*/  STL.64 [R1+0x33c8], R4 ;  /* 0x0033c80401007387 */ /* 0x000fe40000100a00 */
        /* <DEDUP_REMOVED lines=35> */
[----:B0-----:R-:W3:Y:S01]  /*70bf0*/  LDL.LU.64 R22, [R1+0x35c0] ;  /* 0x0035c00001167983 */ /* 0x001ee20000300a00 */
[----:B------:R-:W3:Y:S02]  /*70c00*/  LDL.LU.64 R20, [R1+0x35b8] ;  /* 0x0035b80001147983 */ /* 0x000ee40000300a00 */
[----:B----4-:R-:W-:Y:S02]  /*70c10*/  IMAD.MOV.U32 R10, RZ, RZ, R8 ;  /* 0x000000ffff0a7224 */ /* 0x010fe400078e0008 */
[----:B------:R-:W-:-:S07]  /*70c20*/  IMAD.MOV.U32 R11, RZ, RZ, R3 ;  /* 0x000000ffff0b7224 */ /* 0x000fce00078e0003 */
[C---:B---3--:R-:W-:Y:S01]  /*70c30*/  HMMA.16816.F32.BF16 R8, R16.reuse, R10, R20 ;  /* 0x0000000a1008723c */ /* 0x048fe20000041814 */
[----:B------:R-:W2:Y:S11]  /*70c40*/  LDL.LU.64 R22, [R1+0x35b0] ;  /* 0x0035b00001167983 */ /* 0x000eb60000300a00 */
[----:B------:R-:W-:Y:S11]  /*70c50*/  @!UPT UIADD3 URZ, URZ, URZ, URZ ;  /* 0x0000003f3f3ff290 */ /* 0x000ff6000fffe03f */
        /* <DEDUP_REMOVED lines=42> */
[----:B------:R-:W2:Y:S11]  /*70f00*/  LDL.LU.64 R26, [R1+0x3530] ;  /* 0x00353000011a7983 */ /* 0x000eb60000300a00 */
[----:B------:R-:W-:Y:S10]  /*70f10*/  @!UPT UIADD3 URZ, URZ, URZ, URZ ;  /* 0x0000003f3f3ff290 */ /* 0x000ff4000fffe03f */
[----:B------:R-:W-:Y:S01]  /*70f20*/  STL.64 [R1+0x11c0], R20 ;  /* 0x0011c01401007387 */ /* 0x000fe20000100a00 */
[----:B------:R0:W-:Y:S03]  /*70f30*/  STL.64 [R1+0x11c8], R22 ;  /* 0x0011c81601007387 */ /* 0x0001e60000100a00 */
[----:B0-----:R-:W4:Y:S01]  /*70f40*/  LDL.LU.64 R22, [R1+0x3528] ;  /* 0x0035280001167983 */ /* 0x001f220000300a00 */
[----:B------:R-:W4:Y:S02]  /*70f50*/  LDL.LU.64 R20, [R1+0x3520] ;  /* 0x0035200001147983 */ /* 0x000f240000300a00 */
[----:B------:R-:W-:Y:S02]  /*70f60*/  IMAD.MOV.U32 R6, RZ, RZ, R2 ;  /* 0x000000ffff067224 */ /* 0x000fe400078e0002 */
[----:B------:R-:W-:-:S07]  /*70f70*/  IMAD.MOV.U32 R7, RZ, RZ, R0 ;  /* 0x000000ffff077224 */ /* 0x000fce00078e0000 */
[C---:B----4-:R-:W-:Y:S01]  /*70f80*/  HMMA.16816.F32.BF16 R4, R16.reuse, R6, R20 ;  /* 0x000000061004723c */ /* 0x050fe20000041814 */
[----:B------:R-:W2:Y:S01]  /*70f90*/  LDL.LU.64 R22, [R1+0x3518] ;  /* 0x0035180001167983 */ /* 0x000ea20000300a00 */
[----:B------:R-:W2:Y:S11]  /*70fa0*/  LDL.LU.64 R20, [R1+0x3510] ;  /* 0x0035100001147983 */ /* 0x000eb60000300a00 */
[----:B------:R-:W-:Y:S10]  /*70fb0*/  @!UPT UIADD3 URZ, URZ, URZ, URZ ;  /* 0x0000003f3f3ff290 */ /* 0x000ff4000fffe03f */
[----:B------:R-:W-:Y:S01]  /*70fc0*/  STL.64 [R1+0x11b0], R4 ;  /* 0x0011b00401007387 */ /* 0x000fe20000100a00 */
[----:B------:R2:W-:Y:S02]  /*70fd0*/  STL.64 [R1+0x11b8], R6 ;  /* 0x0011b80601007387 */ /* 0x0005e40000100a00 */
[C---:B--2---:R-:W-:Y:S01]  /*70fe0*/  HMMA.16816.F32.BF16 R4, R16.reuse, R26, R20 ;  /* 0x0000001a1004723c */ /* 0x044fe20000041814 */
        /* <DEDUP_REMOVED lines=11> */
[----:B--2---:R0:W-:Y:S01]  /*710a0*/  STL.64 [R1+0x34e8], R6 ;  /* 0x0034e80601007387 */ /* 0x0041e20000100a00 */
[----:B----4-:R-:W-:Y:S03]  /*710b0*/  STL.64 [R1+0x34e0], R4 ;  /* 0x0034e00401007387 */ /* 0x010fe60000100a00 */
[----:B0-----:R-:W2:Y:S01]  /*710c0*/  LDL.LU.64 R6, [R1+0xc8] ;  /* 0x0000c80001067983 */ /* 0x001ea20000300a00 */
[----:B------:R0:W-:Y:S03]  /*710d0*/  STL.64 [R1+0x3450], R26 ;  /* 0x0034501a01007387 */ /* 0x0001e60000100a00 */
[----:B0-----:R-:W4:Y:S04]  /*710e0*/  LDL.LU.64 R26, [R1+0x88] ;  /* 0x00008800011a7983 */ /* 0x001f280000300a00 */
[----:B----4-:R0:W-:Y:S04]  /*710f0*/  STL.64 [R1+0x34c0], R26 ;  /* 0x0034c01a01007387 */ /* 0x0101e80000100a00 */
[----:B0-----:R-:W4:Y:S01]  /*71100*/  LDL.LU.64 R26, [R1+0xa8] ;  /* 0x0000a800011a7983 */ /* 0x001f220000300a00 */
[C---:B---3--:R-:W-:Y:S03]  /*71110*/  HMMA.16816.F32.BF16 R8, R16.reuse, R14, R8 ;  /* 0x0000000e1008723c */ /* 0x048fe60000041808 */
[----:B----4-:R0:W-:Y:S04]  /*71120*/  STL.64 [R1+0x34d8], R26 ;  /* 0x0034d81a01007387 */ /* 0x0101e80000100a00 */
[----:B0-----:R-:W3:Y:S04]  /*71130*/  LDL.LU.64 R26, [R1+0xb8] ;  /* 0x0000b800011a7983 */ /* 0x001ee80000300a00 */
[----:B---3--:R0:W-:Y:S01]  /*71140*/  STL.64 [R1+0x34f0], R26 ;  /* 0x0034f01a01007387 */ /* 0x0081e20000100a00 */
[----:B------:R-:W3:Y:S02]  /*71150*/  LDL.LU R24, [R1+0x330] ;  /* 0x0003300001187983 */ /* 0x000ee40000300800 */
[----:B------:R-:W3:Y:S01]  /*71160*/  LDL.LU R25, [R1+0x334] ;  /* 0x0003340001197983 */ /* 0x000ee20000300800 */
[----:B0-----:R-:W3:Y:S01]  /*71170*/  LDL.LU R26, [R1+0x338] ;  /* 0x00033800011a7983 */ /* 0x001ee20000300800 */
[----:B------:R-:W3:Y:S07]  /*71180*/  LDL.LU R27, [R1+0x33c] ;  /* 0x00033c00011b7983 */ /* 0x000eee0000300800 */
[----:B------:R-:W-:Y:S02]  /*71190*/  STL.64 [R1+0x1190], R8 ;  /* 0x0011900801007387 */ /* 0x000fe40000100a00 */
[----:B------:R0:W-:Y:S02]  /*711a0*/  STL.64 [R1+0x1198], R10 ;  /* 0x0011980a01007387 */ /* 0x0001e40000100a00 */
[----:B0-----:R-:W4:Y:S01]  /*711b0*/  LDL.LU.64 R10, [R1+0x3508] ;  /* 0x00350800010a7983 */ /* 0x001f220000300a00 */
[----:B------:R0:W-:Y:S02]  /*711c0*/  STL [R1+0x3400], R14 ;  /* 0x0034000e01007387 */ /* 0x0001e40000100800 */
[----:B------:R1:W-:Y:S02]  /*711d0*/  STL [R1+0x33fc], R15 ;  /* 0x0033fc0f01007387 */ /* 0x0003e40000100800 */
[----:B------:R-:W2:Y:S01]  /*711e0*/  LDL.LU R12, [R1+0x2f0] ;  /* 0x0002f000010c7983 */ /* 0x000ea20000300800 */
[----:B------:R-:W2:Y:S04]  /*711f0*/  LDL.LU R13, [R1+0x2f4] ;  /* 0x0002f400010d7983 */ /* 0x000ea80000300800 */
[----:B0-----:R-:W2:Y:S01]  /*71200*/  LDL.LU R14, [R1+0x2f8] ;  /* 0x0002f800010e7983 */ /* 0x001ea20000300800 */
[----:B-1----:R-:W2:Y:S01]  /*71210*/  LDL.LU R15, [R1+0x2fc] ;  /* 0x0002fc00010f7983 */ /* 0x002ea20000300800 */
[----:B----4-:R-:W-:Y:S02]  /*71220*/  HMMA.16816.F32.BF16 R16, R16, R10, R20 ;  /* 0x0000000a1010723c */ /* 0x010fe40000041814 */
        /* <DEDUP_REMOVED lines=8> */
[----:B------:R-:W-:Y:S02]  /*712b0*/  STL.64 [R1+0x1100], R16 ;  /* 0x0011001001007387 */ /* 0x000fe40000100a00 */
[----:B------:R0:W-:Y:S02]  /*712c0*/  STL.64 [R1+0x1108], R18 ;  /* 0x0011081201007387 */ /* 0x0001e40000100a00 */
[----:B------:R-:W-:-:S02]  /*712d0*/  IMAD.MOV.U32 R9, RZ, RZ, R6 ;  /* 0x000000ffff097224 */ /* 0x000fc400078e0006 */
[----:B------:R-:W-:Y:S01]  /*712e0*/  IMAD.MOV.U32 R8, RZ, RZ, R7 ;  /* 0x000000ffff087224 */ /* 0x000fe200078e0007 */
[----:B0-----:R-:W4:Y:S01]  /*712f0*/  LDL.LU.64 R18, [R1+0x98] ;  /* 0x0000980001127983 */ /* 0x001f220000300a00 */
        /* <DEDUP_REMOVED lines=8> */
[----:B------:R-:W-:Y:S01]  /*71380*/  STL.64 [R1+0x33e0], R10 ;  /* 0x0033e00a01007387 */ /* 0x000fe20000100a00 */
[----:B------:R0:W-:Y:S04]  /*71390*/  STL.64 [R1+0x33d8], R8 ;  /* 0x0033d80801007387 */ /* 0x0001e80000100a00 */
[----:B0-----:R-:W4:Y:S01]  /*713a0*/  LDL.LU R8, [R1+0x300] ;  /* 0x0003000001087983 */ /* 0x001f220000300800 */
[----:B------:R-:W4:Y:S02]  /*713b0*/  LDL.LU R9, [R1+0x304] ;  /* 0x0003040001097983 */ /* 0x000f240000300800 */
[----:B------:R-:W4:Y:S02]  /*713c0*/  LDL.LU R10, [R1+0x308] ;  /* 0x00030800010a7983 */ /* 0x000f240000300800 */
[----:B------:R-:W4:Y:S01]  /*713d0*/  LDL.LU R11, [R1+0x30c] ;  /* 0x00030c00010b7983 */ /* 0x000f220000300800 */
        /* <DEDUP_REMOVED lines=18> */
[----:B------:R4:W-:Y:S02]  /*71500*/  STL.64 [R1+0x3408], R4 ;  /* 0x0034080401007387 */ /* 0x0009e40000100a00 */
[----:B----4-:R-:W-:Y:S11]  /*71510*/  HMMA.16816.F32.BF16 R4, R20, R18, R8 ;  /* 0x000000121404723c */ /* 0x010ff60000041808 */
[----:B------:R-:W-:Y:S11]  /*71520*/  @!UPT UIADD3 URZ, URZ, URZ, URZ ;  /* 0x0000003f3f3ff290 */ /* 0x000ff6000fffe03f */
[----:B------:R-:W-:Y:S01]  /*71530*/  @!UPT UIADD3 URZ, URZ, URZ, URZ ;  /* 0x0000003f3f3ff290 */ /* 0x000fe2000fffe03f */
[----:B------:R-:W-:Y:S01]  /*71540*/  STL.64 [R1+0x1780], R4 ;  /* 0x0017800401007387 */ /* 0x000fe20000100a00 */
[----:B------:R2:W-:Y:S02]  /*71550*/  STL.64 [R1+0x1788], R6 ;  /* 0x0017880601007387 */ /* 0x0005e40000100a00 */
[----:B------:R-:W-:Y:S02]  /*71560*/  IMAD.MOV.U32 R9, RZ, RZ, R18 ;  /* 0x000000ffff097224 */ /* 0x000fe400078e0012 */
[----:B------:R-:W-:-:S03]  /*71570*/  IMAD.MOV.U32 R8, RZ, RZ, R19 ;  /* 0x000000ffff087224 */ /* 0x000fc600078e0013 */
[----:B------:R-:W-:Y:S01]  /*71580*/  STL [R1+0x341c], R9 ;  /* 0x00341c0901007387 */ /* 0x000fe20000100800 */
[C---:B--2---:R-:W-:Y:S01]  /*71590*/  HMMA.16816.F32.BF16 R4, R20.reuse, R26, R12 ;  /* 0x0000001a1404723c */ /* 0x044fe2000004180c */
[----:B------:R-:W-:Y:S02]  /*715a0*/  IMAD.MOV.U32 R11, RZ, RZ, R26 ;  /* 0x000000ffff0b7224 */ /* 0x000fe400078e001a */
[----:B------:R-:W-:Y:S11]  /*715b0*/  IMAD.MOV.U32 R10, RZ, RZ, R27 ;  /* 0x000000ffff0a7224 */ /* 0x000ff600078e001b */
[----:B------:R-:W-:Y:S09]  /*715c0*/  @!UPT UIADD3 URZ, URZ, URZ, URZ ;  /* 0x0000003f3f3ff290 */ /* 0x000ff2000fffe03f */
[----:B------:R0:W-:Y:S01]  /*715d0*/  STL.64 [R1+0x240], R4 ;  /* 0x0002400401007387 */ /* 0x0001e20000100a00 */
[----:B------:R1:W-:Y:S02]  /*715e0*/  STL.64 [R1+0x248], R6 ;  /* 0x0002480601007387 */ /* 0x0003e40000100a00 */
[----:B------:R-:W-:Y:S02]  /*715f0*/  STL.64 [R1+0x3448], R10 ;  /* 0x0034480a01007387 */ /* 0x000fe40000100a00 */
[----:B------:R2:W-:Y:S01]  /*71600*/  STL [R1+0x3440], R8 ;  /* 0x0034400801007387 */ /* 0x0005e20000100800 */
[----:B0-----:R-:W3:Y:S01]  /*71610*/  LDL.LU R4, [R1+0x260] ;  /* 0x0002600001047983 */ /* 0x001ee20000300800 */
[----:B------:R-:W3:Y:S02]  /*71620*/  LDL.LU R5, [R1+0x264] ;  /* 0x0002640001057983 */ /* 0x000ee40000300800 */
[----:B-1----:R-:W4:Y:S02]  /*71630*/  LDL.LU R6, [R1+0x268] ;  /* 0x0002680001067983 */ /* 0x002f240000300800 */
[----:B------:R-:W4:Y:S01]  /*71640*/  LDL.LU R7, [R1+0x26c] ;  /* 0x00026c0001077983 */ /* 0x000f220000300800 */
[----:B--2---:R-:W2:Y:S01]  /*71650*/  LDL.LU R8, [R1+0x280] ;  /* 0x0002800001087983 */ /* 0x004ea20000300800 */
        /* <DEDUP_REMOVED lines=12> */
[----:B------:R-:W2:Y:S01]  /*71720*/  LDL.LU R15, [R1+0x2cc] ;  /* 0x0002cc00010f7983 */ /* 0x000ea20000300800 */
[----:B------:R-:W3:Y:S04]  /*71730*/  LDL.LU.64 R18, [R1+0x78] ;  /* 0x0000780001127983 */ /* 0x000ee80000300a00 */
[----:B--2---:R0:W-:Y:S01]  /*71740*/  STL.64 [R1+0x34a8], R14 ;  /* 0x0034a80e01007387 */ /* 0x0041e20000100a00 */
[----:B------:R1:W-:Y:S03]  /*71750*/  STL.64 [R1+0x34a0], R12 ;  /* 0x0034a00c01007387 */ /* 0x0003e60000100a00 */
[----:B0-----:R-:W2:Y:S04]  /*71760*/  LDL.LU.64 R14, [R1+0x68] ;  /* 0x00006800010e7983 */ /* 0x001ea80000300a00 */
[----:B--2---:R0:W-:Y:S01]  /*71770*/  STL.64 [R1+0x34b8], R14 ;  /* 0x0034b80e01007387 */ /* 0x0041e20000100a00 */
[----:B-1----:R-:W3:Y:S02]  /*71780*/  LDL.LU R12, [R1+0x2e0] ;  /* 0x0002e000010c7983 */ /* 0x002ee40000300800 */
[----:B------:R-:W3:Y:S01]  /*71790*/  LDL.LU R13, [R1+0x2e4] ;  /* 0x0002e400010d7983 */ /* 0x000ee20000300800 */
[----:B0-----:R-:W3:Y:S01]  /*717a0*/  LDL.LU R14, [R1+0x2e8] ;  /* 0x0002e800010e7983 */ /* 0x001ee20000300800 */
[----:B------:R-:W3:Y:S02]  /*717b0*/  LDL.LU R15, [R1+0x2ec] ;  /* 0x0002ec00010f7983 */ /* 0x000ee40000300800 */
[----:B------:R0:W-:Y:S02]  /*717c0*/  STL.64 [R1+0x3470], R10 ;  /* 0x0034700a01007387 */ /* 0x0001e40000100a00 */
[----:B------:R-:W-:Y:S01]  /*717d0*/  STL.64 [R1+0x3468], R8 ;  /* 0x0034680801007387 */ /* 0x000fe20000100a00 */
[----:B0-----:R-:W2:Y:S04]  /*717e0*/  LDL.LU.64 R10, [R1+0x38] ;  /* 0x00003800010a7983 */ /* 0x001ea80000300a00 */
[----:B--2---:R0:W-:Y:S04]  /*717f0*/  STL.64 [R1+0x3480], R10 ;  /* 0x0034800a01007387 */ /* 0x0041e80000100a00 */
[----:B0-----:R-:W2:Y:S04]  /*71800*/  LDL.LU.64 R10, [R1+0x48] ;  /* 0x00004800010a7983 */ /* 0x001ea80000300a00 */
[----:B--2---:R0:W-:Y:S04]  /*71810*/  STL.64 [R1+0x3498], R10 ;  /* 0x0034980a01007387 */ /* 0x0041e80000100a00 */
[----:B0-----:R-:W2:Y:S04]  /*71820*/  LDL.LU.64 R10, [R1+0x58] ;  /* 0x00005800010a7983 */ /* 0x001ea80000300a00 */
[----:B--2---:R0:W-:Y:S01]  /*71830*/  STL.64 [R1+0x34b0], R10 ;  /* 0x0034b00a01007387 */ /* 0x0041e20000100a00 */
[----:B------:R-:W2:Y:S02]  /*71840*/  LDL.LU R8, [R1+0x2d0] ;  /* 0x0002d00001087983 */ /* 0x000ea40000300800 */
[----:B------:R-:W2:Y:S01]  /*71850*/  LDL.LU R9, [R1+0x2d4] ;  /* 0x0002d40001097983 */ /* 0x000ea20000300800 */
[----:B0-----:R-:W2:Y:S01]  /*71860*/  LDL.LU R10, [R1+0x2d8] ;  /* 0x0002d800010a7983 */ /* 0x001ea20000300800 */
[----:B------:R-:W2:Y:S02]  /*71870*/  LDL.LU R11, [R1+0x2dc] ;  /* 0x0002dc00010b7983 */ /* 0x000ea40000300800 */
[----:B------:R-:W2:Y:S02]  /*71880*/  LDL.LU.64 R26, [R1+0x28] ;  /* 0x00002800011a7983 */ /* 0x000ea40000300a00 */
        /* <DEDUP_REMOVED lines=14> */
[----:B0-----:R-:W3:Y:S01]  /*71970*/  LDL.LU R4, [R1+0x270] ;  /* 0x0002700001047983 */ /* 0x001ee20000300800 */
[----:B------:R-:W3:Y:S02]  /*71980*/  LDL.LU R5, [R1+0x274] ;  /* 0x0002740001057983 */ /* 0x000ee40000300800 */
[----:B------:R-:W4:Y:S02]  /*71990*/  LDL.LU R6, [R1+0x278] ;  /* 0x0002780001067983 */ /* 0x000f240000300800 */
[----:B------:R-:W4:Y:S02]  /*719a0*/  LDL.LU R7, [R1+0x27c] ;  /* 0x00027c0001077983 */ /* 0x000f240000300800 */
[----:B----4-:R0:W-:Y:S01]  /*719b0*/  STL.64 [R1+0x3438], R6 ;  /* 0x0034380601007387 */ /* 0x0101e20000100a00 */
[----:B---3--:R-:W-:Y:S03]  /*719c0*/  STL.64 [R1+0x3430], R4 ;  /* 0x0034300401007387 */ /* 0x008fe60000100a00 */
[----:B0-----:R-:W3:Y:S01]  /*719d0*/  LDL.LU.64 R6, [R1+0x18] ;  /* 0x0000180001067983 */ /* 0x001ee20000300a00 */
[----:B------:R-:W-:Y:S02]  /*719e0*/  STL.64 [R1+0x230], R12 ;  /* 0x0002300c01007387 */ /* 0x000fe40000100a00 */
[----:B------:R0:W-:Y:S02]  /*719f0*/  STL.64 [R1+0x238], R14 ;  /* 0x0002380e01007387 */ /* 0x0001e40000100a00 */
[----:B0-----:R-:W4:Y:S01]  /*71a00*/  LDL.LU.64 R14, [R1+0x34b8] ;  /* 0x0034b800010e7983 */ /* 0x001f220000300a00 */
[----:B------:R-:W2:Y:S01]  /*71a10*/  LDL.LU.64 R16, [R1+0x1b40] ;  /* 0x001b400001107983 */ /* 0x000ea20000300a00 */
        /* <DEDUP_REMOVED lines=14> */
[----:B0-----:R-:W-:Y:S02]  /*71b00*/  IMAD.MOV.U32 R13, RZ, RZ, R10 ;  /* 0x000000ffff0d7224 */ /* 0x001fe400078e000a */
[----:B------:R-:W-:Y:S02]  /*71b10*/  IMAD.MOV.U32 R12, RZ, RZ, R11 ;  /* 0x000000ffff0c7224 */ /* 0x000fe400078e000b */
[----:B------:R-:W2:Y:S01]  /*71b20*/  LDL.LU.64 R10, [R1+0x3498] ;  /* 0x00349800010a7983 */ /* 0x000ea20000300a00 */
[----:B------:R-:W-:Y:S02]  /*71b30*/  IMAD.MOV.U32 R29, RZ, RZ, R18 ;  /* 0x000000ffff1d7224 */ /* 0x000fe400078e0012 */
[----:B------:R-:W-:Y:S01]  /*71b40*/  IMAD.MOV.U32 R28, RZ, RZ, R19 ;  /* 0x000000ffff1c7224 */ /* 0x000fe200078e0013 */
        /* <DEDUP_REMOVED lines=9> */
[----:B------:R-:W4:Y:S01]  /*71be0*/  LDL.LU.64 R18, [R1+0x1b38] ;  /* 0x001b380001127983 */ /* 0x000f220000300a00 */
[----:B--2---:R-:W-:Y:S01]  /*71bf0*/  HMMA.16816.F32.BF16 R24, R20, R10, R24 ;  /* 0x0000000a1418723c */ /* 0x004fe20000041818 */
[----:B----4-:R0:W-:Y:S01]  /*71c00*/  STL.64 [R1+0x3298], R18 ;  /* 0x0032981201007387 */ /* 0x0101e20000100a00 */
[----:B------:R1:W-:Y:S03]  /*71c10*/  STL.64 [R1+0x3290], R16 ;  /* 0x0032901001007387 */ /* 0x0003e60000100a00 */
[----:B0-----:R-:W2:Y:S01]  /*71c20*/  LDL.LU R18, [R1+0x8] ;  /* 0x0000080001127983 */ /* 0x001ea20000300800 */
[----:B------:R-:W2:Y:S02]  /*71c30*/  LDL.LU R19, [R1+0xc] ;  /* 0x00000c0001137983 */ /* 0x000ea40000300800 */
[----:B-1----:R-:W-:-:S02]  /*71c40*/  IMAD.MOV.U32 R17, RZ, RZ, R10 ;  /* 0x000000ffff117224 */ /* 0x002fc400078e000a */
[----:B------:R-:W-:Y:S11]  /*71c50*/  IMAD.MOV.U32 R16, RZ, RZ, R11 ;  /* 0x000000ffff107224 */ /* 0x000ff600078e000b */
[----:B------:R-:W-:Y:S02]  /*71c60*/  @!UPT UIADD3 URZ, URZ, URZ, URZ ;  /* 0x0000003f3f3ff290 */ /* 0x000fe4000fffe03f */
        /* <DEDUP_REMOVED lines=10> */
[----:B0-----:R-:W4:Y:S01]  /*71d10*/  LDL.LU.64 R10, [R1+0x3460] ;  /* 0x00346000010a7983 */ /* 0x001f220000300a00 */
[----:B------:R-:W4:Y:S02]  /*71d20*/  LDL.LU.64 R8, [R1+0x3458] ;  /* 0x0034580001087983 */ /* 0x000f240000300a00 */
[----:B------:R-:W-:Y:S02]  /*71d30*/  IMAD.MOV.U32 R14, RZ, RZ, R26 ;  /* 0x000000ffff0e7224 */ /* 0x000fe400078e001a */
[----:B------:R-:W-:Y:S02]  /*71d40*/  IMAD.MOV.U32 R25, RZ, RZ, R27 ;  /* 0x000000ffff197224 */ /* 0x000fe400078e001b */
[----:B------:R-:W2:Y:S01]  /*71d50*/  LDL.LU.64 R26, [R1+0x3450] ;  /* 0x00345000011a7983 */ /* 0x000ea20000300a00 */
[----:B---3--:R-:W-:Y:S01]  /*71d60*/  IMAD.MOV.U32 R24, RZ, RZ, R7 ;  /* 0x000000ffff187224 */ /* 0x008fe200078e0007 */
[C---:B----4-:R-:W-:Y:S11]  /*71d70*/  HMMA.16816.F32.BF16 R8, R20.reuse, R6, R8 ;  /* 0x000000061408723c */ /* 0x050ff60000041808 */
[----:B------:R-:W-:Y:S11]  /*71d80*/  @!UPT UIADD3 URZ, URZ, URZ, URZ ;  /* 0x0000003f3f3ff290 */ /* 0x000ff6000fffe03f */
[----:B------:R-:W-:Y:S01]  /*71d90*/  @!UPT UIADD3 URZ, URZ, URZ, URZ ;  /* 0x0000003f3f3ff290 */ /* 0x000fe2000fffe03f */
[----:B------:R0:W-:Y:S01]  /*71da0*/  STL.64 [R1+0x1140], R8 ;  /* 0x0011400801007387 */ /* 0x0001e20000100a00 */
[----:B------:R1:W-:Y:S02]  /*71db0*/  STL.64 [R1+0x1148], R10 ;  /* 0x0011480a01007387 */ /* 0x0003e40000100a00 */
[----:B0-----:R-:W-:Y:S01]  /*71dc0*/  IMAD.MOV.U32 R9, RZ, RZ, R6 ;  /* 0x000000ffff097224 */ /* 0x001fe200078e0006 */
[----:B-1----:R-:W3:Y:S01]  /*71dd0*/  LDL.LU.64 R10, [R1+0x3448] ;  /* 0x00344800010a7983 */ /* 0x002ee20000300a00 */
[----:B------:R-:W4:Y:S02]  /*71de0*/  LDL.LU R8, [R1+0x3440] ;  /* 0x0034400001087983 */ /* 0x000f240000300800 */
        /* <DEDUP_REMOVED lines=9> */
[----:B------:R0:W-:Y:S02]  /*71e80*/  STL.64 [R1+0x32b0], R18 ;  /* 0x0032b01201007387 */ /* 0x0001e40000100a00 */
[----:B0-----:R-:W-:Y:S02]  /*71e90*/  IMAD.MOV.U32 R18, RZ, RZ, R9 ;  /* 0x000000ffff127224 */ /* 0x001fe400078e0009 */
[----:B------:R-:W-:Y:S01]  /*71ea0*/  IMAD.MOV.U32 R19, RZ, RZ, R24 ;  /* 0x000000ffff137224 */ /* 0x000fe200078e0018 */
[----:B------:R-:W3:Y:S01]  /*71eb0*/  LDL.LU R9, [R1+0x341c] ;  /* 0x00341c0001097983 */ /* 0x000ee20000300800 */
[----:B------:R-:W3:Y:S03]  /*71ec0*/  LDL.LU R24, [R1+0x3418] ;  /* 0x0034180001187983 */ /* 0x000ee60000300800 */
[----:B------:R0:W-:Y:S02]  /*71ed0*/  STL.64 [R1+0x32c8], R18 ;  /* 0x0032c81201007387 */ /* 0x0001e40000100a00 */
[----:B0-----:R-:W-:-:S02]  /*71ee0*/  IMAD.MOV.U32 R18, RZ, RZ, R14 ;  /* 0x000000ffff127224 */ /* 0x001fc400078e000e */
[----:B------:R-:W-:Y:S01]  /*71ef0*/  IMAD.MOV.U32 R19, RZ, RZ, R25 ;  /* 0x000000ffff137224 */ /* 0x000fe200078e0019 */
[----:B--2---:R-:W-:Y:S11]  /*71f00*/  HMMA.16816.F32.BF16 R4, R20, R26, R4 ;  /* 0x0000001a1404723c */ /* 0x004ff60000041804 */
[----:B------:R-:W-:Y:S11]  /*71f10*/  @!UPT UIADD3 URZ, URZ, URZ, URZ ;  /* 0x0000003f3f3ff290 */ /* 0x000ff6000fffe03f */
[----:B------:R-:W-:Y:S01]  /*71f20*/  @!UPT UIADD3 URZ, URZ, URZ, URZ ;  /* 0x0000003f3f3ff290 */ /* 0x000fe2000fffe03f */
[----:B------:R-:W-:Y:S01]  /*71f30*/  STL.64 [R1+0x1120], R4 ;  /* 0x0011200401007387 */ /* 0x000fe20000100a00 */
[----:B------:R0:W-:Y:S03]  /*71f40*/  STL.64 [R1+0x1128], R6 ;  /* 0x0011280601007387 */ /* 0x0001e60000100a00 */
[----:B0-----:R-:W2:Y:S01]  /*71f50*/  LDL.LU.64 R6, [R1+0x3410] ;  /* 0x0034100001067983 */ /* 0x001ea20000300a00 */
[----:B------:R-:W2:Y:S02]  /*71f60*/  LDL.LU.64 R4, [R1+0x3408] ;  /* 0x0034080001047983 */ /* 0x000ea40000300a00 */
[----:B------:R-:W2:Y:S02]  /*71f70*/  LDL.LU R14, [R1+0x3400] ;  /* 0x00340000010e7983 */ /* 0x000ea40000300800 */
[----:B------:R-:W-:Y:S01]  /*71f80*/  STL.64 [R1+0x32e0], R18 ;  /* 0x0032e01201007387 */ /* 0x000fe20000100a00 */
[----:B------:R-:W-:Y:S01]  /*71f90*/  STL.64 [R1+0x32a8], R26 ;  /* 0x0032a81a01007387 */ /* 0x000fe20000100a00 */
[----:B---3--:R0:W-:Y:S03]  /*71fa0*/  STL [R1+0x32a0], R24 ;  /* 0x0032a01801007387 */ /* 0x0081e60000100800 */
[----:B0-----:R-:W3:Y:S01]  /*71fb0*/  LDL.LU R24, [R1+0x100] ;  /* 0x0001000001187983 */ /* 0x001ee20000300800 */
[----:B------:R-:W3:Y:S02]  /*71fc0*/  LDL.LU R25, [R1+0x104] ;  /* 0x0001040001197983 */ /* 0x000ee40000300800 */
[----:B------:R-:W2:Y:S02]  /*71fd0*/  LDL.LU R26, [R1+0x108] ;  /* 0x00010800011a7983 */ /* 0x000ea40000300800 */
[----:B------:R-:W2:Y:S02]  /*71fe0*/  LDL.LU R27, [R1+0x10c] ;  /* 0x00010c00011b7983 */ /* 0x000ea40000300800 */
[----:B------:R-:W-:-:S02]  /*71ff0*/  IMAD.MOV.U32 R18, RZ, RZ, R17 ;  /* 0x000000ffff127224 */ /* 0x000fc400078e0011 */
[----:B------:R-:W-:-:S05]  /*72000*/  IMAD.MOV.U32 R19, RZ, RZ, R16 ;  /* 0x000000ffff137224 */ /* 0x000fca00078e0010 */
[----:B------:R-:W-:Y:S04]  /*72010*/  STL.64 [R1+0x32f8], R18 ;  /* 0x0032f81201007387 */ /* 0x000fe80000100a00 */
[----:B--2---:R-:W-:Y:S01]  /*72020*/  STL.64 [R1+0x32c0], R26 ;  /* 0x0032c01a01007387 */ /* 0x004fe20000100a00 */
[----:B---3--:R0:W-:Y:S03]  /*72030*/  STL.64 [R1+0x32b8], R24 ;  /* 0x0032b81801007387 */ /* 0x0081e60000100a00 */
[----:B0-----:R-:W2:Y:S01]  /*72040*/  LDL.LU R24, [R1+0x110] ;  /* 0x0001100001187983 */ /* 0x001ea20000300800 */
[----:B------:R-:W2:Y:S02]  /*72050*/  LDL.LU R25, [R1+0x114] ;  /* 0x0001140001197983 */ /* 0x000ea40000300800 */
[----:B------:R-:W3:Y:S02]  /*72060*/  LDL.LU R26, [R1+0x118] ;  /* 0x00011800011a7983 */ /* 0x000ee40000300800 */
[----:B------:R-:W3:Y:S02]  /*72070*/  LDL.LU R27, [R1+0x11c] ;  /* 0x00011c00011b7983 */ /* 0x000ee40000300800 */
[----:B------:R-:W-:-:S02]  /*72080*/  IMAD.MOV.U32 R18, RZ, RZ, R15 ;  /* 0x000000ffff127224 */ /* 0x000fc400078e000f */
        /* <DEDUP_REMOVED lines=25> */
[----:B------:R0:W-:Y:S02]  /*72220*/  STL.64 [R1+0x3340], R18 ;  /* 0x0033401201007387 */ /* 0x0001e40000100a00 */
[----:B0-----:R-:W-:Y:S02]  /*72230*/  IMAD.MOV.U32 R18, RZ, RZ, R29 ;  /* 0x000000ffff127224 */ /* 0x001fe400078e001d */
        /* <DEDUP_REMOVED lines=18> */
[----:B----4-:R-:W-:-:S05]  /*72360*/  IMAD.MOV.U32 R19, RZ, RZ, R8 ;  /* 0x000000ffff137224 */ /* 0x010fca00078e0008 */
        /* <DEDUP_REMOVED lines=59> */
[----:B------:R-:W4:Y:S01]  /*72720*/  LDL.LU.64 R8, [R1+0x33d8] ;  /* 0x0033d80001087983 */ /* 0x000f220000300a00 */
[----:B---3--:R-:W-:Y:S02]  /*72730*/  HMMA.16816.F32.BF16 R20, R20, R10, R4 ;  /* 0x0000000a1414723c */ /* 0x008fe40000041804 */
[----:B------:R-:W3:Y:S01]  /*72740*/  LDL.LU.64 R6, [R1+0x33d0] ;  /* 0x0033d00001067983 */ /* 0x000ee20000300a00 */
[----:B------:R-:W3:Y:S11]  /*72750*/  LDL.LU.64 R4, [R1+0x33c8] ;  /* 0x0033c80001047983 */ /* 0x000ef60000300a00 */
[----:B------:R-:W-:Y:S09]  /*72760*/  @!UPT UIADD3 URZ, URZ, URZ, URZ ;  /* 0x0000003f3f3ff290 */ /* 0x000ff2000fffe03f */
[----:B------:R0:W-:Y:S01]  /*72770*/  STL.64 [R1+0x10f0], R20 ;  /* 0x0010f01401007387 */ /* 0x0001e20000100a00 */
[----:B------:R1:W-:Y:S03]  /*72780*/  STL.64 [R1+0x10f8], R22 ;  /* 0x0010f81601007387 */ /* 0x0003e60000100a00 */
[----:B0-----:R-:W2:Y:S01]  /*72790*/  LDL.LU R20, [R1+0xf0] ;  /* 0x0000f00001147983 */ /* 0x001ea20000300800 */
[----:B------:R-:W2:Y:S02]  /*727a0*/  LDL.LU R21, [R1+0xf4] ;  /* 0x0000f40001157983 */ /* 0x000ea40000300800 */
[----:B-1----:R-:W-:Y:S02]  /*727b0*/  IMAD.MOV.U32 R22, RZ, RZ, R0 ;  /* 0x000000ffff167224 */ /* 0x002fe400078e0000 */
[----:B------:R-:W2:Y:S01]  /*727c0*/  LDL.LU R0, [R1+0x33c0] ;  /* 0x0033c00001007983 */ /* 0x000ea20000300800 */
[----:B------:R4:W-:Y:S02]  /*727d0*/  STL.64 [R1+0x3278], R10 ;  /* 0x0032780a01007387 */ /* 0x0009e40000100a00 */
[----:B----4-:R-:W-:-:S02]  /*727e0*/  IMAD.MOV.U32 R10, RZ, RZ, R9 ;  /* 0x000000ffff0a7224 */ /* 0x010fc400078e0009 */
[----:B------:R-:W-:-:S07]  /*727f0*/  IMAD.MOV.U32 R11, RZ, RZ, R8 ;  /* 0x000000ffff0b7224 */ /* 0x000fce00078e0008 */
[C---:B---3--:R-:W-:Y:S01]  /*72800*/  HMMA.16816.F32.BF16 R8, R4.reuse, R10, R16 ;  /* 0x0000000a0408723c */ /* 0x048fe20000041810 */
[----:B------:R-:W2:Y:S11]  /*72810*/  LDL.LU.64 R18, [R1+0x33b8] ;  /* 0x0033b80001127983 */ /* 0x000eb60000300a00 */
[----:B------:R-:W-:Y:S11]  /*72820*/  @!UPT UIADD3 URZ, URZ, URZ, URZ ;  /* 0x0000003f3f3ff290 */ /* 0x000ff6000fffe03f */
[----:B------:R0:W-:Y:S01]  /*72830*/  STL.64 [R1+0x1730], R8 ;  /* 0x0017300801007387 */ /* 0x0001e20000100a00 */
[----:B------:R-:W-:Y:S03]  /*72840*/  STL.64 [R1+0x1738], R10 ;  /* 0x0017380a01007387 */ /* 0x000fe60000100a00 */
[----:B0-----:R-:W3:Y:S01]  /*72850*/  LDL.LU.64 R8, [R1+0x1b10] ;  /* 0x001b100001087983 */ /* 0x001ee20000300a00 */
        /* <DEDUP_REMOVED lines=14> */
[----:B------:R-:W4:Y:S01]  /*72940*/  LDL.LU.64 R10, [R1+0x1af8] ;  /* 0x001af800010a7983 */ /* 0x000f220000300a00 */
[C---:B--2---:R-:W-:Y:S02]  /*72950*/  HMMA.16816.F32.BF16 R16, R4.reuse, R18, R24 ;  /* 0x000000120410723c */ /* 0x044fe40000041818 */
[----:B----4-:R0:W-:Y:S04]  /*72960*/  STL.64 [R1+0x3288], R10 ;  /* 0x0032880a01007387 */ /* 0x0101e80000100a00 */
[----:B0-----:R-:W2:Y:S01]  /*72970*/  LDL.LU.64 R10, [R1+0x1b30] ;  /* 0x001b3000010a7983 */ /* 0x001ea20000300a00 */
[----:B------:R-:W4:Y:S02]  /*72980*/  LDL.LU.64 R26, [R1+0x3380] ;  /* 0x00338000011a7983 */ /* 0x000f240000300a00 */
[----:B------:R-:W4:Y:S11]  /*72990*/  LDL.LU.64 R24, [R1+0x3378] ;  /* 0x0033780001187983 */ /* 0x000f360000300a00 */
[----:B------:R-:W-:Y:S03]  /*729a0*/  @!UPT UIADD3 URZ, URZ, URZ, URZ ;  /* 0x0000003f3f3ff290 */ /* 0x000fe6000fffe03f */
        /* <DEDUP_REMOVED lines=9> */
[----:B0-----:R-:W4:Y:S01]  /*72a40*/  LDL.LU.64 R18, [R1+0x3358] ;  /* 0x0033580001127983 */ /* 0x001f220000300a00 */
[----:B------:R-:W2:Y:S01]  /*72a50*/  LDL.LU.64 R28, [R1+0x1b28] ;  /* 0x001b2800011c7983 */ /* 0x000ea20000300a00 */
        /* <DEDUP_REMOVED lines=49> */
[----:B----4-:R-:W-:Y:S02]  /*72d70*/  HMMA.16816.F32.BF16 R16, R4, R18, R24 ;  /* 0x000000120410723c */ /* 0x010fe40000041818 */
[----:B------:R-:W4:Y:S01]  /*72d80*/  LDL.LU.64 R26, [R1+0x32a8] ;  /* 0x0032a800011a7983 */ /* 0x000f220000300a00 */
[----:B------:R-:W2:Y:S11]  /*72d90*/  LDL.LU R24, [R1+0x32a0] ;  /* 0x0032a00001187983 */ /* 0x000eb60000300800 */
[----:B------:R-:W-:Y:S09]  /*72da0*/  @!UPT UIADD3 URZ, URZ, URZ, URZ ;  /* 0x0000003f3f3ff290 */ /* 0x000ff2000fffe03f */
[----:B------:R-:W-:Y:S01]  /*72db0*/  STL.64 [R1+0x10b0], R16 ;  /* 0x0010b01001007387 */ /* 0x000fe20000100a00 */
[----:B------:R0:W-:Y:S03]  /*72dc0*/  STL.64 [R1+0x10b8], R18 ;  /* 0x0010b81201007387 */ /* 0x0001e60000100a00 */
[----:B0-----:R-:W2:Y:S01]  /*72dd0*/  LDL.LU.64 R18, [R1+0x3298] ;  /* 0x0032980001127983 */ /* 0x001ea20000300a00 */
[----:B------:R-:W2:Y:S02]  /*72de0*/  LDL.LU.64 R16, [R1+0x3290] ;  /* 0x0032900001107983 */ /* 0x000ea40000300a00 */
[----:B------:R-:W-:Y:S02]  /*72df0*/  IMAD.MOV.U32 R23, RZ, RZ, R3 ;  /* 0x000000ffff177224 */ /* 0x000fe400078e0003 */
[----:B------:R-:W-:-:S04]  /*72e00*/  IMAD.MOV.U32 R3, RZ, RZ, c[0x0][0x188] ;  /* 0x00006200ff037624 */ /* 0x000fc800078e00ff */
[----:B------:R-:W-:-:S04]  /*72e10*/  IMAD.SHL.U32 R3, R3, 0x40, RZ ;  /* 0x0000004003037824 */ /* 0x000fc800078e00ff */
[----:B------:R-:W-:Y:S01]  /*72e20*/  IMAD.SHL.U32 R3, R3, 0x2, RZ ;  /* 0x0000000203037824 */ /* 0x000fe200078e00ff */
[----:B----4-:R-:W-:Y:S04]  /*72e30*/  HMMA.16816.F32.BF16 R20, R4, R26, R20 ;  /* 0x0000001a0414723c */ /* 0x010fe80000041814 */
[----:B--2---:R-:W-:-:S05]  /*72e40*/  IADD3 R25, P0, R16, R3, RZ ;  /* 0x0000000310197210 */ /* 0x004fca0007f1e0ff */
[----:B------:R-:W-:Y:S01]  /*72e50*/  STL [R1+0x324c], R25 ;  /* 0x00324c1901007387 */ /* 0x000fe20000100800 */
[----:B------:R-:W2:Y:S11]  /*72e60*/  LDL.LU R27, [R1+0x1b68] ;  /* 0x001b6800011b7983 */ /* 0x000eb60000300800 */
[----:B------:R-:W-:Y:S02]  /*72e70*/  @!UPT UIADD3 URZ, URZ, URZ, URZ ;  /* 0x0000003f3f3ff290 */ /* 0x000fe4000fffe03f */
[----:B------:R0:W-:Y:S02]  /*72e80*/  STL.64 [R1+0x420], R20 ;  /* 0x0004201401007387 */ /* 0x0001e40000100a00 */
[----:B------:R-:W-:Y:S01]  /*72e90*/  STL.64 [R1+0x428], R22 ;  /* 0x0004281601007387 */ /* 0x000fe20000100a00 */
[----:B0-----:R-:W-:-:S05]  /*72ea0*/  IADD3 R21, P1, R18, R3, RZ ;  /* 0x0000000312157210 */ /* 0x001fca0007f3e0ff */
[----:B------:R0:W-:Y:S04]  /*72eb0*/  STL [R1+0x3250], R21 ;  /* 0x0032501501007387 */ /* 0x0001e80000100800 */
[----:B0-----:R-:W4:Y:S01]  /*72ec0*/  LDL.LU.64 R20, [R1+0x1b18] ;  /* 0x001b180001147983 */ /* 0x001f220000300a00 */
[-C--:B------:R-:W-:Y:S01]  /*72ed0*/  IADD3 R22, P2, R10, R3.reuse, RZ ;  /* 0x000000030a167210 */ /* 0x080fe20007f5e0ff */
[--C-:B------:R-:W-:Y:S02]  /*72ee0*/  IMAD.X R17, R17, 0x1, R0.reuse, P0 ;  /* 0x0000000111117824 */ /* 0x100fe400000e0600 */
[--C-:B------:R-:W-:Y:S02]  /*72ef0*/  IMAD.X R18, R19, 0x1, R0.reuse, P1 ;  /* 0x0000000113127824 */ /* 0x100fe400008e0600 */
[----:B------:R-:W-:Y:S01]  /*72f00*/  STL [R1+0x3254], R22 ;  /* 0x0032541601007387 */ /* 0x000fe20000100800 */
[----:B------:R-:W-:Y:S02]  /*72f10*/  STL [R1+0x3258], R17 ;  /* 0x0032581101007387 */ /* 0x000fe40000100800 */
[----:B------:R-:W-:Y:S01]  /*72f20*/  IMAD.X R19, R11, 0x1, R0, P2 ;  /* 0x000000010b137824 */ /* 0x000fe200010e0600 */
[----:B----4-:R-:W-:-:S05]  /*72f30*/  IADD3 R23, P0, R20, R3, RZ ;  /* 0x0000000314177210 */ /* 0x010fca0007f1e0ff */
[----:B------:R0:W-:Y:S04]  /*72f40*/  STL [R1+0x325c], R23 ;  /* 0x00325c1701007387 */ /* 0x0001e80000100800 */
[----:B0-----:R-:W4:Y:S01]  /*72f50*/  LDL.LU.64 R22, [R1+0x1b20] ;  /* 0x001b200001167983 */ /* 0x001f220000300a00 */
[----:B------:R0:W-:Y:S02]  /*72f60*/  STL [R1+0x3260], R18 ;  /* 0x0032601201007387 */ /* 0x0001e40000100800 */
[----:B------:R-:W2:Y:S02]  /*72f70*/  LDL.LU.64 R10, [R1+0x3288] ;  /* 0x00328800010a7983 */ /* 0x000ea40000300a00 */
[----:B------:R1:W-:Y:S01]  /*72f80*/  STL [R1+0x3280], R19 ;  /* 0x0032801301007387 */ /* 0x0003e20000100800 */
[----:B------:R-:W2:Y:S01]  /*72f90*/  LDL.LU R16, [R1+0xe0] ;  /* 0x0000e00001107983 */ /* 0x000ea20000300800 */
[----:B------:R-:W2:Y:S02]  /*72fa0*/  LDL.LU R17, [R1+0xe4] ;  /* 0x0000e40001117983 */ /* 0x000ea40000300800 */
[----:B0-----:R-:W-:-:S02]  /*72fb0*/  IMAD.MOV.U32 R18, RZ, RZ, R24 ;  /* 0x000000ffff127224 */ /* 0x001fc400078e0018 */
[----:B-1----:R-:W-:Y:S01]  /*72fc0*/  IMAD.MOV.U32 R19, RZ, RZ, R12 ;  /* 0x000000ffff137224 */ /* 0x002fe200078e000c */
[----:B---3--:R-:W-:Y:S01]  /*72fd0*/  IADD3 R24, P1, R8, R3, RZ ;  /* 0x0000000308187210 */ /* 0x008fe20007f3e0ff */
[----:B------:R-:W-:-:S04]  /*72fe0*/  IMAD.X R20, R21, 0x1, R0, P0 ;  /* 0x0000000115147824 */ /* 0x000fc800000e0600 */
[----:B------:R-:W-:Y:S01]  /*72ff0*/  IMAD.X R8, R9, 0x1, R0, P1 ;  /* 0x0000000109087824 */ /* 0x000fe200008e0600 */
[----:B--2---:R-:W-:Y:S07]  /*73000*/  HMMA.16816.F32.BF16 R16, R4, R14, R16 ;  /* 0x0000000e0410723c */ /* 0x004fee0000041810 */
[-C--:B----4-:R-:W-:Y:S02]  /*73010*/  IADD3 R15, P1, R22, R3.reuse, RZ ;  /* 0x00000003160f7210 */ /* 0x090fe40007f3e0ff */
[----:B------:R-:W-:-:S05]  /*73020*/  IADD3 R14, P0, R10, R3, RZ ;  /* 0x000000030a0e7210 */ /* 0x000fca0007f1e0ff */
[----:B------:R-:W-:-:S09]  /*73030*/  IMAD.X R9, R11, 0x1, R0, P0 ;  /* 0x000000010b097824 */ /* 0x000fd200000e0600 */
[----:B------:R0:W-:Y:S01]  /*73040*/  STL.64 [R1+0x220], R16 ;  /* 0x0002201001007387 */ /* 0x0001e20000100a00 */
[----:B------:R1:W-:Y:S01]  /*73050*/  STL.64 [R1+0x228], R18 ;  /* 0x0002281201007387 */ /* 0x0003e20000100a00 */
[----:B0-----:R-:W-:Y:S02]  /*73060*/  IADD3 R16, P2, R28, R3, RZ ;  /* 0x000000031c107210 */ /* 0x001fe40007f5e0ff */
[----:B-1----:R-:W2:Y:S01]  /*73070*/  LDL.LU R19, [R1+0x3280] ;  /* 0x0032800001137983 */ /* 0x002ea20000300800 */
[----:B------:R-:W-:Y:S03]  /*73080*/  STL [R1+0x3160], R15 ;  /* 0x0031600f01007387 */ /* 0x000fe60000100800 */
[----:B------:R0:W-:Y:S01]  /*73090*/  STL [R1+0x3164], R16 ;  /* 0x0031641001007387 */ /* 0x0001e20000100800 */
[----:B------:R-:W3:Y:S03]  /*730a0*/  LDL.LU.64 R10, [R1+0x3278] ;  /* 0x00327800010a7983 */ /* 0x000ee60000300a00 */
[----:B0-----:R-:W4:Y:S01]  /*730b0*/  LDL.LU R16, [R1+0x27d8] ;  /* 0x0027d80001107983 */ /* 0x001f220000300800 */
[----:B------:R-:W2:Y:S02]  /*730c0*/  LDL.LU R15, [R1+0x27ac] ;  /* 0x0027ac00010f7983 */ /* 0x000ea40000300800 */
[----:B------:R-:W2:Y:S02]  /*730d0*/  LDL.LU R25, [R1+0x27d0] ;  /* 0x0027d00001197983 */ /* 0x000ea40000300800 */
[----:B------:R-:W-:Y:S01]  /*730e0*/  IMAD.X R12, R23, 0x1, R0, P1 ;  /* 0x00000001170c7824 */ /* 0x000fe200008e0600 */
[----:B------:R-:W-:-:S04]  /*730f0*/  IADD3 R27, R27, 0x1, RZ ;  /* 0x000000011b1b7810 */ /* 0x000fc80007ffe0ff */
[----:B------:R0:W-:Y:S04]  /*73100*/  STL [R1+0x3168], R12 ;  /* 0x0031680c01007387 */ /* 0x0001e80000100800 */
[----:B0-----:R-:W3:Y:S01]  /*73110*/  LDL.LU R12, [R1+0x27b4] ;  /* 0x0027b400010c7983 */ /* 0x001ee20000300800 */
[----:B------:R-:W-:Y:S02]  /*73120*/  STL [R1+0x1b68], R27 ;  /* 0x001b681b01007387 */ /* 0x000fe40000100800 */
[----:B------:R-:W-:Y:S01]  /*73130*/  STL [R1+0x3270], R27 ;  /* 0x0032701b01007387 */ /* 0x000fe20000100800 */
[----:B--2---:R0:W-:Y:S04]  /*73140*/  STL.64 [R1+0x3268], R24 ;  /* 0x0032681801007387 */ /* 0x0041e80000100a00 */
[----:B0-----:R-:W3:Y:S01]  /*73150*/  LDL.LU R24, [R1+0xd0] ;  /* 0x0000d00001187983 */ /* 0x001ee20000300800 */
[----:B------:R-:W3:Y:S02]  /*73160*/  LDL.LU R25, [R1+0xd4] ;  /* 0x0000d40001197983 */ /* 0x000ee40000300800 */
[----:B------:R-:W-:-:S02]  /*73170*/  IMAD.MOV.U32 R26, RZ, RZ, R13 ;  /* 0x000000ffff1a7224 */ /* 0x000fc400078e000d */
[----:B------:R-:W-:Y:S01]  /*73180*/  IMAD.MOV.U32 R27, RZ, RZ, R2 ;  /* 0x000000ffff1b7224 */ /* 0x000fe200078e0002 */
[----:B------:R-:W2:Y:S01]  /*73190*/  LDL.LU R18, [R1+0x279c] ;  /* 0x00279c0001127983 */ /* 0x000ea20000300800 */
[----:B------:R-:W-:Y:S02]  /*731a0*/  IMAD.X R13, R29, 0x1, R0, P2 ;  /* 0x000000011d0d7824 */ /* 0x000fe400010e0600 */
[----:B------:R-:W2:Y:S02]  /*731b0*/  LDL.LU R23, [R1+0x27c0] ;  /* 0x0027c00001177983 */ /* 0x000ea40000300800 */
[----:B------:R-:W2:Y:S01]  /*731c0*/  LDL.LU R17, [R1+0x2794] ;  /* 0x0027940001117983 */ /* 0x000ea20000300800 */
[----:B------:R-:W2:Y:S01]  /*731d0*/  LDL.LU R22, [R1+0x27b8] ;  /* 0x0027b80001167983 */ /* 0x000ea20000300800 */
[----:B------:R-:W2:Y:S02]  /*731e0*/  LDL.LU R21, [R1+0x278c] ;  /* 0x00278c0001157983 */ /* 0x000ea40000300800 */
[----:B------:R-:W2:Y:S02]  /*731f0*/  LDL.LU R29, [R1+0x27b0] ;  /* 0x0027b000011d7983 */ /* 0x000ea40000300800 */
[----:B------:R0:W-:Y:S02]  /*73200*/  STL [R1+0x316c], R13 ;  /* 0x00316c0d01007387 */ /* 0x0001e40000100800 */
[----:B------:R-:W-:-:S05]  /*73210*/  IMAD.MOV.U32 R2, RZ, RZ, 0x3f ;  /* 0x0000003fff027424 */ /* 0x000fca00078e00ff */
[----:B------:R-:W-:Y:S01]  /*73220*/  IADD3 R2, R2, c[0x0][0x180], RZ ;  /* 0x0000600002027a10 */ /* 0x000fe20007ffe0ff */
[----:B0-----:R-:W2:Y:S03]  /*73230*/  LDL.LU R13, [R1+0x27bc] ;  /* 0x0027bc00010d7983 */ /* 0x001ea60000300800 */
[----:B------:R-:W-:Y:S01]  /*73240*/  SHF.R.S32.HI R3, RZ, 0x1f, R2 ;  /* 0x0000001fff037819 */ /* 0x000fe20000011402 */
[----:B---3--:R-:W-:Y:S11]  /*73250*/  HMMA.16816.F32.BF16 R24, R4, R10, R24 ;  /* 0x0000000a0418723c */ /* 0x008ff60000041818 */
[----:B------:R-:W-:Y:S11]  /*73260*/  @!UPT UIADD3 URZ, URZ, URZ, URZ ;  /* 0x0000003f3f3ff290 */ /* 0x000ff6000fffe03f */
[----:B------:R-:W-:Y:S01]  /*73270*/  @!UPT UIADD3 URZ, URZ, URZ, URZ ;  /* 0x0000003f3f3ff290 */ /* 0x000fe2000fffe03f */
[----:B------:R-:W-:Y:S01]  /*73280*/  STL.64 [R1+0x40], R24 ;  /* 0x0000401801007387 */ /* 0x000fe20000100a00 */
[----:B------:R0:W-:Y:S02]  /*73290*/  STL.64 [R1+0x48], R26 ;  /* 0x0000481a01007387 */ /* 0x0001e40000100a00 */
[----:B------:R-:W-:Y:S02]  /*732a0*/  IMAD.MOV.U32 R4, RZ, RZ, R27 ;  /* 0x000000ffff047224 */ /* 0x000fe400078e001b */
[----:B------:R-:W-:Y:S01]  /*732b0*/  IMAD.MOV.U32 R5, RZ, RZ, R26 ;  /* 0x000000ffff057224 */ /* 0x000fe200078e001a */
[----:B0-----:R-:W3:Y:S01]  /*732c0*/  LDL.LU R27, [R1+0x3270] ;  /* 0x00327000011b7983 */ /* 0x001ee20000300800 */
[----:B------:R-:W2:Y:S02]  /*732d0*/  LDL.LU.64 R24, [R1+0x3268] ;  /* 0x0032680001187983 */ /* 0x000ea40000300a00 */
[----:B------:R-:W2:Y:S02]  /*732e0*/  LDL.LU R6, [R1+0x27cc] ;  /* 0x0027cc0001067983 */ /* 0x000ea40000300800 */
[----:B------:R-:W2:Y:S01]  /*732f0*/  LDL.LU R11, [R1+0x27c4] ;  /* 0x0027c400010b7983 */ /* 0x000ea20000300800 */
[----:B------:R-:W2:Y:S01]  /*73300*/  LDL.LU R7, [R1+0x27a4] ;  /* 0x0027a40001077983 */ /* 0x000ea20000300800 */
[----:B------:R-:W2:Y:S02]  /*73310*/  LDL.LU R10, [R1+0x27c8] ;  /* 0x0027c800010a7983 */ /* 0x000ea40000300800 */
[----:B------:R-:W2:Y:S02]  /*73320*/  LDL.LU R28, [R1+0x2784] ;  /* 0x00278400011c7983 */ /* 0x000ea40000300800 */
[----:B------:R-:W2:Y:S01]  /*73330*/  LDL.LU R2, [R1+0x27a8] ;  /* 0x0027a80001027983 */ /* 0x000ea20000300800 */
[----:B------:R-:W2:Y:S01]  /*73340*/  LDL.LU R26, [R1+0x277c] ;  /* 0x00277c00011a7983 */ /* 0x000ea20000300800 */
[----:B------:R0:W-:Y:S02]  /*73350*/  STL [R1+0x3174], R4 ;  /* 0x0031740401007387 */ /* 0x0001e40000100800 */
[----:B0-----:R-:W-:-:S05]  /*73360*/  IMAD.MOV.U32 R4, RZ, RZ, 0x3f ;  /* 0x0000003fff047424 */ /* 0x001fca00078e00ff */
[----:B------:R-:W-:-:S04]  /*73370*/  IADD3 R4, R4, c[0x0][0x180], RZ ;  /* 0x0000600004047a10 */ /* 0x000fc80007ffe0ff */
[----:B------:R-:W-:Y:S02]  /*73380*/  LEA.HI R3, R3, R4, RZ, 0x6 ;  /* 0x0000000403037211 */ /* 0x000fe400078f30ff */
[----:B------:R-:W4:Y:S01]  /*73390*/  LDL.LU R4, [R1+0x27d4] ;  /* 0x0027d40001047983 */ /* 0x000f220000300800 */
[----:B------:R0:W-:Y:S03]  /*733a0*/  STL [R1+0x3170], R5 ;  /* 0x0031700501007387 */ /* 0x0001e60000100800 */
[----:B0-----:R-:W4:Y:S01]  /*733b0*/  LDL.LU R5, [R1+0x27dc] ;  /* 0x0027dc0001057983 */ /* 0x001f220000300800 */
[----:B------:R-:W-:-:S04]  /*733c0*/  SHF.R.S32.HI R3, RZ, 0x6, R3 ;  /* 0x00000006ff037819 */ /* 0x000fc80000011403 */
[----:B---3--:R-:W-:Y:S01]  /*733d0*/  ISETP.NE.U32.AND P0, PT, R27, R3, PT ;  /* 0x000000031b00720c */ /* 0x008fe20003f05070 */
[----:B------:R-:W-:Y:S01]  /*733e0*/  IMAD.MOV.U32 R3, RZ, RZ, c[0x0][0x188] ;  /* 0x00006200ff037624 */ /* 0x000fe200078e00ff */
[----:B------:R-:W3:Y:S03]  /*733f0*/  LDL.LU R27, [R1+0x27a0] ;  /* 0x0027a000011b7983 */ /* 0x000ee60000300800 */
[----:B------:R-:W-:-:S04]  /*73400*/  IMAD.SHL.U32 R3, R3, 0x40, RZ ;  /* 0x0000004003037824 */ /* 0x000fc800078e00ff */
[----:B------:R-:W-:-:S05]  /*73410*/  IMAD.SHL.U32 R3, R3, 0x2, RZ ;  /* 0x0000000203037824 */ /* 0x000fca00078e00ff */
[-C--:B--2---:R-:W-:Y:S02]  /*73420*/  IADD3 R6, P2, R6, R3.reuse, RZ ;  /* 0x0000000306067210 */ /* 0x084fe40007f5e0ff */
[-C--:B------:R-:W-:Y:S02]  /*73430*/  IADD3 R11, P3, R11, R3.reuse, RZ ;  /* 0x000000030b0b7210 */ /* 0x080fe40007f7e0ff */
[-C--:B------:R-:W-:Y:S02]  /*73440*/  IADD3 R13, P4, R13, R3.reuse, RZ ;  /* 0x000000030d0d7210 */ /* 0x080fe40007f9e0ff */
[-C--:B------:R-:W-:Y:S02]  /*73450*/  IADD3 R12, P5, R12, R3.reuse, RZ ;  /* 0x000000030c0c7210 */ /* 0x080fe40007fbe0ff */
[-C--:B----4-:R-:W-:Y:S02]  /*73460*/  IADD3 R4, P1, R4, R3.reuse, RZ ;  /* 0x0000000304047210 */ /* 0x090fe40007f3e0ff */
[----:B------:R-:W-:-:S05]  /*73470*/  IADD3 R5, P6, R5, R3, RZ ;  /* 0x0000000305057210 */ /* 0x000fca0007fde0ff */
[----:B------:R-:W-:Y:S01]  /*73480*/  STL [R1+0x27dc], R5 ;  /* 0x0027dc0501007387 */ /* 0x000fe20000100800 */
[----:B------:R-:W-:Y:S02]  /*73490*/  STL [R1+0x27d4], R4 ;  /* 0x0027d40401007387 */ /* 0x000fe40000100800 */
[----:B------:R-:W-:Y:S02]  /*734a0*/  STL [R1+0x27cc], R6 ;  /* 0x0027cc0601007387 */ /* 0x000fe40000100800 */
[--C-:B------:R-:W-:Y:S01]  /*734b0*/  IMAD.X R16, R16, 0x1, R0.reuse, P6 ;  /* 0x0000000110107824 */ /* 0x100fe200030e0600 */
[----:B------:R0:W-:Y:S01]  /*734c0*/  STL [R1+0x27c4], R11 ;  /* 0x0027c40b01007387 */ /* 0x0001e20000100800 */
[-C--:B------:R-:W-:Y:S01]  /*734d0*/  IADD3 R15, P6, R15, R3.reuse, RZ ;  /* 0x000000030f0f7210 */ /* 0x080fe20007fde0ff */
[----:B------:R1:W-:Y:S02]  /*734e0*/  STL [R1+0x27bc], R13 ;  /* 0x0027bc0d01007387 */ /* 0x0003e40000100800 */
[----:B------:R2:W-:Y:S02]  /*734f0*/  STL [R1+0x27b4], R12 ;  /* 0x0027b40c01007387 */ /* 0x0005e40000100800 */
[--C-:B------:R-:W-:Y:S01]  /*73500*/  IMAD.X R25, R25, 0x1, R0.reuse, P1 ;  /* 0x0000000119197824 */ /* 0x100fe200008e0600 */
[----:B0-----:R-:W4:Y:S01]  /*73510*/  LDL.LU R11, [R1+0x2774] ;  /* 0x00277400010b7983 */ /* 0x001f220000300800 */
[----:B------:R0:W-:Y:S02]  /*73520*/  STL [R1+0x27d8], R16 ;  /* 0x0027d81001007387 */ /* 0x0001e40000100800 */
[----:B-1----:R-:W4:Y:S02]  /*73530*/  LDL.LU R13, [R1+0x2798] ;  /* 0x00279800010d7983 */ /* 0x002f240000300800 */
[----:B------:R1:W-:Y:S01]  /*73540*/  STL [R1+0x27ac], R15 ;  /* 0x0027ac0f01007387 */ /* 0x0003e20000100800 */
[----:B--2---:R-:W2:Y:S01]  /*73550*/  LDL.LU R12, [R1+0x276c] ;  /* 0x00276c00010c7983 */ /* 0x004ea20000300800 */
[----:B------:R1:W-:Y:S01]  /*73560*/  STL [R1+0x27d0], R25 ;  /* 0x0027d01901007387 */ /* 0x0003e20000100800 */
[-C--:B------:R-:W-:Y:S01]  /*73570*/  IADD3 R7, P1, R7, R3.reuse, RZ ;  /* 0x0000000307077210 */ /* 0x080fe20007f3e0ff */
[--C-:B------:R-:W-:Y:S01]  /*73580*/  IMAD.X R10, R10, 0x1, R0.reuse, P2 ;  /* 0x000000010a0a7824 */ /* 0x100fe200010e0600 */
[-C--:B------:R-:W-:Y:S01]  /*73590*/  IADD3 R18, P2, R18, R3.reuse, RZ ;  /* 0x0000000312127210 */ /* 0x080fe20007f5e0ff */
[----:B0-----:R-:W2:Y:S01]  /*735a0*/  LDL.LU R16, [R1+0x2790] ;  /* 0x0027900001107983 */ /* 0x001ea20000300800 */
[----:B-1----:R-:W2:Y:S02]  /*735b0*/  LDL.LU R15, [R1+0x2764] ;  /* 0x00276400010f7983 */ /* 0x002ea40000300800 */
[--C-:B------:R-:W-:Y:S01]  /*735c0*/  IMAD.X R23, R23, 0x1, R0.reuse, P3 ;  /* 0x0000000117177824 */ /* 0x100fe200018e0600 */
[----:B------:R-:W-:Y:S01]  /*735d0*/  IADD3 R17, P3, R17, R3, RZ ;  /* 0x0000000311117210 */ /* 0x000fe20007f7e0ff */
[----:B------:R-:W2:Y:S01]  /*735e0*/  LDL.LU R25, [R1+0x2788] ;  /* 0x0027880001197983 */ /* 0x000ea20000300800 */
[----:B------:R-:W-:Y:S02]  /*735f0*/  STL [R1+0x27a4], R7 ;  /* 0x0027a40701007387 */ /* 0x000fe40000100800 */
[----:B------:R-:W-:-:S02]  /*73600*/  IMAD.X R29, R29, 0x1, R0, P5 ;  /* 0x000000011d1d7824 */ /* 0x000fc400028e0600 */
[----:B------:R-:W-:Y:S02]  /*73610*/  STL [R1+0x27c8], R10 ;  /* 0x0027c80a01007387 */ /* 0x000fe40000100800 */
[--C-:B------:R-:W-:Y:S01]  /*73620*/  IMAD.X R22, R22, 0x1, R0.reuse, P4 ;  /* 0x0000000116167824 */ /* 0x100fe200020e0600 */
[----:B------:R-:W-:Y:S01]  /*73630*/  STL [R1+0x279c], R18 ;  /* 0x00279c1201007387 */ /* 0x000fe20000100800 */
[-C--:B------:R-:W-:Y:S01]  /*73640*/  IADD3 R21, P4, R21, R3.reuse, RZ ;  /* 0x0000000315157210 */ /* 0x080fe20007f9e0ff */
[----:B------:R-:W-:Y:S02]  /*73650*/  STL [R1+0x27c0], R23 ;  /* 0x0027c01701007387 */ /* 0x000fe40000100800 */
[----:B------:R-:W-:Y:S01]  /*73660*/  STL [R1+0x2794], R17 ;  /* 0x0027941101007387 */ /* 0x000fe20000100800 */
[-C--:B------:R-:W-:Y:S01]  /*73670*/  IADD3 R28, P5, R28, R3.reuse, RZ ;  /* 0x000000031c1c7210 */ /* 0x080fe20007fbe0ff */
[----:B------:R0:W-:Y:S01]  /*73680*/  STL [R1+0x27b0], R29 ;  /* 0x0027b01d01007387 */ /* 0x0001e20000100800 */
[----:B------:R-:W-:Y:S02]  /*73690*/  STL [R1+0x27b8], R22 ;  /* 0x0027b81601007387 */ /* 0x000fe40000100800 */
[----:B------:R-:W-:Y:S01]  /*736a0*/  IMAD.X R2, R2, 0x1, R0, P6 ;  /* 0x0000000102027824 */ /* 0x000fe200030e0600 */
[----:B0-----:R-:W2:Y:S01]  /*736b0*/  LDL.LU R29, [R1+0x275c] ;  /* 0x00275c00011d7983 */ /* 0x001ea20000300800 */
[----:B------:R-:W-:Y:S02]  /*736c0*/  STL [R1+0x278c], R21 ;  /* 0x00278c1501007387 */ /* 0x000fe40000100800 */
[----:B------:R0:W-:Y:S02]  /*736d0*/  STL [R1+0x2784], R28 ;  /* 0x0027841c01007387 */ /* 0x0001e40000100800 */
[----:B0-----:R-:W2:Y:S01]  /*736e0*/  LDL.LU R28, [R1+0x2780] ;  /* 0x00278000011c7983 */ /* 0x001ea20000300800 */
[----:B------:R0:W-:Y:S03]  /*736f0*/  STL [R1+0x27a8], R2 ;  /* 0x0027a80201007387 */ /* 0x0001e60000100800 */
[----:B0-----:R-:W2:Y:S01]  /*73700*/  LDL.LU R2, [R1+0x2754] ;  /* 0x0027540001027983 */ /* 0x001ea20000300800 */
[----:B------:R-:W-:-:S05]  /*73710*/  IADD3 R26, P6, R26, R3, RZ ;  /* 0x000000031a1a7210 */ /* 0x000fca0007fde0ff */
[----:B------:R0:W-:Y:S04]  /*73720*/  STL [R1+0x277c], R26 ;  /* 0x00277c1a01007387 */ /* 0x0001e80000100800 */
[----:B0-----:R-:W2:Y:S01]  /*73730*/  LDL.LU R26, [R1+0x2778] ;  /* 0x00277800011a7983 */ /* 0x001ea20000300800 */
[----:B------:R-:W2:Y:S02]  /*73740*/  LDL.LU R5, [R1+0x274c] ;  /* 0x00274c0001057983 */ /* 0x000ea40000300800 */
[----:B------:R-:W2:Y:S02]  /*73750*/  LDL.LU R4, [R1+0x2770] ;  /* 0x0027700001047983 */ /* 0x000ea40000300800 */
[----:B------:R-:W2:Y:S02]  /*73760*/  LDL.LU R6, [R1+0x2744] ;  /* 0x0027440001067983 */ /* 0x000ea40000300800 */
[----:B---3--:R-:W-:-:S05]  /*73770*/  IMAD.X R27, R27, 0x1, R0, P1 ;  /* 0x000000011b1b7824 */ /* 0x008fca00008e0600 */
[----:B------:R0:W-:Y:S01]  /*73780*/  STL [R1+0x27a0], R27 ;  /* 0x0027a01b01007387 */ /* 0x0001e20000100800 */
[----:B------:R-:W3:Y:S02]  /*73790*/  LDL.LU R18, [R1+0x2768] ;  /* 0x0027680001127983 */ /* 0x000ee40000300800 */
[----:B------:R-:W3:Y:S02]  /*737a0*/  LDL.LU R23, [R1+0x273c] ;  /* 0x00273c0001177983 */ /* 0x000ee40000300800 */
[----:B------:R-:W3:Y:S01]  /*737b0*/  LDL.LU R17, [R1+0x2760] ;  /* 0x0027600001117983 */ /* 0x000ee20000300800 */
[----:B------:R-:W3:Y:S01]  /*737c0*/  LDL.LU R22, [R1+0x2734] ;  /* 0x0027340001167983 */ /* 0x000ee20000300800 */
[----:B------:R-:W3:Y:S03]  /*737d0*/  LDL.LU R21, [R1+0x2758] ;  /* 0x0027580001157983 */ /* 0x000ee60000300800 */
[----:B0-----:R-:W3:Y:S01]  /*737e0*/  LDL.LU R27, [R1+0x272c] ;  /* 0x00272c00011b7983 */ /* 0x001ee20000300800 */
[-C--:B----4-:R-:W-:Y:S01]  /*737f0*/  IADD3 R11, P1, R11, R3.reuse, RZ ;  /* 0x000000030b0b7210 */ /* 0x090fe20007f3e0ff */
[----:B------:R-:W-:Y:S01]  /*73800*/  IMAD.X R13, R13, 0x1, R0, P2 ;  /* 0x000000010d0d7824 */ /* 0x000fe200010e0600 */
[----:B--2---:R-:W-:-:S03]  /*73810*/  IADD3 R12, P2, R12, R3, RZ ;  /* 0x000000030c0c7210 */ /* 0x004fc60007f5e0ff */
[----:B------:R0:W-:Y:S01]  /*73820*/  STL [R1+0x2774], R11 ;  /* 0x0027740b01007387 */ /* 0x0001e20000100800 */
[----:B------:R1:W-:Y:S02]  /*73830*/  STL [R1+0x2798], R13 ;  /* 0x0027980d01007387 */ /* 0x0003e40000100800 */
[--C-:B------:R-:W-:Y:S01]  /*73840*/  IMAD.X R16, R16, 0x1, R0.reuse, P3 ;  /* 0x0000000110107824 */ /* 0x100fe200018e0600 */
[-C--:B------:R-:W-:Y:S01]  /*73850*/  IADD3 R15, P3, R15, R3.reuse, RZ ;  /* 0x000000030f0f7210 */ /* 0x080fe20007f7e0ff */
[----:B------:R2:W-:Y:S01]  /*73860*/  STL [R1+0x276c], R12 ;  /* 0x00276c0c01007387 */ /* 0x0005e20000100800 */
[----:B------:R-:W4:Y:S02]  /*73870*/  LDL.LU R7, [R1+0x2750] ;  /* 0x0027500001077983 */ /* 0x000f240000300800 */
[----:B------:R-:W-:Y:S02]  /*73880*/  IMAD.X R25, R25, 0x1, R0, P4 ;  /* 0x0000000119197824 */ /* 0x000fe400020e0600 */
[----:B------:R2:W-:Y:S01]  /*73890*/  STL [R1+0x2790], R16 ;  /* 0x0027901001007387 */ /* 0x0005e20000100800 */
[----:B------:R-:W4:Y:S01]  /*738a0*/  LDL.LU R10, [R1+0x2724] ;  /* 0x00272400010a7983 */ /* 0x000f220000300800 */
[----:B------:R2:W-:Y:S02]  /*738b0*/  STL [R1+0x2764], R15 ;  /* 0x0027640f01007387 */ /* 0x0005e40000100800 */
[----:B0-----:R-:W4:Y:S02]  /*738c0*/  LDL.LU R11, [R1+0x2748] ;  /* 0x00274800010b7983 */ /* 0x001f240000300800 */
[----:B------:R0:W-:Y:S01]  /*738d0*/  STL [R1+0x2788], R25 ;  /* 0x0027881901007387 */ /* 0x0001e20000100800 */
[----:B-1----:R-:W4:Y:S01]  /*738e0*/  LDL.LU R13, [R1+0x271c] ;  /* 0x00271c00010d7983 */ /* 0x002f220000300800 */
[----:B--2---:R-:W4:Y:S03]  /*738f0*/  LDL.LU R12, [R1+0x2740] ;  /* 0x00274000010c7983 */ /* 0x004f260000300800 */
[----:B------:R-:W4:Y:S01]  /*73900*/  LDL.LU R16, [R1+0x2714] ;  /* 0x0027140001107983 */ /* 0x000f220000300800 */
[----:B------:R-:W4:Y:S03]  /*73910*/  LDL.LU R15, [R1+0x2738] ;  /* 0x00273800010f7983 */ /* 0x000f260000300800 */
[----:B0-----:R-:W4:Y:S01]  /*73920*/  LDL.LU R25, [R1+0x270c] ;  /* 0x00270c0001197983 */ /* 0x001f220000300800 */
[----:B------:R-:W-:-:S05]  /*73930*/  IADD3 R29, P4, R29, R3, RZ ;  /* 0x000000031d1d7210 */ /* 0x000fca0007f9e0ff */
[----:B------:R0:W-:Y:S01]  /*73940*/  STL [R1+0x275c], R29 ;  /* 0x00275c1d01007387 */ /* 0x0001e20000100800 */
[----:B------:R-:W-:-:S03]  /*73950*/  IMAD.X R28, R28, 0x1, R0, P5 ;  /* 0x000000011c1c7824 */ /* 0x000fc600028e0600 */
[----:B0-----:R-:W4:Y:S02]  /*73960*/  LDL.LU R29, [R1+0x2730] ;  /* 0x00273000011d7983 */ /* 0x001f240000300800 */
[----:B------:R0:W-:Y:S01]  /*73970*/  STL [R1+0x2780], R28 ;  /* 0x0027801c01007387 */ /* 0x0001e20000100800 */
[-C--:B------:R-:W-:Y:S01]  /*73980*/  IADD3 R2, P5, R2, R3.reuse, RZ ;  /* 0x0000000302027210 */ /* 0x080fe20007fbe0ff */
[----:B0-----:R-:W4:Y:S04]  /*73990*/  LDL.LU R28, [R1+0x2704] ;  /* 0x00270400011c7983 */ /* 0x001f280000300800 */
[----:B------:R0:W-:Y:S02]  /*739a0*/  STL [R1+0x2754], R2 ;  /* 0x0027540201007387 */ /* 0x0001e40000100800 */
[----:B0-----:R-:W4:Y:S01]  /*739b0*/  LDL.LU R2, [R1+0x2728] ;  /* 0x0027280001027983 */ /* 0x001f220000300800 */
[--C-:B------:R-:W-:Y:S01]  /*739c0*/  IMAD.X R26, R26, 0x1, R0.reuse, P6 ;  /* 0x000000011a1a7824 */ /* 0x100fe200030e0600 */
[-C--:B------:R-:W-:Y:S01]  /*739d0*/  IADD3 R5, P6, R5, R3.reuse, RZ ;  /* 0x0000000305057210 */ /* 0x080fe20007fde0ff */
[----:B------:R-:W-:Y:S01]  /*739e0*/  IMAD.X R4, R4, 0x1, R0, P1 ;  /* 0x0000000104047824 */ /* 0x000fe200008e0600 */
[----:B------:R-:W-:-:S02]  /*739f0*/  IADD3 R6, P1, R6, R3, RZ ;  /* 0x0000000306067210 */ /* 0x000fc40007f3e0ff */
[----:B------:R0:W-:Y:S04]  /*73a00*/  STL [R1+0x2778], R26 ;  /* 0x0027781a01007387 */ /* 0x0001e80000100800 */
[----:B0-----:R-:W4:Y:S01]  /*73a10*/  LDL.LU R26, [R1+0x26fc] ;  /* 0x0026fc00011a7983 */ /* 0x001f220000300800 */
[----:B------:R-:W-:Y:S02]  /*73a20*/  STL [R1+0x274c], R5 ;  /* 0x00274c0501007387 */ /* 0x000fe40000100800 */
[----:B------:R-:W-:Y:S02]  /*73a30*/  STL [R1+0x2770], R4 ;  /* 0x0027700401007387 */ /* 0x000fe40000100800 */
[----:B------:R-:W-:Y:S02]  /*73a40*/  STL [R1+0x2744], R6 ;  /* 0x0027440601007387 */ /* 0x000fe40000100800 */
[--C-:B---3--:R-:W-:Y:S01]  /*73a50*/  IMAD.X R18, R18, 0x1, R0.reuse, P2 ;  /* 0x0000000112127824 */ /* 0x108fe200010e0600 */
[-C--:B------:R-:W-:Y:S01]  /*73a60*/  IADD3 R23, P2, R23, R3.reuse, RZ ;  /* 0x0000000317177210 */ /* 0x080fe20007f5e0ff */
[--C-:B------:R-:W-:Y:S01]  /*73a70*/  IMAD.X R17, R17, 0x1, R0.reuse, P3 ;  /* 0x0000000111117824 */ /* 0x100fe200018e0600 */
[-C--:B------:R-:W-:Y:S01]  /*73a80*/  IADD3 R22, P3, R22, R3.reuse, RZ ;  /* 0x0000000316167210 */ /* 0x080fe20007f7e0ff */
[--C-:B------:R-:W-:Y:S01]  /*73a90*/  IMAD.X R21, R21, 0x1, R0.reuse, P4 ;  /* 0x0000000115157824 */ /* 0x100fe200020e0600 */
[----:B------:R0:W-:Y:S01]  /*73aa0*/  STL [R1+0x2768], R18 ;  /* 0x0027681201007387 */ /* 0x0001e20000100800 */
[----:B------:R1:W-:Y:S02]  /*73ab0*/  STL [R1+0x273c], R23 ;  /* 0x00273c1701007387 */ /* 0x0003e40000100800 */
[----:B------:R3:W-:Y:S01]  /*73ac0*/  STL [R1+0x2760], R17 ;  /* 0x0027601101007387 */ /* 0x0007e20000100800 */
[-C--:B------:R-:W-:Y:S01]  /*73ad0*/  IADD3 R27, P4, R27, R3.reuse, RZ ;  /* 0x000000031b1b7210 */ /* 0x080fe20007f9e0ff */
[----:B0-----:R-:W2:Y:S01]  /*73ae0*/  LDL.LU R18, [R1+0x2720] ;  /* 0x0027200001127983 */ /* 0x001ea20000300800 */
[----:B------:R0:W-:Y:S02]  /*73af0*/  STL [R1+0x2734], R22 ;  /* 0x0027341601007387 */ /* 0x0001e40000100800 */
[----:B-1----:R-:W2:Y:S02]  /*73b00*/  LDL.LU R23, [R1+0x26f4] ;  /* 0x0026f40001177983 */ /* 0x002ea40000300800 */
[----:B------:R1:W-:Y:S01]  /*73b10*/  STL [R1+0x2758], R21 ;  /* 0x0027581501007387 */ /* 0x0003e20000100800 */
[----:B---3--:R-:W3:Y:S01]  /*73b20*/  LDL.LU R17, [R1+0x2718] ;  /* 0x0027180001117983 */ /* 0x008ee20000300800 */
[----:B------:R1:W-:Y:S03]  /*73b30*/  STL [R1+0x272c], R27 ;  /* 0x00272c1b01007387 */ /* 0x0003e60000100800 */
[----:B0-----:R-:W3:Y:S01]  /*73b40*/  LDL.LU R22, [R1+0x26ec] ;  /* 0x0026ec0001167983 */ /* 0x001ee20000300800 */
[----:B-1----:R-:W3:Y:S03]  /*73b50*/  LDL.LU R21, [R1+0x2710] ;  /* 0x0027100001157983 */ /* 0x002ee60000300800 */
[----:B------:R-:W3:Y:S01]  /*73b60*/  LDL.LU R27, [R1+0x26e4] ;  /* 0x0026e400011b7983 */ /* 0x000ee20000300800 */
[--C-:B----4-:R-:W-:Y:S01]  /*73b70*/  IMAD.X R7, R7, 0x1, R0.reuse, P5 ;  /* 0x0000000107077824 */ /* 0x110fe200028e0600 */
[-C--:B------:R-:W-:Y:S01]  /*73b80*/  IADD3 R10, P5, R10, R3.reuse, RZ ;  /* 0x000000030a0a7210 */ /* 0x080fe20007fbe0ff */
[--C-:B------:R-:W-:Y:S01]  /*73b90*/  IMAD.X R11, R11, 0x1, R0.reuse, P6 ;  /* 0x000000010b0b7824 */ /* 0x100fe200030e0600 */
[-C--:B------:R-:W-:Y:S01]  /*73ba0*/  IADD3 R13, P6, R13, R3.reuse, RZ ;  /* 0x000000030d0d7210 */ /* 0x080fe20007fde0ff */
[--C-:B------:R-:W-:Y:S01]  /*73bb0*/  IMAD.X R12, R12, 0x1, R0.reuse, P1 ;  /* 0x000000010c0c7824 */ /* 0x100fe200008e0600 */
[----:B------:R-:W-:Y:S01]  /*73bc0*/  STL [R1+0x2750], R7 ;  /* 0x0027500701007387 */ /* 0x000fe20000100800 */
[----:B------:R-:W-:Y:S02]  /*73bd0*/  STL [R1+0x2724], R10 ;  /* 0x0027240a01007387 */ /* 0x000fe40000100800 */
[----:B------:R-:W-:Y:S01]  /*73be0*/  IMAD.X R15, R15, 0x1, R0, P2 ;  /* 0x000000010f0f7824 */ /* 0x000fe200010e0600 */
[----:B------:R-:W-:-:S02]  /*73bf0*/  IADD3 R16, P1, R16, R3, RZ ;  /* 0x0000000310107210 */ /* 0x000fc40007f3e0ff */
[----:B------:R-:W-:Y:S01]  /*73c00*/  IADD3 R25, P2, R25, R3, RZ ;  /* 0x0000000319197210 */ /* 0x000fe20007f5e0ff */
[----:B------:R-:W-:Y:S01]  /*73c10*/  STL [R1+0x2748], R11 ;  /* 0x0027480b01007387 */ /* 0x000fe20000100800 */
[----:B------:R-:W-:Y:S02]  /*73c20*/  STL [R1+0x271c], R13 ;  /* 0x00271c0d01007387 */ /* 0x000fe40000100800 */
[----:B------:R-:W-:Y:S01]  /*73c30*/  STL [R1+0x2740], R12 ;  /* 0x0027400c01007387 */ /* 0x000fe20000100800 */
[----:B------:R0:W-:Y:S01]  /*73c40*/  STL [R1+0x270c], R25 ;  /* 0x00270c1901007387 */ /* 0x0001e20000100800 */
[----:B------:R-:W-:Y:S03]  /*73c50*/  STL [R1+0x2714], R16 ;  /* 0x0027141001007387 */ /* 0x000fe60000100800 */
[----:B0-----:R-:W4:Y:S01]  /*73c60*/  LDL.LU R25, [R1+0x2708] ;  /* 0x0027080001197983 */ /* 0x001f220000300800 */
[----:B------:R-:W-:Y:S02]  /*73c70*/  STL [R1+0x2738], R15 ;  /* 0x0027380f01007387 */ /* 0x000fe40000100800 */
[----:B------:R-:W-:-:S05]  /*73c80*/  IMAD.X R29, R29, 0x1, R0, P3 ;  /* 0x000000011d1d7824 */ /* 0x000fca00018e0600 */
[----:B------:R0:W-:Y:S01]  /*73c90*/  STL [R1+0x2730], R29 ;  /* 0x0027301d01007387 */ /* 0x0001e20000100800 */
[----:B------:R-:W-:-:S03]  /*73ca0*/  IADD3 R28, P3, R28, R3, RZ ;  /* 0x000000031c1c7210 */ /* 0x000fc60007f7e0ff */
[----:B0-----:R-:W4:Y:S02]  /*73cb0*/  LDL.LU R29, [R1+0x26dc] ;  /* 0x0026dc00011d7983 */ /* 0x001f240000300800 */
[----:B------:R0:W-:Y:S02]  /*73cc0*/  STL [R1+0x2704], R28 ;  /* 0x0027041c01007387 */ /* 0x0001e40000100800 */
[--C-:B------:R-:W-:Y:S01]  /*73cd0*/  IMAD.X R2, R2, 0x1, R0.reuse, P4 ;  /* 0x0000000102027824 */ /* 0x100fe200020e0600 */
[----:B0-----:R-:W4:Y:S04]  /*73ce0*/  LDL.LU R28, [R1+0x2700] ;  /* 0x00270000011c7983 */ /* 0x001f280000300800 */
[----:B------:R0:W-:Y:S02]  /*73cf0*/  STL [R1+0x2728], R2 ;  /* 0x0027280201007387 */ /* 0x0001e40000100800 */
[----:B0-----:R-:W4:Y:S01]  /*73d00*/  LDL.LU R2, [R1+0x26d4] ;  /* 0x0026d40001027983 */ /* 0x001f220000300800 */
[----:B------:R-:W4:Y:S01]  /*73d10*/  LDL.LU R5, [R1+0x26f8] ;  /* 0x0026f80001057983 */ /* 0x000f220000300800 */
[-C--:B------:R-:W-:Y:S01]  /*73d20*/  IADD3 R26, P4, R26, R3.reuse, RZ ;  /* 0x000000031a1a7210 */ /* 0x080fe20007f9e0ff */
[----:B------:R-:W4:Y:S01]  /*73d30*/  LDL.LU R4, [R1+0x26cc] ;  /* 0x0026cc0001047983 */ /* 0x000f220000300800 */
[----:B------:R-:W4:Y:S03]  /*73d40*/  LDL.LU R6, [R1+0x26f0] ;  /* 0x0026f00001067983 */ /* 0x000f260000300800 */
[----:B------:R0:W-:Y:S02]  /*73d50*/  STL [R1+0x26fc], R26 ;  /* 0x0026fc1a01007387 */ /* 0x0001e40000100800 */
[----:B------:R-:W4:Y:S02]  /*73d60*/  LDL.LU R11, [R1+0x26c4] ;  /* 0x0026c400010b7983 */ /* 0x000f240000300800 */
[----:B------:R-:W4:Y:S01]  /*73d70*/  LDL.LU R13, [R1+0x26e8] ;  /* 0x0026e800010d7983 */ /* 0x000f220000300800 */
[----:B------:R-:W4:Y:S01]  /*73d80*/  LDL.LU R12, [R1+0x26bc] ;  /* 0x0026bc00010c7983 */ /* 0x000f220000300800 */
[----:B------:R-:W4:Y:S02]  /*73d90*/  LDL.LU R16, [R1+0x26e0] ;  /* 0x0026e00001107983 */ /* 0x000f240000300800 */
[----:B------:R-:W4:Y:S01]  /*73da0*/  LDL.LU R15, [R1+0x26b4] ;  /* 0x0026b400010f7983 */ /* 0x000f220000300800 */
[----:B0-----:R-:W4:Y:S01]  /*73db0*/  LDL.LU R26, [R1+0x26d8] ;  /* 0x0026d800011a7983 */ /* 0x001f220000300800 */
[--C-:B--2---:R-:W-:Y:S01]  /*73dc0*/  IMAD.X R18, R18, 0x1, R0.reuse, P5 ;  /* 0x0000000112127824 */ /* 0x104fe200028e0600 */
[----:B------:R-:W-:Y:S01]  /*73dd0*/  IADD3 R23, P5, R23, R3, RZ ;  /* 0x0000000317177210 */ /* 0x000fe20007fbe0ff */
[----:B---3--:R-:W-:-:S03]  /*73de0*/  IMAD.X R17, R17, 0x1, R0, P6 ;  /* 0x0000000111117824 */ /* 0x008fc600030e0600 */
[----:B------:R0:W-:Y:S01]  /*73df0*/  STL [R1+0x2720], R18 ;  /* 0x0027201201007387 */ /* 0x0001e20000100800 */
[----:B------:R1:W-:Y:S01]  /*73e00*/  STL [R1+0x26f4], R23 ;  /* 0x0026f41701007387 */ /* 0x0003e20000100800 */
[-C--:B------:R-:W-:Y:S01]  /*73e10*/  IADD3 R22, P6, R22, R3.reuse, RZ ;  /* 0x0000000316167210 */ /* 0x080fe20007fde0ff */
[--C-:B------:R-:W-:Y:S01]  /*73e20*/  IMAD.X R21, R21, 0x1, R0.reuse, P1 ;  /* 0x0000000115157824 */ /* 0x100fe200008e0600 */
[----:B------:R2:W-:Y:S01]  /*73e30*/  STL [R1+0x2718], R17 ;  /* 0x0027181101007387 */ /* 0x0005e20000100800 */
[----:B------:R-:W3:Y:S01]  /*73e40*/  LDL.LU R7, [R1+0x26ac] ;  /* 0x0026ac0001077983 */ /* 0x000ee20000300800 */
[----:B------:R-:W-:Y:S01]  /*73e50*/  IADD3 R27, P1, R27, R3, RZ ;  /* 0x000000031b1b7210 */ /* 0x000fe20007f3e0ff */
[----:B------:R2:W-:Y:S01]  /*73e60*/  STL [R1+0x26ec], R22 ;  /* 0x0026ec1601007387 */ /* 0x0005e20000100800 */
[----:B------:R-:W3:Y:S01]  /*73e70*/  LDL.LU R10, [R1+0x26d0] ;  /* 0x0026d000010a7983 */ /* 0x000ee20000300800 */
[----:B------:R2:W-:Y:S02]  /*73e80*/  STL [R1+0x2710], R21 ;  /* 0x0027101501007387 */ /* 0x0005e40000100800 */
[----:B0-----:R-:W3:Y:S02]  /*73e90*/  LDL.LU R18, [R1+0x26a4] ;  /* 0x0026a40001127983 */ /* 0x001ee40000300800 */
[----:B------:R0:W-:Y:S01]  /*73ea0*/  STL [R1+0x26e4], R27 ;  /* 0x0026e41b01007387 */ /* 0x0001e20000100800 */
[----:B-1----:R-:W3:Y:S01]  /*73eb0*/  LDL.LU R23, [R1+0x26c8] ;  /* 0x0026c80001177983 */ /* 0x002ee20000300800 */
[----:B--2---:R-:W2:Y:S03]  /*73ec0*/  LDL.LU R17, [R1+0x269c] ;  /* 0x00269c0001117983 */ /* 0x004ea60000300800 */
[----:B------:R-:W2:Y:S01]  /*73ed0*/  LDL.LU R22, [R1+0x26c0] ;  /* 0x0026c00001167983 */ /* 0x000ea20000300800 */
[----:B------:R-:W2:Y:S03]  /*73ee0*/  LDL.LU R21, [R1+0x2694] ;  /* 0x0026940001157983 */ /* 0x000ea60000300800 */
[----:B0-----:R-:W2:Y:S01]  /*73ef0*/  LDL.LU R27, [R1+0x26b8] ;  /* 0x0026b800011b7983 */ /* 0x001ea20000300800 */
[----:B----4-:R-:W-:-:S05]  /*73f00*/  IMAD.X R25, R25, 0x1, R0, P2 ;  /* 0x0000000119197824 */ /* 0x010fca00010e0600 */
[----:B------:R0:W-:Y:S04]  /*73f10*/  STL [R1+0x2708], R25 ;  /* 0x0027081901007387 */ /* 0x0001e80000100800 */
        /* <DEDUP_REMOVED lines=12> */
[--C-:B------:R-:W-:Y:S01]  /*73fe0*/  IMAD.X R6, R6, 0x1, R0.reuse, P5 ;  /* 0x0000000106067824 */ /* 0x100fe200028e0600 */
[-C--:B------:R-:W-:Y:S01]  /*73ff0*/  IADD3 R11, P5, R11, R3.reuse, RZ ;  /* 0x000000030b0b7210 */ /* 0x080fe20007fbe0ff */
[--C-:B------:R-:W-:Y:S01]  /*74000*/  IMAD.X R13, R13, 0x1, R0.reuse, P6 ;  /* 0x000000010d0d7824 */ /* 0x100fe200030e0600 */
[----:B------:R-:W-:Y:S01]  /*74010*/  STL [R1+0x26f8], R5 ;  /* 0x0026f80501007387 */ /* 0x000fe20000100800 */
[-C--:B------:R-:W-:Y:S01]  /*74020*/  IADD3 R12, P6, R12, R3.reuse, RZ ;  /* 0x000000030c0c7210 */ /* 0x080fe20007fde0ff */
        /* <DEDUP_REMOVED lines=12> */
[----:B------:R-:W4:Y:S01]  /*740f0*/  LDL.LU R12, [R1+0x2674] ;  /* 0x00267400010c7983 */ /* 0x000f220000300800 */
[----:B------:R1:W-:Y:S03]  /*74100*/  STL [R1+0x26d8], R26 ;  /* 0x0026d81a01007387 */ /* 0x0003e60000100800 */
[----:B0-----:R-:W4:Y:S01]  /*74110*/  LDL.LU R16, [R1+0x2698] ;  /* 0x0026980001107983 */ /* 0x001f220000300800 */
[----:B-1----:R-:W4:Y:S03]  /*74120*/  LDL.LU R15, [R1+0x266c] ;  /* 0x00266c00010f7983 */ /* 0x002f260000300800 */
[----:B------:R-:W4:Y:S01]  /*74130*/  LDL.LU R26, [R1+0x2690] ;  /* 0x00269000011a7983 */ /* 0x000f220000300800 */
[-C--:B---3--:R-:W-:Y:S01]  /*74140*/  IADD3 R7, P2, R7, R3.reuse, RZ ;  /* 0x0000000307077210 */ /* 0x088fe20007f5e0ff */
[--C-:B------:R-:W-:Y:S01]  /*74150*/  IMAD.X R10, R10, 0x1, R0.reuse, P3 ;  /* 0x000000010a0a7824 */ /* 0x100fe200018e0600 */
[-C--:B------:R-:W-:Y:S01]  /*74160*/  IADD3 R18, P3, R18, R3.reuse, RZ ;  /* 0x0000000312127210 */ /* 0x080fe20007f7e0ff */
[--C-:B------:R-:W-:Y:S01]  /*74170*/  IMAD.X R23, R23, 0x1, R0.reuse, P4 ;  /* 0x0000000117177824 */ /* 0x100fe200020e0600 */
[-C--:B--2---:R-:W-:Y:S01]  /*74180*/  IADD3 R17, P4, R17, R3.reuse, RZ ;  /* 0x0000000311117210 */ /* 0x084fe20007f9e0ff */
[----:B------:R-:W-:Y:S01]  /*74190*/  STL [R1+0x26ac], R7 ;  /* 0x0026ac0701007387 */ /* 0x000fe20000100800 */
[----:B------:R-:W-:Y:S02]  /*741a0*/  STL [R1+0x26d0], R10 ;  /* 0x0026d00a01007387 */ /* 0x000fe40000100800 */
[----:B------:R-:W-:Y:S02]  /*741b0*/  STL [R1+0x26a4], R18 ;  /* 0x0026a41201007387 */ /* 0x000fe40000100800 */
[--C-:B------:R-:W-:Y:S01]  /*741c0*/  IMAD.X R22, R22, 0x1, R0.reuse, P5 ;  /* 0x0000000116167824 */ /* 0x100fe200028e0600 */
[-C--:B------:R-:W-:Y:S01]  /*741d0*/  IADD3 R21, P5, R21, R3.reuse, RZ ;  /* 0x0000000315157210 */ /* 0x080fe20007fbe0ff */
[----:B------:R-:W-:Y:S01]  /*741e0*/  IMAD.X R27, R27, 0x1, R0, P6 ;  /* 0x000000011b1b7824 */ /* 0x000fe200030e0600 */
[----:B------:R-:W-:Y:S01]  /*741f0*/  STL [R1+0x26c8], R23 ;  /* 0x0026c81701007387 */ /* 0x000fe20000100800 */
[----:B------:R-:W-:Y:S03]  /*74200*/  STL [R1+0x269c], R17 ;  /* 0x00269c1101007387 */ /* 0x000fe60000100800 */
[----:B------:R0:W-:Y:S01]  /*74210*/  STL [R1+0x26b8], R27 ;  /* 0x0026b81b01007387 */ /* 0x0001e20000100800 */
[----:B------:R-:W-:Y:S03]  /*74220*/  STL [R1+0x26c0], R22 ;  /* 0x0026c01601007387 */ /* 0x000fe60000100800 */
[----:B0-----:R-:W2:Y:S01]  /*74230*/  LDL.LU R27, [R1+0x2664] ;  /* 0x00266400011b7983 */ /* 0x001ea20000300800 */
[----:B------:R-:W-:Y:S01]  /*74240*/  STL [R1+0x2694], R21 ;  /* 0x0026941501007387 */ /* 0x000fe20000100800 */
[----:B----4-:R-:W-:-:S05]  /*74250*/  IADD3 R25, P6, R25, R3, RZ ;  /* 0x0000000319197210 */ /* 0x010fca0007fde0ff */
[----:B------:R0:W-:Y:S04]  /*74260*/  STL [R1+0x268c], R25 ;  /* 0x00268c1901007387 */ /* 0x0001e80000100800 */
[----:B0-----:R-:W3:Y:S01]  /*74270*/  LDL.LU R25, [R1+0x2688] ;  /* 0x0026880001197983 */ /* 0x001ee20000300800 */
[----:B------:R-:W-:-:S05]  /*74280*/  IMAD.X R29, R29, 0x1, R0, P1 ;  /* 0x000000011d1d7824 */ /* 0x000fca00008e0600 */
[----:B------:R0:W-:Y:S01]  /*74290*/  STL [R1+0x26b0], R29 ;  /* 0x0026b01d01007387 */ /* 0x0001e20000100800 */
[----:B------:R-:W-:-:S03]  /*742a0*/  IADD3 R28, P1, R28, R3, RZ ;  /* 0x000000031c1c7210 */ /* 0x000fc60007f3e0ff */
[----:B0-----:R-:W4:Y:S02]  /*742b0*/  LDL.LU R29, [R1+0x265c] ;  /* 0x00265c00011d7983 */ /* 0x001f240000300800 */
[----:B------:R0:W-:Y:S02]  /*742c0*/  STL [R1+0x2684], R28 ;  /* 0x0026841c01007387 */ /* 0x0001e40000100800 */
[--C-:B------:R-:W-:Y:S01]  /*742d0*/  IMAD.X R2, R2, 0x1, R0.reuse, P2 ;  /* 0x0000000102027824 */ /* 0x100fe200010e0600 */
[----:B0-----:R-:W4:Y:S01]  /*742e0*/  LDL.LU R28, [R1+0x2680] ;  /* 0x00268000011c7983 */ /* 0x001f220000300800 */
[----:B------:R-:W4:Y:S02]  /*742f0*/  LDL.LU R5, [R1+0x2654] ;  /* 0x0026540001057983 */ /* 0x000f240000300800 */
[----:B------:R-:W4:Y:S02]  /*74300*/  LDL.LU R4, [R1+0x2678] ;  /* 0x0026780001047983 */ /* 0x000f240000300800 */
[----:B------:R-:W4:Y:S01]  /*74310*/  LDL.LU R6, [R1+0x264c] ;  /* 0x00264c0001067983 */ /* 0x000f220000300800 */
[----:B------:R0:W-:Y:S01]  /*74320*/  STL [R1+0x26a8], R2 ;  /* 0x0026a80201007387 */ /* 0x0001e20000100800 */
[----:B------:R-:W4:Y:S02]  /*74330*/  LDL.LU R18, [R1+0x2670] ;  /* 0x0026700001127983 */ /* 0x000f240000300800 */
[----:B------:R-:W4:Y:S02]  /*74340*/  LDL.LU R23, [R1+0x2644] ;  /* 0x0026440001177983 */ /* 0x000f240000300800 */
[----:B------:R-:W4:Y:S01]  /*74350*/  LDL.LU R17, [R1+0x2668] ;  /* 0x0026680001117983 */ /* 0x000f220000300800 */
[----:B------:R-:W4:Y:S01]  /*74360*/  LDL.LU R22, [R1+0x263c] ;  /* 0x00263c0001167983 */ /* 0x000f220000300800 */
[----:B------:R-:W4:Y:S03]  /*74370*/  LDL.LU R21, [R1+0x2660] ;  /* 0x0026600001157983 */ /* 0x000f260000300800 */
[----:B0-----:R-:W4:Y:S01]  /*74380*/  LDL.LU R2, [R1+0x2634] ;  /* 0x0026340001027983 */ /* 0x001f220000300800 */
[-C--:B------:R-:W-:Y:S01]  /*74390*/  IADD3 R11, P2, R11, R3.reuse, RZ ;  /* 0x000000030b0b7210 */ /* 0x080fe20007f5e0ff */
[----:B------:R-:W-:Y:S01]  /*743a0*/  IMAD.X R13, R13, 0x1, R0, P3 ;  /* 0x000000010d0d7824 */ /* 0x000fe200018e0600 */
[----:B------:R-:W-:-:S03]  /*743b0*/  IADD3 R12, P3, R12, R3, RZ ;  /* 0x000000030c0c7210 */ /* 0x000fc60007f7e0ff */
        /* <DEDUP_REMOVED lines=13> */
[----:B------:R-:W4:Y:S03]  /*74490*/  LDL.LU R12, [R1+0x2648] ;  /* 0x00264800010c7983 */ /* 0x000f260000300800 */
[----:B------:R-:W4:Y:S01]  /*744a0*/  LDL.LU R16, [R1+0x261c] ;  /* 0x00261c0001107983 */ /* 0x000f220000300800 */
[----:B------:R-:W4:Y:S03]  /*744b0*/  LDL.LU R15, [R1+0x2640] ;  /* 0x00264000010f7983 */ /* 0x000f260000300800 */
[----:B0-----:R-:W4:Y:S01]  /*744c0*/  LDL.LU R26, [R1+0x2614] ;  /* 0x00261400011a7983 */ /* 0x001f220000300800 */
[----:B--2---:R-:W-:-:S05]  /*744d0*/  IADD3 R27, P5, R27, R3, RZ ;  /* 0x000000031b1b7210 */ /* 0x004fca0007fbe0ff */
[----:B------:R0:W-:Y:S04]  /*744e0*/  STL [R1+0x2664], R27 ;  /* 0x0026641b01007387 */ /* 0x0001e80000100800 */
[----:B0-----:R-:W2:Y:S01]  /*744f0*/  LDL.LU R27, [R1+0x2638] ;  /* 0x00263800011b7983 */ /* 0x001ea20000300800 */
[----:B---3--:R-:W-:-:S05]  /*74500*/  IMAD.X R25, R25, 0x1, R0, P6 ;  /* 0x0000000119197824 */ /* 0x008fca00030e0600 */
[----:B------:R0:W-:Y:S04]  /*74510*/  STL [R1+0x2688], R25 ;  /* 0x0026881901007387 */ /* 0x0001e80000100800 */
[----:B0-----:R-:W3:Y:S01]  /*74520*/  LDL.LU R25, [R1+0x260c] ;  /* 0x00260c0001197983 */ /* 0x001ee20000300800 */
[----:B----4-:R-:W-:-:S05]  /*74530*/  IADD3 R29, P6, R29, R3, RZ ;  /* 0x000000031d1d7210 */ /* 0x010fca0007fde0ff */
[----:B------:R0:W-:Y:S01]  /*74540*/  STL [R1+0x265c], R29 ;  /* 0x00265c1d01007387 */ /* 0x0001e20000100800 */
[--C-:B------:R-:W-:Y:S01]  /*74550*/  IMAD.X R28, R28, 0x1, R0.reuse, P1 ;  /* 0x000000011c1c7824 */ /* 0x100fe200008e0600 */
[-C--:B------:R-:W-:Y:S01]  /*74560*/  IADD3 R5, P1, R5, R3.reuse, RZ ;  /* 0x0000000305057210 */ /* 0x080fe20007f3e0ff */
[--C-:B------:R-:W-:Y:S01]  /*74570*/  IMAD.X R4, R4, 0x1, R0.reuse, P2 ;  /* 0x0000000104047824 */ /* 0x100fe200010e0600 */
[-C--:B------:R-:W-:Y:S01]  /*74580*/  IADD3 R6, P2, R6, R3.reuse, RZ ;  /* 0x0000000306067210 */ /* 0x080fe20007f5e0ff */
[----:B0-----:R-:W4:Y:S01]  /*74590*/  LDL.LU R29, [R1+0x2630] ;  /* 0x00263000011d7983 */ /* 0x001f220000300800 */
[----:B------:R0:W-:Y:S02]  /*745a0*/  STL [R1+0x2680], R28 ;  /* 0x0026801c01007387 */ /* 0x0001e40000100800 */
[--C-:B------:R-:W-:Y:S01]  /*745b0*/  IMAD.X R18, R18, 0x1, R0.reuse, P3 ;  /* 0x0000000112127824 */ /* 0x100fe200018e0600 */
[-C--:B------:R-:W-:Y:S01]  /*745c0*/  IADD3 R23, P3, R23, R3.reuse, RZ ;  /* 0x0000000317177210 */ /* 0x080fe20007f7e0ff */
[--C-:B------:R-:W-:Y:S01]  /*745d0*/  IMAD.X R17, R17, 0x1, R0.reuse, P4 ;  /* 0x0000000111117824 */ /* 0x100fe200020e0600 */
[-C--:B------:R-:W-:Y:S01]  /*745e0*/  IADD3 R22, P4, R22, R3.reuse, RZ ;  /* 0x0000000316167210 */ /* 0x080fe20007f9e0ff */
[--C-:B------:R-:W-:Y:S01]  /*745f0*/  IMAD.X R21, R21, 0x1, R0.reuse, P5 ;  /* 0x0000000115157824 */ /* 0x100fe200028e0600 */
[----:B0-----:R-:W4:Y:S01]  /*74600*/  LDL.LU R28, [R1+0x2604] ;  /* 0x00260400011c7983 */ /* 0x001f220000300800 */
[----:B------:R-:W-:Y:S02]  /*74610*/  STL [R1+0x2654], R5 ;  /* 0x0026540501007387 */ /* 0x000fe40000100800 */
[----:B------:R-:W-:Y:S02]  /*74620*/  STL [R1+0x2678], R4 ;  /* 0x0026780401007387 */ /* 0x000fe40000100800 */
[----:B------:R-:W-:Y:S01]  /*74630*/  STL [R1+0x264c], R6 ;  /* 0x00264c0601007387 */ /* 0x000fe20000100800 */
[----:B------:R0:W-:Y:S01]  /*74640*/  STL [R1+0x2670], R18 ;  /* 0x0026701201007387 */ /* 0x0001e20000100800 */
[----:B------:R1:W-:Y:S02]  /*74650*/  STL [R1+0x2644], R23 ;  /* 0x0026441701007387 */ /* 0x0003e40000100800 */
[----:B------:R1:W-:Y:S01]  /*74660*/  STL [R1+0x2668], R17 ;  /* 0x0026681101007387 */ /* 0x0003e20000100800 */
[-C--:B------:R-:W-:Y:S01]  /*74670*/  IADD3 R2, P5, R2, R3.reuse, RZ ;  /* 0x0000000302027210 */ /* 0x080fe20007fbe0ff */
        /* <DEDUP_REMOVED lines=9> */
[--C-:B------:R-:W-:Y:S01]  /*74710*/  IMAD.X R7, R7, 0x1, R0.reuse, P6 ;  /* 0x0000000107077824 */ /* 0x100fe200030e0600 */
[-C--:B------:R-:W-:Y:S01]  /*74720*/  IADD3 R10, P6, R10, R3.reuse, RZ ;  /* 0x000000030a0a7210 */ /* 0x080fe20007fde0ff */
[--C-:B------:R-:W-:Y:S01]  /*74730*/  IMAD.X R11, R11, 0x1, R0.reuse, P1 ;  /* 0x000000010b0b7824 */ /* 0x100fe200008e0600 */
[----:B------:R-:W-:Y:S01]  /*74740*/  IADD3 R13, P1, R13, R3, RZ ;  /* 0x000000030d0d7210 */ /* 0x000fe20007f3e0ff */
[----:B------:R-:W-:-:S02]  /*74750*/  IMAD.X R12, R12, 0x1, R0, P2 ;  /* 0x000000010c0c7824 */ /* 0x000fc400010e0600 */
[--C-:B------:R-:W-:Y:S01]  /*74760*/  IMAD.X R15, R15, 0x1, R0.reuse, P3 ;  /* 0x000000010f0f7824 */ /* 0x100fe200018e0600 */
[----:B------:R-:W-:Y:S01]  /*74770*/  STL [R1+0x2658], R7 ;  /* 0x0026580701007387 */ /* 0x000fe20000100800 */
[-C--:B------:R-:W-:Y:S01]  /*74780*/  IADD3 R26, P3, R26, R3.reuse, RZ ;  /* 0x000000031a1a7210 */ /* 0x080fe20007f7e0ff */
[----:B------:R-:W-:Y:S01]  /*74790*/  STL [R1+0x262c], R10 ;  /* 0x00262c0a01007387 */ /* 0x000fe20000100800 */
[----:B------:R-:W-:Y:S01]  /*747a0*/  IADD3 R16, P2, R16, R3, RZ ;  /* 0x0000000310107210 */ /* 0x000fe20007f5e0ff */
[----:B------:R-:W-:Y:S01]  /*747b0*/  STL [R1+0x2650], R11 ;  /* 0x0026500b01007387 */ /* 0x000fe20000100800 */
[----:B------:R-:W-:Y:S02]  /*747c0*/  STL [R1+0x2624], R13 ;  /* 0x0026240d01007387 */ /* 0x000fe40000100800 */
[----:B------:R-:W-:Y:S02]  /*747d0*/  STL [R1+0x2648], R12 ;  /* 0x0026480c01007387 */ /* 0x000fe40000100800 */
[----:B------:R0:W-:Y:S01]  /*747e0*/  STL [R1+0x2614], R26 ;  /* 0x0026141a01007387 */ /* 0x0001e20000100800 */
[----:B------:R-:W-:Y:S04]  /*747f0*/  STL [R1+0x261c], R16 ;  /* 0x00261c1001007387 */ /* 0x000fe80000100800 */
[----:B0-----:R-:W4:Y:S01]  /*74800*/  LDL.LU R26, [R1+0x2610] ;  /* 0x00261000011a7983 */ /* 0x001f220000300800 */
[----:B------:R-:W-:Y:S02]  /*74810*/  STL [R1+0x2640], R15 ;  /* 0x0026400f01007387 */ /* 0x000fe40000100800 */
[----:B--2---:R-:W-:-:S05]  /*74820*/  IMAD.X R27, R27, 0x1, R0, P4 ;  /* 0x000000011b1b7824 */ /* 0x004fca00020e0600 */
[----:B------:R0:W-:Y:S04]  /*74830*/  STL [R1+0x2638], R27 ;  /* 0x0026381b01007387 */ /* 0x0001e80000100800 */
[----:B0-----:R-:W2:Y:S01]  /*74840*/  LDL.LU R27, [R1+0x25e4] ;  /* 0x0025e400011b7983 */ /* 0x001ea20000300800 */
[----:B---3--:R-:W-:-:S05]  /*74850*/  IADD3 R25, P4, R25, R3, RZ ;  /* 0x0000000319197210 */ /* 0x008fca0007f9e0ff */
[----:B------:R0:W-:Y:S04]  /*74860*/  STL [R1+0x260c], R25 ;  /* 0x00260c1901007387 */ /* 0x0001e80000100800 */
[----:B0-----:R-:W3:Y:S01]  /*74870*/  LDL.LU R25, [R1+0x2608] ;  /* 0x0026080001197983 */ /* 0x001ee20000300800 */
[----:B----4-:R-:W-:-:S05]  /*74880*/  IMAD.X R29, R29, 0x1, R0, P5 ;  /* 0x000000011d1d7824 */ /* 0x010fca00028e0600 */
[----:B------:R0:W-:Y:S01]  /*74890*/  STL [R1+0x2630], R29 ;  /* 0x0026301d01007387 */ /* 0x0001e20000100800 */
[----:B------:R-:W-:-:S03]  /*748a0*/  IADD3 R28, P5, R28, R3, RZ ;  /* 0x000000031c1c7210 */ /* 0x000fc60007fbe0ff */
        /* <DEDUP_REMOVED lines=9> */
[----:B------:R-:W4:Y:S02]  /*74940*/  LDL.LU R15, [R1+0x25bc] ;  /* 0x0025bc00010f7983 */ /* 0x000f240000300800 */
[--C-:B------:R-:W-:Y:S01]  /*74950*/  IMAD.X R18, R18, 0x1, R0.reuse, P6 ;  /* 0x0000000112127824 */ /* 0x100fe200030e0600 */
[-C--:B------:R-:W-:Y:S01]  /*74960*/  IADD3 R23, P6, R23, R3.reuse, RZ ;  /* 0x0000000317177210 */ /* 0x080fe20007fde0ff */
[--C-:B------:R-:W-:Y:S01]  /*74970*/  IMAD.X R17, R17, 0x1, R0.reuse, P1 ;  /* 0x0000000111117824 */ /* 0x100fe200008e0600 */
[----:B0-----:R-:W4:Y:S02]  /*74980*/  LDL.LU R28, [R1+0x25e0] ;  /* 0x0025e000011c7983 */ /* 0x001f240000300800 */
[----:B------:R0:W-:Y:S02]  /*74990*/  STL [R1+0x2628], R18 ;  /* 0x0026281201007387 */ /* 0x0001e40000100800 */
[----:B------:R1:W-:Y:S01]  /*749a0*/  STL [R1+0x25fc], R23 ;  /* 0x0025fc1701007387 */ /* 0x0003e20000100800 */
[-C--:B------:R-:W-:Y:S01]  /*749b0*/  IADD3 R22, P1, R22, R3.reuse, RZ ;  /* 0x0000000316167210 */ /* 0x080fe20007f3e0ff */
[--C-:B------:R-:W-:Y:S01]  /*749c0*/  IMAD.X R21, R21, 0x1, R0.reuse, P2 ;  /* 0x0000000115157824 */ /* 0x100fe200010e0600 */
[----:B------:R1:W-:Y:S01]  /*749d0*/  STL [R1+0x2620], R17 ;  /* 0x0026201101007387 */ /* 0x0003e20000100800 */
[----:B------:R-:W4:Y:S01]  /*749e0*/  LDL.LU R7, [R1+0x25b4] ;  /* 0x0025b40001077983 */ /* 0x000f220000300800 */
[----:B------:R-:W-:Y:S01]  /*749f0*/  IADD3 R2, P2, R2, R3, RZ ;  /* 0x0000000302027210 */ /* 0x000fe20007f5e0ff */
        /* <DEDUP_REMOVED lines=10> */
[----:B------:R-:W-:-:S05]  /*74aa0*/  IMAD.X R26, R26, 0x1, R0, P3 ;  /* 0x000000011a1a7824 */ /* 0x000fca00018e0600 */
[----:B------:R0:W-:Y:S04]  /*74ab0*/  STL [R1+0x2610], R26 ;  /* 0x0026101a01007387 */ /* 0x0001e80000100800 */
[----:B0-----:R-:W4:Y:S01]  /*74ac0*/  LDL.LU R26, [R1+0x2594] ;  /* 0x00259400011a7983 */ /* 0x001f220000300800 */
[----:B--2---:R-:W-:-:S05]  /*74ad0*/  IADD3 R27, P3, R27, R3, RZ ;  /* 0x000000031b1b7210 */ /* 0x004fca0007f7e0ff */
[----:B------:R0:W-:Y:S04]  /*74ae0*/  STL [R1+0x25e4], R27 ;  /* 0x0025e41b01007387 */ /* 0x0001e80000100800 */
[----:B0-----:R-:W2:Y:S01]  /*74af0*/  LDL.LU R27, [R1+0x25b8] ;  /* 0x0025b800011b7983 */ /* 0x001ea20000300800 */
[----:B---3--:R-:W-:-:S05]  /*74b00*/  IMAD.X R25, R25, 0x1, R0, P4 ;  /* 0x0000000119197824 */ /* 0x008fca00020e0600 */
[----:B------:R0:W-:Y:S04]  /*74b10*/  STL [R1+0x2608], R25 ;  /* 0x0026081901007387 */ /* 0x0001e80000100800 */
[----:B0-----:R-:W3:Y:S01]  /*74b20*/  LDL.LU R25, [R1+0x258c] ;  /* 0x00258c0001197983 */ /* 0x001ee20000300800 */
[-C--:B----4-:R-:W-:Y:S01]  /*74b30*/  IADD3 R29, P4, R29, R3.reuse, RZ ;  /* 0x000000031d1d7210 */ /* 0x090fe20007f9e0ff */
[--C-:B------:R-:W-:Y:S01]  /*74b40*/  IMAD.X R5, R5, 0x1, R0.reuse, P5 ;  /* 0x0000000105057824 */ /* 0x100fe200028e0600 */
[-C--:B------:R-:W-:Y:S01]  /*74b50*/  IADD3 R4, P5, R4, R3.reuse, RZ ;  /* 0x0000000304047210 */ /* 0x080fe20007fbe0ff */
[--C-:B------:R-:W-:Y:S02]  /*74b60*/  IMAD.X R6, R6, 0x1, R0.reuse, P6 ;  /* 0x0000000106067824 */ /* 0x100fe400030e0600 */
[----:B------:R0:W-:Y:S01]  /*74b70*/  STL [R1+0x25dc], R29 ;  /* 0x0025dc1d01007387 */ /* 0x0001e20000100800 */
[-C--:B------:R-:W-:Y:S01]  /*74b80*/  IADD3 R11, P6, R11, R3.reuse, RZ ;  /* 0x000000030b0b7210 */ /* 0x080fe20007fde0ff */
[--C-:B------:R-:W-:Y:S01]  /*74b90*/  IMAD.X R13, R13, 0x1, R0.reuse, P1 ;  /* 0x000000010d0d7824 */ /* 0x100fe200008e0600 */
[-C--:B------:R-:W-:Y:S01]  /*74ba0*/  IADD3 R12, P1, R12, R3.reuse, RZ ;  /* 0x000000030c0c7210 */ /* 0x080fe20007f3e0ff */
[--C-:B------:R-:W-:Y:S01]  /*74bb0*/  IMAD.X R16, R16, 0x1, R0.reuse, P2 ;  /* 0x0000000110107824 */ /* 0x100fe200010e0600 */
[-C--:B------:R-:W-:Y:S01]  /*74bc0*/  IADD3 R15, P2, R15, R3.reuse, RZ ;  /* 0x000000030f0f7210 */ /* 0x080fe20007f5e0ff */
[----:B0-----:R-:W4:Y:S01]  /*74bd0*/  LDL.LU R29, [R1+0x25b0] ;  /* 0x0025b000011d7983 */ /* 0x001f220000300800 */
[----:B------:R-:W-:Y:S02]  /*74be0*/  STL [R1+0x2600], R5 ;  /* 0x0026000501007387 */ /* 0x000fe40000100800 */
[----:B------:R-:W-:Y:S02]  /*74bf0*/  STL [R1+0x25d4], R4 ;  /* 0x0025d40401007387 */ /* 0x000fe40000100800 */
[----:B------:R-:W-:Y:S01]  /*74c00*/  STL [R1+0x25f8], R6 ;  /* 0x0025f80601007387 */ /* 0x000fe20000100800 */
[----:B------:R0:W-:Y:S01]  /*74c10*/  STL [R1+0x25cc], R11 ;  /* 0x0025cc0b01007387 */ /* 0x0001e20000100800 */
        /* <DEDUP_REMOVED lines=8> */
[----:B------:R1:W-:Y:S01]  /*74ca0*/  STL [R1+0x25e0], R28 ;  /* 0x0025e01c01007387 */ /* 0x0003e20000100800 */
[-C--:B------:R-:W-:Y:S01]  /*74cb0*/  IADD3 R7, P3, R7, R3.reuse, RZ ;  /* 0x0000000307077210 */ /* 0x080fe20007f7e0ff */
[--C-:B------:R-:W-:Y:S01]  /*74cc0*/  IMAD.X R10, R10, 0x1, R0.reuse, P4 ;  /* 0x000000010a0a7824 */ /* 0x100fe200020e0600 */
[-C--:B------:R-:W-:Y:S01]  /*74cd0*/  IADD3 R18, P4, R18, R3.reuse, RZ ;  /* 0x0000000312127210 */ /* 0x080fe20007f9e0ff */
[----:B0-----:R-:W4:Y:S01]  /*74ce0*/  LDL.LU R16, [R1+0x25a0] ;  /* 0x0025a00001107983 */ /* 0x001f220000300800 */
[----:B-1----:R-:W4:Y:S02]  /*74cf0*/  LDL.LU R15, [R1+0x2574] ;  /* 0x00257400010f7983 */ /* 0x002f240000300800 */
[--C-:B------:R-:W-:Y:S01]  /*74d00*/  IMAD.X R23, R23, 0x1, R0.reuse, P5 ;  /* 0x0000000117177824 */ /* 0x100fe200028e0600 */
[----:B------:R-:W-:Y:S01]  /*74d10*/  IADD3 R17, P5, R17, R3, RZ ;  /* 0x0000000311117210 */ /* 0x000fe20007fbe0ff */
[----:B------:R-:W4:Y:S01]  /*74d20*/  LDL.LU R28, [R1+0x2598] ;  /* 0x00259800011c7983 */ /* 0x000f220000300800 */
[----:B------:R-:W-:Y:S02]  /*74d30*/  STL [R1+0x25b4], R7 ;  /* 0x0025b40701007387 */ /* 0x000fe40000100800 */
[----:B------:R-:W-:-:S02]  /*74d40*/  IMAD.X R2, R2, 0x1, R0, P1 ;  /* 0x0000000102027824 */ /* 0x000fc400008e0600 */
[----:B------:R-:W-:Y:S02]  /*74d50*/  STL [R1+0x25d8], R10 ;  /* 0x0025d80a01007387 */ /* 0x000fe40000100800 */
[----:B------:R-:W-:Y:S01]  /*74d60*/  IMAD.X R22, R22, 0x1, R0, P6 ;  /* 0x0000000116167824 */ /* 0x000fe200030e0600 */
[----:B------:R-:W-:Y:S01]  /*74d70*/  STL [R1+0x25ac], R18 ;  /* 0x0025ac1201007387 */ /* 0x000fe20000100800 */
[----:B------:R-:W-:Y:S02]  /*74d80*/  STL [R1+0x25d0], R23 ;  /* 0x0025d01701007387 */ /* 0x000fe40000100800 */
[----:B------:R-:W-:Y:S02]  /*74d90*/  STL [R1+0x25a4], R17 ;  /* 0x0025a41101007387 */ /* 0x000fe40000100800 */
[----:B------:R0:W-:Y:S01]  /*74da0*/  STL [R1+0x25c0], R2 ;  /* 0x0025c00201007387 */ /* 0x0001e20000100800 */
[----:B------:R-:W-:Y:S04]  /*74db0*/  STL [R1+0x25c8], R22 ;  /* 0x0025c81601007387 */ /* 0x000fe80000100800 */
[----:B0-----:R-:W4:Y:S01]  /*74dc0*/  LDL.LU R2, [R1+0x256c] ;  /* 0x00256c0001027983 */ /* 0x001f220000300800 */
[----:B------:R-:W-:-:S02]  /*74dd0*/  IADD3 R21, P6, R21, R3, RZ ;  /* 0x0000000315157210 */ /* 0x000fc40007fde0ff */
[----:B------:R-:W-:-:S03]  /*74de0*/  IADD3 R26, P1, R26, R3, RZ ;  /* 0x000000031a1a7210 */ /* 0x000fc60007f3e0ff */
[----:B------:R-:W-:Y:S02]  /*74df0*/  STL [R1+0x259c], R21 ;  /* 0x00259c1501007387 */ /* 0x000fe40000100800 */
[----:B------:R0:W-:Y:S02]  /*74e00*/  STL [R1+0x2594], R26 ;  /* 0x0025941a01007387 */ /* 0x0001e40000100800 */
[----:B0-----:R-:W4:Y:S01]  /*74e10*/  LDL.LU R26, [R1+0x2590] ;  /* 0x00259000011a7983 */ /* 0x001f220000300800 */
[----:B--2---:R-:W-:-:S05]  /*74e20*/  IMAD.X R27, R27, 0x1, R0, P2 ;  /* 0x000000011b1b7824 */ /* 0x004fca00010e0600 */
[----:B------:R0:W-:Y:S04]  /*74e30*/  STL [R1+0x25b8], R27 ;  /* 0x0025b81b01007387 */ /* 0x0001e80000100800 */
[----:B0-----:R-:W2:Y:S01]  /*74e40*/  LDL.LU R27, [R1+0x2564] ;  /* 0x00256400011b7983 */ /* 0x001ea20000300800 */
[----:B---3--:R-:W-:-:S05]  /*74e50*/  IADD3 R25, P2, R25, R3, RZ ;  /* 0x0000000319197210 */ /* 0x008fca0007f5e0ff */
[----:B------:R0:W-:Y:S04]  /*74e60*/  STL [R1+0x258c], R25 ;  /* 0x00258c1901007387 */ /* 0x0001e80000100800 */
[----:B0-----:R-:W3:Y:S01]  /*74e70*/  LDL.LU R25, [R1+0x2588] ;  /* 0x0025880001197983 */ /* 0x001ee20000300800 */
[----:B------:R-:W3:Y:S02]  /*74e80*/  LDL.LU R5, [R1+0x255c] ;  /* 0x00255c0001057983 */ /* 0x000ee40000300800 */
[----:B------:R-:W3:Y:S02]  /*74e90*/  LDL.LU R4, [R1+0x2580] ;  /* 0x0025800001047983 */ /* 0x000ee40000300800 */
[----:B------:R-:W3:Y:S02]  /*74ea0*/  LDL.LU R6, [R1+0x2554] ;  /* 0x0025540001067983 */ /* 0x000ee40000300800 */
[----:B----4-:R-:W-:-:S05]  /*74eb0*/  IMAD.X R29, R29, 0x1, R0, P3 ;  /* 0x000000011d1d7824 */ /* 0x010fca00018e0600 */
[----:B------:R0:W-:Y:S01]  /*74ec0*/  STL [R1+0x25b0], R29 ;  /* 0x0025b01d01007387 */ /* 0x0001e20000100800 */
[----:B------:R-:W4:Y:S02]  /*74ed0*/  LDL.LU R18, [R1+0x2578] ;  /* 0x0025780001127983 */ /* 0x000f240000300800 */
[----:B------:R-:W4:Y:S02]  /*74ee0*/  LDL.LU R23, [R1+0x254c] ;  /* 0x00254c0001177983 */ /* 0x000f240000300800 */
[----:B------:R-:W4:Y:S01]  /*74ef0*/  LDL.LU R17, [R1+0x2570] ;  /* 0x0025700001117983 */ /* 0x000f220000300800 */
[----:B------:R-:W4:Y:S01]  /*74f00*/  LDL.LU R22, [R1+0x2544] ;  /* 0x0025440001167983 */ /* 0x000f220000300800 */
[----:B------:R-:W4:Y:S01]  /*74f10*/  LDL.LU R21, [R1+0x2568] ;  /* 0x0025680001157983 */ /* 0x000f220000300800 */
[-C--:B------:R-:W-:Y:S02]  /*74f20*/  IADD3 R11, P3, R11, R3.reuse, RZ ;  /* 0x000000030b0b7210 */ /* 0x080fe40007f7e0ff */
[----:B0-----:R-:W4:Y:S01]  /*74f30*/  LDL.LU R29, [R1+0x253c] ;  /* 0x00253c00011d7983 */ /* 0x001f220000300800 */
[----:B------:R-:W-:Y:S01]  /*74f40*/  IMAD.X R13, R13, 0x1, R0, P4 ;  /* 0x000000010d0d7824 */ /* 0x000fe200020e0600 */
[----:B------:R-:W-:-:S02]  /*74f50*/  IADD3 R12, P4, R12, R3, RZ ;  /* 0x000000030c0c7210 */ /* 0x000fc40007f9e0ff */
[----:B------:R0:W-:Y:S02]  /*74f60*/  STL [R1+0x2584], R11 ;  /* 0x0025840b01007387 */ /* 0x0001e40000100800 */
        /* <DEDUP_REMOVED lines=16> */
[----:B------:R-:W-:-:S05]  /*75070*/  IADD3 R2, P6, R2, R3, RZ ;  /* 0x0000000302027210 */ /* 0x000fca0007fde0ff */
[----:B------:R0:W-:Y:S04]  /*75080*/  STL [R1+0x256c], R2 ;  /* 0x00256c0201007387 */ /* 0x0001e80000100800 */
[----:B0-----:R-:W4:Y:S01]  /*75090*/  LDL.LU R2, [R1+0x2540] ;  /* 0x0025400001027983 */ /* 0x001f220000300800 */
[----:B------:R-:W-:-:S05]  /*750a0*/  IMAD.X R26, R26, 0x1, R0, P1 ;  /* 0x000000011a1a7824 */ /* 0x000fca00008e0600 */
[----:B------:R0:W-:Y:S04]  /*750b0*/  STL [R1+0x2590], R26 ;  /* 0x0025901a01007387 */ /* 0x0001e80000100800 */
[----:B0-----:R-:W4:Y:S01]  /*750c0*/  LDL.LU R26, [R1+0x2514] ;  /* 0x00251400011a7983 */ /* 0x001f220000300800 */
[----:B--2---:R-:W-:-:S05]  /*750d0*/  IADD3 R27, P1, R27, R3, RZ ;  /* 0x000000031b1b7210 */ /* 0x004fca0007f3e0ff */
[----:B------:R0:W-:Y:S04]  /*750e0*/  STL [R1+0x2564], R27 ;  /* 0x0025641b01007387 */ /* 0x0001e80000100800 */
[----:B0-----:R-:W2:Y:S01]  /*750f0*/  LDL.LU R27, [R1+0x2538] ;  /* 0x00253800011b7983 */ /* 0x001ea20000300800 */
[--C-:B---3--:R-:W-:Y:S01]  /*75100*/  IMAD.X R25, R25, 0x1, R0.reuse, P2 ;  /* 0x0000000119197824 */ /* 0x108fe200010e0600 */
[-C--:B------:R-:W-:Y:S01]  /*75110*/  IADD3 R5, P2, R5, R3.reuse, RZ ;  /* 0x0000000305057210 */ /* 0x080fe20007f5e0ff */
[--C-:B------:R-:W-:Y:S01]  /*75120*/  IMAD.X R4, R4, 0x1, R0.reuse, P3 ;  /* 0x0000000104047824 */ /* 0x100fe200018e0600 */
[-C--:B------:R-:W-:Y:S02]  /*75130*/  IADD3 R6, P3, R6, R3.reuse, RZ ;  /* 0x0000000306067210 */ /* 0x080fe40007f7e0ff */
[----:B------:R0:W-:Y:S01]  /*75140*/  STL [R1+0x2588], R25 ;  /* 0x0025881901007387 */ /* 0x0001e20000100800 */
[--C-:B----4-:R-:W-:Y:S01]  /*75150*/  IMAD.X R18, R18, 0x1, R0.reuse, P4 ;  /* 0x0000000112127824 */ /* 0x110fe200020e0600 */
[-C--:B------:R-:W-:Y:S01]  /*75160*/  IADD3 R23, P4, R23, R3.reuse, RZ ;  /* 0x0000000317177210 */ /* 0x080fe20007f9e0ff */
[--C-:B------:R-:W-:Y:S01]  /*75170*/  IMAD.X R17, R17, 0x1, R0.reuse, P5 ;  /* 0x0000000111117824 */ /* 0x100fe200028e0600 */
[----:B0-----:R-:W3:Y:S01]  /*75180*/  LDL.LU R25, [R1+0x250c] ;  /* 0x00250c0001197983 */ /* 0x001ee20000300800 */
[----:B------:R-:W-:Y:S02]  /*75190*/  STL [R1+0x255c], R5 ;  /* 0x00255c0501007387 */ /* 0x000fe40000100800 */
[----:B------:R-:W-:Y:S02]  /*751a0*/  STL [R1+0x2580], R4 ;  /* 0x0025800401007387 */ /* 0x000fe40000100800 */
[----:B------:R-:W-:Y:S01]  /*751b0*/  STL [R1+0x2554], R6 ;  /* 0x0025540601007387 */ /* 0x000fe20000100800 */
[----:B------:R-:W-:Y:S01]  /*751c0*/  IADD3 R22, P5, R22, R3, RZ ;  /* 0x0000000316167210 */ /* 0x000fe20007fbe0ff */
[----:B------:R0:W-:Y:S01]  /*751d0*/  STL [R1+0x2578], R18 ;  /* 0x0025781201007387 */ /* 0x0001e20000100800 */
[----:B------:R-:W-:-:S02]  /*751e0*/  IMAD.X R21, R21, 0x1, R0, P6 ;  /* 0x0000000115157824 */ /* 0x000fc400030e0600 */
[----:B------:R1:W-:Y:S02]  /*751f0*/  STL [R1+0x254c], R23 ;  /* 0x00254c1701007387 */ /* 0x0003e40000100800 */
[----:B------:R4:W-:Y:S01]  /*75200*/  STL [R1+0x2570], R17 ;  /* 0x0025701101007387 */ /* 0x0009e20000100800 */
[-C--:B------:R-:W-:Y:S01]  /*75210*/  IADD3 R29, P6, R29, R3.reuse, RZ ;  /* 0x000000031d1d7210 */ /* 0x080fe20007fde0ff */
[----:B0-----:R-:W3:Y:S01]  /*75220*/  LDL.LU R18, [R1+0x2530] ;  /* 0x0025300001127983 */ /* 0x001ee20000300800 */
[----:B------:R0:W-:Y:S02]  /*75230*/  STL [R1+0x2544], R22 ;  /* 0x0025441601007387 */ /* 0x0001e40000100800 */
[----:B-1----:R-:W3:Y:S02]  /*75240*/  LDL.LU R23, [R1+0x2504] ;  /* 0x0025040001177983 */ /* 0x002ee40000300800 */
[----:B------:R1:W-:Y:S01]  /*75250*/  STL [R1+0x2568], R21 ;  /* 0x0025681501007387 */ /* 0x0003e20000100800 */
[----:B----4-:R-:W4:Y:S01]  /*75260*/  LDL.LU R17, [R1+0x2528] ;  /* 0x0025280001117983 */ /* 0x010f220000300800 */
[----:B------:R1:W-:Y:S02]  /*75270*/  STL [R1+0x253c], R29 ;  /* 0x00253c1d01007387 */ /* 0x0003e40000100800 */
[--C-:B------:R-:W-:Y:S01]  /*75280*/  IMAD.X R7, R7, 0x1, R0.reuse, P1 ;  /* 0x0000000107077824 */ /* 0x100fe200008e0600 */
[-C--:B------:R-:W-:Y:S01]  /*75290*/  IADD3 R10, P1, R10, R3.reuse, RZ ;  /* 0x000000030a0a7210 */ /* 0x080fe20007f3e0ff */
[--C-:B------:R-:W-:Y:S01]  /*752a0*/  IMAD.X R11, R11, 0x1, R0.reuse, P2 ;  /* 0x000000010b0b7824 */ /* 0x100fe200010e0600 */
[----:B0-----:R-:W4:Y:S01]  /*752b0*/  LDL.LU R22, [R1+0x24fc] ;  /* 0x0024fc0001167983 */ /* 0x001f220000300800 */
[----:B-1----:R-:W4:Y:S01]  /*752c0*/  LDL.LU R21, [R1+0x2520] ;  /* 0x0025200001157983 */ /* 0x002f220000300800 */
[----:B------:R-:W-:Y:S01]  /*752d0*/  IADD3 R13, P2, R13, R3, RZ ;  /* 0x000000030d0d7210 */ /* 0x000fe20007f5e0ff */
[--C-:B------:R-:W-:Y:S01]  /*752e0*/  IMAD.X R12, R12, 0x1, R0.reuse, P3 ;  /* 0x000000010c0c7824 */ /* 0x100fe200018e0600 */
[----:B------:R-:W4:Y:S01]  /*752f0*/  LDL.LU R29, [R1+0x24f4] ;  /* 0x0024f400011d7983 */ /* 0x000f220000300800 */
[----:B------:R-:W-:-:S02]  /*75300*/  IMAD.X R15, R15, 0x1, R0, P4 ;  /* 0x000000010f0f7824 */ /* 0x000fc400020e0600 */
[----:B------:R-:W-:Y:S02]  /*75310*/  STL [R1+0x2560], R7 ;  /* 0x0025600701007387 */ /* 0x000fe40000100800 */
[----:B------:R-:W-:Y:S01]  /*75320*/  STL [R1+0x2534], R10 ;  /* 0x0025340a01007387 */ /* 0x000fe20000100800 */
[-C--:B------:R-:W-:Y:S02]  /*75330*/  IADD3 R28, P4, R28, R3.reuse, RZ ;  /* 0x000000031c1c7210 */ /* 0x080fe40007f9e0ff */
[----:B------:R-:W-:Y:S01]  /*75340*/  IADD3 R16, P3, R16, R3, RZ ;  /* 0x0000000310107210 */ /* 0x000fe20007f7e0ff */
[----:B------:R-:W-:Y:S01]  /*75350*/  STL [R1+0x2558], R11 ;  /* 0x0025580b01007387 */ /* 0x000fe20000100800 */
[----:B------:R-:W-:Y:S02]  /*75360*/  STL [R1+0x252c], R13 ;  /* 0x00252c0d01007387 */ /* 0x000fe40000100800 */
[----:B------:R-:W-:Y:S02]  /*75370*/  STL [R1+0x2550], R12 ;  /* 0x0025500c01007387 */ /* 0x000fe40000100800 */
[----:B------:R0:W-:Y:S01]  /*75380*/  STL [R1+0x251c], R28 ;  /* 0x00251c1c01007387 */ /* 0x0001e20000100800 */
[----:B------:R-:W-:Y:S04]  /*75390*/  STL [R1+0x2524], R16 ;  /* 0x0025241001007387 */ /* 0x000fe80000100800 */
[----:B0-----:R-:W4:Y:S01]  /*753a0*/  LDL.LU R28, [R1+0x2518] ;  /* 0x00251800011c7983 */ /* 0x001f220000300800 */
[----:B------:R-:W-:-:S03]  /*753b0*/  IMAD.X R2, R2, 0x1, R0, P5 ;  /* 0x0000000102027824 */ /* 0x000fc600028e0600 */
[----:B------:R-:W-:Y:S04]  /*753c0*/  STL [R1+0x2548], R15 ;  /* 0x0025480f01007387 */ /* 0x000fe80000100800 */
[----:B------:R0:W-:Y:S04]  /*753d0*/  STL [R1+0x2540], R2 ;  /* 0x0025400201007387 */ /* 0x0001e80000100800 */
[----:B0-----:R-:W4:Y:S01]  /*753e0*/  LDL.LU R2, [R1+0x24ec] ;  /* 0x0024ec0001027983 */ /* 0x001f220000300800 */
[----:B------:R-:W-:-:S05]  /*753f0*/  IADD3 R26, P5, R26, R3, RZ ;  /* 0x000000031a1a7210 */ /* 0x000fca0007fbe0ff */
[----:B------:R0:W-:Y:S04]  /*75400*/  STL [R1+0x2514], R26 ;  /* 0x0025141a01007387 */ /* 0x0001e80000100800 */
[----:B0-----:R-:W4:Y:S01]  /*75410*/  LDL.LU R26, [R1+0x2510] ;  /* 0x00251000011a7983 */ /* 0x001f220000300800 */
[----:B--2---:R-:W-:-:S05]  /*75420*/  IMAD.X R27, R27, 0x1, R0, P6 ;  /* 0x000000011b1b7824 */ /* 0x004fca00030e0600 */
[----:B------:R0:W-:Y:S04]  /*75430*/  STL [R1+0x2538], R27 ;  /* 0x0025381b01007387 */ /* 0x0001e80000100800 */
[----:B0-----:R-:W2:Y:S01]  /*75440*/  LDL.LU R27, [R1+0x24e4] ;  /* 0x0024e400011b7983 */ /* 0x001ea20000300800 */
[----:B------:R-:W2:Y:S02]  /*75450*/  LDL.LU R5, [R1+0x2508] ;  /* 0x0025080001057983 */ /* 0x000ea40000300800 */
[----:B------:R-:W2:Y:S02]  /*75460*/  LDL.LU R4, [R1+0x24dc] ;  /* 0x0024dc0001047983 */ /* 0x000ea40000300800 */
[----:B------:R-:W2:Y:S01]  /*75470*/  LDL.LU R6, [R1+0x2500] ;  /* 0x0025000001067983 */ /* 0x000ea20000300800 */
[----:B---3--:R-:W-:-:S05]  /*75480*/  IADD3 R25, P6, R25, R3, RZ ;  /* 0x0000000319197210 */ /* 0x008fca0007fde0ff */
[----:B------:R0:W-:Y:S01]  /*75490*/  STL [R1+0x250c], R25 ;  /* 0x00250c1901007387 */ /* 0x0001e20000100800 */
[----:B------:R-:W3:Y:S02]  /*754a0*/  LDL.LU R11, [R1+0x24d4] ;  /* 0x0024d400010b7983 */ /* 0x000ee40000300800 */
[----:B------:R-:W3:Y:S02]  /*754b0*/  LDL.LU R13, [R1+0x24f8] ;  /* 0x0024f800010d7983 */ /* 0x000ee40000300800 */
[----:B------:R-:W3:Y:S01]  /*754c0*/  LDL.LU R12, [R1+0x24cc] ;  /* 0x0024cc00010c7983 */ /* 0x000ee20000300800 */
[----:B------:R-:W3:Y:S01]  /*754d0*/  LDL.LU R16, [R1+0x24f0] ;  /* 0x0024f00001107983 */ /* 0x000ee20000300800 */
[----:B------:R-:W3:Y:S02]  /*754e0*/  LDL.LU R15, [R1+0x24c4] ;  /* 0x0024c400010f7983 */ /* 0x000ee40000300800 */
[--C-:B------:R-:W-:Y:S01]  /*754f0*/  IMAD.X R18, R18, 0x1, R0.reuse, P1 ;  /* 0x0000000112127824 */ /* 0x100fe200008e0600 */
[----:B0-----:R-:W3:Y:S01]  /*75500*/  LDL.LU R25, [R1+0x24e8] ;  /* 0x0024e80001197983 */ /* 0x001ee20000300800 */
[----:B------:R-:W-:Y:S01]  /*75510*/  IADD3 R23, P1, R23, R3, RZ ;  /* 0x0000000317177210 */ /* 0x000fe20007f3e0ff */
[----:B----4-:R-:W-:-:S02]  /*75520*/  IMAD.X R17, R17, 0x1, R0, P2 ;  /* 0x0000000111117824 */ /* 0x010fc400010e0600 */
[----:B------:R0:W-:Y:S02]  /*75530*/  STL [R1+0x2530], R18 ;  /* 0x0025301201007387 */ /* 0x0001e40000100800 */
        /* <DEDUP_REMOVED lines=12> */
[----:B----4-:R-:W4:Y:S03]  /*75600*/  LDL.LU R17, [R1+0x24ac] ;  /* 0x0024ac0001117983 */ /* 0x010f260000300800 */
[----:B------:R-:W4:Y:S01]  /*75610*/  LDL.LU R22, [R1+0x24d0] ;  /* 0x0024d00001167983 */ /* 0x000f220000300800 */
[----:B------:R-:W4:Y:S03]  /*75620*/  LDL.LU R21, [R1+0x24a4] ;  /* 0x0024a40001157983 */ /* 0x000f260000300800 */
[----:B0-----:R-:W4:Y:S01]  /*75630*/  LDL.LU R29, [R1+0x24c8] ;  /* 0x0024c800011d7983 */ /* 0x001f220000300800 */
[----:B------:R-:W-:-:S05]  /*75640*/  IMAD.X R28, R28, 0x1, R0, P4 ;  /* 0x000000011c1c7824 */ /* 0x000fca00020e0600 */
[----:B------:R0:W-:Y:S04]  /*75650*/  STL [R1+0x2518], R28 ;  /* 0x0025181c01007387 */ /* 0x0001e80000100800 */
[----:B0-----:R-:W4:Y:S01]  /*75660*/  LDL.LU R28, [R1+0x249c] ;  /* 0x00249c00011c7983 */ /* 0x001f220000300800 */
[----:B------:R-:W-:-:S05]  /*75670*/  IADD3 R2, P4, R2, R3, RZ ;  /* 0x0000000302027210 */ /* 0x000fca0007f9e0ff */
[----:B------:R0:W-:Y:S04]  /*75680*/  STL [R1+0x24ec], R2 ;  /* 0x0024ec0201007387 */ /* 0x0001e80000100800 */
[----:B0-----:R-:W4:Y:S01]  /*75690*/  LDL.LU R2, [R1+0x24c0] ;  /* 0x0024c00001027983 */ /* 0x001f220000300800 */
[----:B------:R-:W-:-:S05]  /*756a0*/  IMAD.X R26, R26, 0x1, R0, P5 ;  /* 0x000000011a1a7824 */ /* 0x000fca00028e0600 */
[----:B------:R0:W-:Y:S04]  /*756b0*/  STL [R1+0x2510], R26 ;  /* 0x0025101a01007387 */ /* 0x0001e80000100800 */
[----:B0-----:R-:W4:Y:S01]  /*756c0*/  LDL.LU R26, [R1+0x2494] ;  /* 0x00249400011a7983 */ /* 0x001f220000300800 */
[-C--:B--2---:R-:W-:Y:S01]  /*756d0*/  IADD3 R27, P5, R27, R3.reuse, RZ ;  /* 0x000000031b1b7210 */ /* 0x084fe20007fbe0ff */
[--C-:B------:R-:W-:Y:S01]  /*756e0*/  IMAD.X R5, R5, 0x1, R0.reuse, P6 ;  /* 0x0000000105057824 */ /* 0x100fe200030e0600 */
[-C--:B------:R-:W-:Y:S01]  /*756f0*/  IADD3 R4, P6, R4, R3.reuse, RZ ;  /* 0x0000000304047210 */ /* 0x080fe20007fde0ff */
[--C-:B------:R-:W-:Y:S02]  /*75700*/  IMAD.X R6, R6, 0x1, R0.reuse, P1 ;  /* 0x0000000106067824 */ /* 0x100fe400008e0600 */
[----:B------:R0:W-:Y:S04]  /*75710*/  STL [R1+0x24e4], R27 ;  /* 0x0024e41b01007387 */ /* 0x0001e80000100800 */
[----:B0-----:R-:W2:Y:S01]  /*75720*/  LDL.LU R27, [R1+0x24b8] ;  /* 0x0024b800011b7983 */ /* 0x001ea20000300800 */
[----:B------:R-:W-:Y:S02]  /*75730*/  STL [R1+0x2508], R5 ;  /* 0x0025080501007387 */ /* 0x000fe40000100800 */
[----:B------:R-:W-:Y:S02]  /*75740*/  STL [R1+0x24dc], R4 ;  /* 0x0024dc0401007387 */ /* 0x000fe40000100800 */
[----:B------:R-:W-:Y:S01]  /*75750*/  STL [R1+0x2500], R6 ;  /* 0x0025000601007387 */ /* 0x000fe20000100800 */
[-C--:B---3--:R-:W-:Y:S01]  /*75760*/  IADD3 R11, P1, R11, R3.reuse, RZ ;  /* 0x000000030b0b7210 */ /* 0x088fe20007f3e0ff */
[--C-:B------:R-:W-:Y:S01]  /*75770*/  IMAD.X R13, R13, 0x1, R0.reuse, P2 ;  /* 0x000000010d0d7824 */ /* 0x100fe200010e0600 */
[-C--:B------:R-:W-:Y:S01]  /*75780*/  IADD3 R12, P2, R12, R3.reuse, RZ ;  /* 0x000000030c0c7210 */ /* 0x080fe20007f5e0ff */
[--C-:B------:R-:W-:Y:S01]  /*75790*/  IMAD.X R16, R16, 0x1, R0.reuse, P3 ;  /* 0x0000000110107824 */ /* 0x100fe200018e0600 */
[-C--:B------:R-:W-:Y:S01]  /*757a0*/  IADD3 R15, P3, R15, R3.reuse, RZ ;  /* 0x000000030f0f7210 */ /* 0x080fe20007f7e0ff */
[----:B------:R0:W-:Y:S01]  /*757b0*/  STL [R1+0x24d4], R11 ;  /* 0x0024d40b01007387 */ /* 0x0001e20000100800 */
[----:B------:R1:W-:Y:S02]  /*757c0*/  STL [R1+0x24f8], R13 ;  /* 0x0024f80d01007387 */ /* 0x0003e40000100800 */
[----:B------:R3:W-:Y:S02]  /*757d0*/  STL [R1+0x24cc], R12 ;  /* 0x0024cc0c01007387 */ /* 0x0007e40000100800 */
[----:B------:R-:W-:Y:S01]  /*757e0*/  IMAD.X R25, R25, 0x1, R0, P4 ;  /* 0x0000000119197824 */ /* 0x000fe200020e0600 */
[----:B0-----:R-:W2:Y:S01]  /*757f0*/  LDL.LU R11, [R1+0x248c] ;  /* 0x00248c00010b7983 */ /* 0x001ea20000300800 */
[----:B------:R0:W-:Y:S02]  /*75800*/  STL [R1+0x24f0], R16 ;  /* 0x0024f01001007387 */ /* 0x0001e40000100800 */
[----:B-1----:R-:W2:Y:S02]  /*75810*/  LDL.LU R13, [R1+0x24b0] ;  /* 0x0024b000010d7983 */ /* 0x002ea40000300800 */
[----:B------:R1:W-:Y:S01]  /*75820*/  STL [R1+0x24c4], R15 ;  /* 0x0024c40f01007387 */ /* 0x0003e20000100800 */
[----:B---3--:R-:W3:Y:S01]  /*75830*/  LDL.LU R12, [R1+0x2484] ;  /* 0x00248400010c7983 */ /* 0x008ee20000300800 */
[----:B------:R1:W-:Y:S01]  /*75840*/  STL [R1+0x24e8], R25 ;  /* 0x0024e81901007387 */ /* 0x0003e20000100800 */
[----:B------:R-:W-:-:S02]  /*75850*/  IADD3 R7, P4, R7, R3, RZ ;  /* 0x0000000307077210 */ /* 0x000fc40007f9e0ff */
[----:B0-----:R-:W3:Y:S01]  /*75860*/  LDL.LU R16, [R1+0x24a8] ;  /* 0x0024a80001107983 */ /* 0x001ee20000300800 */
[--C-:B------:R-:W-:Y:S01]  /*75870*/  IMAD.X R10, R10, 0x1, R0.reuse, P5 ;  /* 0x000000010a0a7824 */ /* 0x100fe200028e0600 */
[-C--:B------:R-:W-:Y:S01]  /*75880*/  IADD3 R18, P5, R18, R3.reuse, RZ ;  /* 0x0000000312127210 */ /* 0x080fe20007fbe0ff */
[----:B-1----:R-:W3:Y:S02]  /*75890*/  LDL.LU R15, [R1+0x247c] ;  /* 0x00247c00010f7983 */ /* 0x002ee40000300800 */
[----:B------:R-:W-:Y:S01]  /*758a0*/  IMAD.X R23, R23, 0x1, R0, P6 ;  /* 0x0000000117177824 */ /* 0x000fe200030e0600 */
[----:B------:R-:W3:Y:S01]  /*758b0*/  LDL.LU R25, [R1+0x24a0] ;  /* 0x0024a00001197983 */ /* 0x000ee20000300800 */
[----:B----4-:R-:W-:-:S03]  /*758c0*/  IADD3 R17, P6, R17, R3, RZ ;  /* 0x0000000311117210 */ /* 0x010fc60007fde0ff */
[----:B------:R-:W-:Y:S01]  /*758d0*/  STL [R1+0x24bc], R7 ;  /* 0x0024bc0701007387 */ /* 0x000fe20000100800 */
[----:B------:R-:W-:Y:S02]  /*758e0*/  STL [R1+0x24e0], R10 ;  /* 0x0024e00a01007387 */ /* 0x000fe40000100800 */
[--C-:B------:R-:W-:Y:S01]  /*758f0*/  IMAD.X R22, R22, 0x1, R0.reuse, P1 ;  /* 0x0000000116167824 */ /* 0x100fe200008e0600 */
[----:B------:R-:W-:Y:S01]  /*75900*/  STL [R1+0x24b4], R18 ;  /* 0x0024b41201007387 */ /* 0x000fe20000100800 */
[----:B------:R-:W-:Y:S01]  /*75910*/  IMAD.X R29, R29, 0x1, R0, P2 ;  /* 0x000000011d1d7824 */ /* 0x000fe200010e0600 */
[-C--:B------:R-:W-:Y:S02]  /*75920*/  IADD3 R21, P1, R21, R3.reuse, RZ ;  /* 0x0000000315157210 */ /* 0x080fe40007f3e0ff */
[----:B------:R-:W-:Y:S01]  /*75930*/  STL [R1+0x24d8], R23 ;  /* 0x0024d81701007387 */ /* 0x000fe20000100800 */
[----:B------:R-:W-:Y:S02]  /*75940*/  STL [R1+0x24ac], R17 ;  /* 0x0024ac1101007387 */ /* 0x000fe40000100800 */
[----:B------:R0:W-:Y:S02]  /*75950*/  STL [R1+0x24c8], R29 ;  /* 0x0024c81d01007387 */ /* 0x0001e40000100800 */
[----:B------:R-:W-:Y:S01]  /*75960*/  STL [R1+0x24d0], R22 ;  /* 0x0024d01601007387 */ /* 0x000fe20000100800 */
[----:B0-----:R-:W4:Y:S01]  /*75970*/  LDL.LU R29, [R1+0x2474] ;  /* 0x00247400011d7983 */ /* 0x001f220000300800 */
[----:B------:R-:W-:Y:S01]  /*75980*/  STL [R1+0x24a4], R21 ;  /* 0x0024a41501007387 */ /* 0x000fe20000100800 */
[----:B------:R-:W-:-:S05]  /*75990*/  IADD3 R28, P2, R28, R3, RZ ;  /* 0x000000031c1c7210 */ /* 0x000fca0007f5e0ff */
[----:B------:R0:W-:Y:S04]  /*759a0*/  STL [R1+0x249c], R28 ;  /* 0x00249c1c01007387 */ /* 0x0001e80000100800 */
[----:B0-----:R-:W4:Y:S01]  /*759b0*/  LDL.LU R28, [R1+0x2498] ;  /* 0x00249800011c7983 */ /* 0x001f220000300800 */
[----:B------:R-:W-:-:S05]  /*759c0*/  IMAD.X R2, R2, 0x1, R0, P3 ;  /* 0x0000000102027824 */ /* 0x000fca00018e0600 */
[----:B------:R0:W-:Y:S04]  /*759d0*/  STL [R1+0x24c0], R2 ;  /* 0x0024c00201007387 */ /* 0x0001e80000100800 */
[----:B0-----:R-:W4:Y:S01]  /*759e0*/  LDL.LU R2, [R1+0x246c] ;  /* 0x00246c0001027983 */ /* 0x001f220000300800 */
[----:B------:R-:W4:Y:S01]  /*759f0*/  LDL.LU R23, [R1+0x2490] ;  /* 0x0024900001177983 */ /* 0x000f220000300800 */
[----:B------:R-:W-:Y:S01]  /*75a00*/  IADD3 R26, P3, R26, R3, RZ ;  /* 0x000000031a1a7210 */ /* 0x000fe20007f7e0ff */
[----:B------:R-:W4:Y:S04]  /*75a10*/  LDL.LU R5, [R1+0x2464] ;  /* 0x0024640001057983 */ /* 0x000f280000300800 */
[----:B------:R0:W-:Y:S01]  /*75a20*/  STL [R1+0x2494], R26 ;  /* 0x0024941a01007387 */ /* 0x0001e20000100800 */
[----:B------:R-:W4:Y:S02]  /*75a30*/  LDL.LU R4, [R1+0x2488] ;  /* 0x0024880001047983 */ /* 0x000f240000300800 */
[----:B------:R-:W4:Y:S02]  /*75a40*/  LDL.LU R6, [R1+0x245c] ;  /* 0x00245c0001067983 */ /* 0x000f240000300800 */
[----:B--2---:R-:W-:-:S05]  /*75a50*/  IMAD.X R27, R27, 0x1, R0, P4 ;  /* 0x000000011b1b7824 */ /* 0x004fca00020e0600 */
[----:B------:R1:W-:Y:S01]  /*75a60*/  STL [R1+0x24b8], R27 ;  /* 0x0024b81b01007387 */ /* 0x0003e20000100800 */
[----:B------:R-:W2:Y:S02]  /*75a70*/  LDL.LU R18, [R1+0x2480] ;  /* 0x0024800001127983 */ /* 0x000ea40000300800 */
[----:B------:R-:W2:Y:S02]  /*75a80*/  LDL.LU R17, [R1+0x2454] ;  /* 0x0024540001117983 */ /* 0x000ea40000300800 */
[----:B------:R-:W2:Y:S01]  /*75a90*/  LDL.LU R22, [R1+0x2478] ;  /* 0x0024780001167983 */ /* 0x000ea20000300800 */
[----:B------:R-:W2:Y:S01]  /*75aa0*/  LDL.LU R21, [R1+0x244c] ;  /* 0x00244c0001157983 */ /* 0x000ea20000300800 */
[----:B0-----:R-:W2:Y:S03]  /*75ab0*/  LDL.LU R26, [R1+0x2470] ;  /* 0x00247000011a7983 */ /* 0x001ea60000300800 */
[----:B-1----:R-:W2:Y:S01]  /*75ac0*/  LDL.LU R27, [R1+0x2444] ;  /* 0x00244400011b7983 */ /* 0x002ea20000300800 */
[-C--:B------:R-:W-:Y:S01]  /*75ad0*/  IADD3 R11, P4, R11, R3.reuse, RZ ;  /* 0x000000030b0b7210 */ /* 0x080fe20007f9e0ff */
[----:B------:R-:W-:Y:S01]  /*75ae0*/  IMAD.X R13, R13, 0x1, R0, P5 ;  /* 0x000000010d0d7824 */ /* 0x000fe200028e0600 */
[----:B---3--:R-:W-:-:S03]  /*75af0*/  IADD3 R12, P5, R12, R3, RZ ;  /* 0x000000030c0c7210 */ /* 0x008fc60007fbe0ff */
[----:B------:R0:W-:Y:S01]  /*75b00*/  STL [R1+0x248c], R11 ;  /* 0x00248c0b01007387 */ /* 0x0001e20000100800 */
[----:B------:R1:W-:Y:S02]  /*75b10*/  STL [R1+0x24b0], R13 ;  /* 0x0024b00d01007387 */ /* 0x0003e40000100800 */
[--C-:B------:R-:W-:Y:S01]  /*75b20*/  IMAD.X R16, R16, 0x1, R0.reuse, P6 ;  /* 0x0000000110107824 */ /* 0x100fe200030e0600 */
[----:B------:R3:W-:Y:S01]  /*75b30*/  STL [R1+0x2484], R12 ;  /* 0x0024840c01007387 */ /* 0x0007e20000100800 */
[----:B------:R-:W2:Y:S01]  /*75b40*/  LDL.LU R7, [R1+0x2468] ;  /* 0x0024680001077983 */ /* 0x000ea20000300800 */
[-C--:B------:R-:W-:Y:S01]  /*75b50*/  IADD3 R15, P6, R15, R3.reuse, RZ ;  /* 0x000000030f0f7210 */ /* 0x080fe20007fde0ff */
[----:B------:R-:W-:Y:S01]  /*75b60*/  IMAD.X R25, R25, 0x1, R0, P1 ;  /* 0x0000000119197824 */ /* 0x000fe200008e0600 */
[----:B------:R3:W-:Y:S01]  /*75b70*/  STL [R1+0x24a8], R16 ;  /* 0x0024a81001007387 */ /* 0x0007e20000100800 */
[----:B------:R-:W2:Y:S02]  /*75b80*/  LDL.LU R10, [R1+0x243c] ;  /* 0x00243c00010a7983 */ /* 0x000ea40000300800 */
[----:B------:R3:W-:Y:S02]  /*75b90*/  STL [R1+0x247c], R15 ;  /* 0x00247c0f01007387 */ /* 0x0007e40000100800 */
[----:B0-----:R-:W2:Y:S01]  /*75ba0*/  LDL.LU R11, [R1+0x2460] ;  /* 0x00246000010b7983 */ /* 0x001ea20000300800 */
[----:B------:R0:W-:Y:S01]  /*75bb0*/  STL [R1+0x24a0], R25 ;  /* 0x0024a01901007387 */ /* 0x0001e20000100800 */
[----:B-1----:R-:W2:Y:S02]  /*75bc0*/  LDL.LU R13, [R1+0x2434] ;  /* 0x00243400010d7983 */ /* 0x002ea40000300800 */
[----:B---3--:R-:W3:Y:S01]  /*75bd0*/  LDL.LU R12, [R1+0x2458] ;  /* 0x00245800010c7983 */ /* 0x008ee20000300800 */
[----:B------:R-:W3:Y:S01]  /*75be0*/  LDL.LU R16, [R1+0x242c] ;  /* 0x00242c0001107983 */ /* 0x000ee20000300800 */
[----:B------:R-:W3:Y:S03]  /*75bf0*/  LDL.LU R15, [R1+0x2450] ;  /* 0x00245000010f7983 */ /* 0x000ee60000300800 */
[----:B0-----:R-:W3:Y:S01]  /*75c00*/  LDL.LU R25, [R1+0x2424] ;  /* 0x0024240001197983 */ /* 0x001ee20000300800 */
[----:B----4-:R-:W-:-:S05]  /*75c10*/  IADD3 R29, P1, R29, R3, RZ ;  /* 0x000000031d1d7210 */ /* 0x010fca0007f3e0ff */
[----:B------:R0:W-:Y:S04]  /*75c20*/  STL [R1+0x2474], R29 ;  /* 0x0024741d01007387 */ /* 0x0001e80000100800 */
[----:B0-----:R-:W3:Y:S01]  /*75c30*/  LDL.LU R29, [R1+0x2448] ;  /* 0x00244800011d7983 */ /* 0x001ee20000300800 */
[----:B------:R-:W-:-:S05]  /*75c40*/  IMAD.X R28, R28, 0x1, R0, P2 ;  /* 0x000000011c1c7824 */ /* 0x000fca00010e0600 */
[----:B------:R0:W-:Y:S04]  /*75c50*/  STL [R1+0x2498], R28 ;  /* 0x0024981c01007387 */ /* 0x0001e80000100800 */
[----:B0-----:R-:W3:Y:S01]  /*75c60*/  LDL.LU R28, [R1+0x241c] ;  /* 0x00241c00011c7983 */ /* 0x001ee20000300800 */
[----:B------:R-:W-:-:S05]  /*75c70*/  IADD3 R2, P2, R2, R3, RZ ;  /* 0x0000000302027210 */ /* 0x000fca0007f5e0ff */
[----:B------:R0:W-:Y:S04]  /*75c80*/  STL [R1+0x246c], R2 ;  /* 0x00246c0201007387 */ /* 0x0001e80000100800 */
[----:B0-----:R-:W3:Y:S01]  /*75c90*/  LDL.LU R2, [R1+0x2440] ;  /* 0x0024400001027983 */ /* 0x001ee20000300800 */
[--C-:B------:R-:W-:Y:S01]  /*75ca0*/  IMAD.X R23, R23, 0x1, R0.reuse, P3 ;  /* 0x0000000117177824 */ /* 0x100fe200018e0600 */
[-C--:B------:R-:W-:Y:S01]  /*75cb0*/  IADD3 R5, P3, R5, R3.reuse, RZ ;  /* 0x0000000305057210 */ /* 0x080fe20007f7e0ff */
[--C-:B------:R-:W-:Y:S01]  /*75cc0*/  IMAD.X R4, R4, 0x1, R0.reuse, P4 ;  /* 0x0000000104047824 */ /* 0x100fe200020e0600 */
[-C--:B------:R-:W-:Y:S02]  /*75cd0*/  IADD3 R6, P4, R6, R3.reuse, RZ ;  /* 0x0000000306067210 */ /* 0x080fe40007f9e0ff */
[----:B------:R0:W-:Y:S04]  /*75ce0*/  STL [R1+0x2490], R23 ;  /* 0x0024901701007387 */ /* 0x0001e80000100800 */
[----:B0-----:R-:W3:Y:S01]  /*75cf0*/  LDL.LU R23, [R1+0x2414] ;  /* 0x0024140001177983 */ /* 0x001ee20000300800 */
[----:B------:R-:W-:Y:S02]  /*75d00*/  STL [R1+0x2464], R5 ;  /* 0x0024640501007387 */ /* 0x000fe40000100800 */
[----:B------:R-:W-:Y:S02]  /*75d10*/  STL [R1+0x2488], R4 ;  /* 0x0024880401007387 */ /* 0x000fe40000100800 */
[----:B------:R-:W-:Y:S02]  /*75d20*/  STL [R1+0x245c], R6 ;  /* 0x00245c0601007387 */ /* 0x000fe40000100800 */
[--C-:B--2---:R-:W-:Y:S01]  /*75d30*/  IMAD.X R18, R18, 0x1, R0.reuse, P5 ;  /* 0x0000000112127824 */ /* 0x104fe200028e0600 */
        /* <DEDUP_REMOVED lines=12> */
[----:B--2---:R-:W2:Y:S01]  /*75e00*/  LDL.LU R22, [R1+0x2430] ;  /* 0x0024300001167983 */ /* 0x004ea20000300800 */
[----:B------:R1:W-:Y:S03]  /*75e10*/  STL [R1+0x2444], R27 ;  /* 0x0024441b01007387 */ /* 0x0003e60000100800 */
[----:B0-----:R-:W2:Y:S01]  /*75e20*/  LDL.LU R21, [R1+0x2404] ;  /* 0x0024040001157983 */ /* 0x001ea20000300800 */
[----:B-1----:R-:W2:Y:S03]  /*75e30*/  LDL.LU R26, [R1+0x2428] ;  /* 0x00242800011a7983 */ /* 0x002ea60000300800 */
[----:B------:R-:W2:Y:S01]  /*75e40*/  LDL.LU R27, [R1+0x23fc] ;  /* 0x0023fc00011b7983 */ /* 0x000ea20000300800 */
[--C-:B------:R-:W-:Y:S01]  /*75e50*/  IMAD.X R7, R7, 0x1, R0.reuse, P2 ;  /* 0x0000000107077824 */ /* 0x100fe200010e0600 */
[-C--:B------:R-:W-:Y:S01]  /*75e60*/  IADD3 R10, P2, R10, R3.reuse, RZ ;  /* 0x000000030a0a7210 */ /* 0x080fe20007f5e0ff */
[--C-:B------:R-:W-:Y:S01]  /*75e70*/  IMAD.X R11, R11, 0x1, R0.reuse, P3 ;  /* 0x000000010b0b7824 */ /* 0x100fe200018e0600 */
[-C--:B------:R-:W-:Y:S01]  /*75e80*/  IADD3 R13, P3, R13, R3.reuse, RZ ;  /* 0x000000030d0d7210 */ /* 0x080fe20007f7e0ff */
[--C-:B---3--:R-:W-:Y:S01]  /*75e90*/  IMAD.X R12, R12, 0x1, R0.reuse, P4 ;  /* 0x000000010c0c7824 */ /* 0x108fe200020e0600 */
        /* <DEDUP_REMOVED lines=10> */
[----:B0-----:R-:W3:Y:S01]  /*75f40*/  LDL.LU R25, [R1+0x2420] ;  /* 0x0024200001197983 */ /* 0x001ee20000300800 */
[----:B------:R-:W-:Y:S02]  /*75f50*/  STL [R1+0x2450], R15 ;  /* 0x0024500f01007387 */ /* 0x000fe40000100800 */
[----:B------:R-:W-:-:S05]  /*75f60*/  IMAD.X R29, R29, 0x1, R0, P6 ;  /* 0x000000011d1d7824 */ /* 0x000fca00030e0600 */
[----:B------:R0:W-:Y:S04]  /*75f70*/  STL [R1+0x2448], R29 ;  /* 0x0024481d01007387 */ /* 0x0001e80000100800 */
[----:B0-----:R-:W3:Y:S01]  /*75f80*/  LDL.LU R29, [R1+0x23f4] ;  /* 0x0023f400011d7983 */ /* 0x001ee20000300800 */
[----:B------:R-:W-:-:S05]  /*75f90*/  IADD3 R28, P6, R28, R3, RZ ;  /* 0x000000031c1c7210 */ /* 0x000fca0007fde0ff */
[----:B------:R0:W-:Y:S04]  /*75fa0*/  STL [R1+0x241c], R28 ;  /* 0x00241c1c01007387 */ /* 0x0001e80000100800 */
[----:B0-----:R-:W3:Y:S01]  /*75fb0*/  LDL.LU R28, [R1+0x2418] ;  /* 0x00241800011c7983 */ /* 0x001ee20000300800 */
[----:B------:R-:W-:-:S05]  /*75fc0*/  IMAD.X R2, R2, 0x1, R0, P1 ;  /* 0x0000000102027824 */ /* 0x000fca00008e0600 */
[----:B------:R0:W-:Y:S04]  /*75fd0*/  STL [R1+0x2440], R2 ;  /* 0x0024400201007387 */ /* 0x0001e80000100800 */
[----:B0-----:R-:W3:Y:S01]  /*75fe0*/  LDL.LU R2, [R1+0x23ec] ;  /* 0x0023ec0001027983 */ /* 0x001ee20000300800 */
[-C--:B------:R-:W-:Y:S01]  /*75ff0*/  IADD3 R23, P1, R23, R3.reuse, RZ ;  /* 0x0000000317177210 */ /* 0x080fe20007f3e0ff */
[----:B------:R-:W3:Y:S02]  /*76000*/  LDL.LU R5, [R1+0x2410] ;  /* 0x0024100001057983 */ /* 0x000ee40000300800 */
[----:B------:R-:W3:Y:S01]  /*76010*/  LDL.LU R4, [R1+0x23e4] ;  /* 0x0023e40001047983 */ /* 0x000ee20000300800 */
[----:B------:R-:W3:Y:S01]  /*76020*/  LDL.LU R6, [R1+0x2408] ;  /* 0x0024080001067983 */ /* 0x000ee20000300800 */
[----:B------:R0:W-:Y:S02]  /*76030*/  STL [R1+0x2414], R23 ;  /* 0x0024141701007387 */ /* 0x0001e40000100800 */
[----:B------:R-:W3:Y:S02]  /*76040*/  LDL.LU R10, [R1+0x23dc] ;  /* 0x0023dc00010a7983 */ /* 0x000ee40000300800 */
[----:B------:R-:W3:Y:S01]  /*76050*/  LDL.LU R11, [R1+0x2400] ;  /* 0x00240000010b7983 */ /* 0x000ee20000300800 */
[----:B------:R-:W3:Y:S01]  /*76060*/  LDL.LU R13, [R1+0x23d4] ;  /* 0x0023d400010d7983 */ /* 0x000ee20000300800 */
[----:B------:R-:W3:Y:S02]  /*76070*/  LDL.LU R12, [R1+0x23f8] ;  /* 0x0023f800010c7983 */ /* 0x000ee40000300800 */
[----:B------:R-:W3:Y:S01]  /*76080*/  LDL.LU R16, [R1+0x23cc] ;  /* 0x0023cc0001107983 */ /* 0x000ee20000300800 */
[----:B0-----:R-:W3:Y:S01]  /*76090*/  LDL.LU R23, [R1+0x23f0] ;  /* 0x0023f00001177983 */ /* 0x001ee20000300800 */
[--C-:B----4-:R-:W-:Y:S01]  /*760a0*/  IMAD.X R18, R18, 0x1, R0.reuse, P2 ;  /* 0x0000000112127824 */ /* 0x110fe200010e0600 */
[----:B------:R-:W-:Y:S01]  /*760b0*/  IADD3 R17, P2, R17, R3, RZ ;  /* 0x0000000311117210 */ /* 0x000fe20007f5e0ff */
[----:B--2---:R-:W-:-:S03]  /*760c0*/  IMAD.X R22, R22, 0x1, R0, P3 ;  /* 0x0000000116167824 */ /* 0x004fc600018e0600 */
[----:B------:R0:W-:Y:S01]  /*760d0*/  STL [R1+0x2438], R18 ;  /* 0x0024381201007387 */ /* 0x0001e20000100800 */
        /* <DEDUP_REMOVED lines=12> */
[----:B--2---:R-:W2:Y:S03]  /*761a0*/  LDL.LU R22, [R1+0x23b4] ;  /* 0x0023b40001167983 */ /* 0x004ea60000300800 */
[----:B------:R-:W2:Y:S01]  /*761b0*/  LDL.LU R21, [R1+0x23d8] ;  /* 0x0023d80001157983 */ /* 0x000ea20000300800 */
[----:B------:R-:W2:Y:S03]  /*761c0*/  LDL.LU R26, [R1+0x23ac] ;  /* 0x0023ac00011a7983 */ /* 0x000ea60000300800 */
[----:B0-----:R-:W2:Y:S01]  /*761d0*/  LDL.LU R27, [R1+0x23d0] ;  /* 0x0023d000011b7983 */ /* 0x001ea20000300800 */
[----:B---3--:R-:W-:-:S05]  /*761e0*/  IMAD.X R25, R25, 0x1, R0, P5 ;  /* 0x0000000119197824 */ /* 0x008fca00028e0600 */
        /* <DEDUP_REMOVED lines=26> */
[----:B0-----:R-:W3:Y:S01]  /*76390*/  LDL.LU R10, [R1+0x2394] ;  /* 0x00239400010a7983 */ /* 0x001ee20000300800 */
[----:B------:R0:W-:Y:S02]  /*763a0*/  STL [R1+0x23f8], R12 ;  /* 0x0023f80c01007387 */ /* 0x0001e40000100800 */
[----:B-1----:R-:W3:Y:S02]  /*763b0*/  LDL.LU R11, [R1+0x23b8] ;  /* 0x0023b800010b7983 */ /* 0x002ee40000300800 */
[----:B------:R1:W-:Y:S01]  /*763c0*/  STL [R1+0x23cc], R16 ;  /* 0x0023cc1001007387 */ /* 0x0003e20000100800 */
[----:B------:R-:W3:Y:S01]  /*763d0*/  LDL.LU R13, [R1+0x238c] ;  /* 0x00238c00010d7983 */ /* 0x000ee20000300800 */
[----:B------:R1:W-:Y:S03]  /*763e0*/  STL [R1+0x23f0], R23 ;  /* 0x0023f01701007387 */ /* 0x0003e60000100800 */
[----:B0-----:R-:W3:Y:S01]  /*763f0*/  LDL.LU R12, [R1+0x23b0] ;  /* 0x0023b000010c7983 */ /* 0x001ee20000300800 */
[----:B-1----:R-:W3:Y:S03]  /*76400*/  LDL.LU R16, [R1+0x2384] ;  /* 0x0023840001107983 */ /* 0x002ee60000300800 */
[----:B------:R-:W3:Y:S01]  /*76410*/  LDL.LU R23, [R1+0x23a8] ;  /* 0x0023a80001177983 */ /* 0x000ee20000300800 */
[-C--:B----4-:R-:W-:Y:S01]  /*76420*/  IADD3 R7, P5, R7, R3.reuse, RZ ;  /* 0x0000000307077210 */ /* 0x090fe20007fbe0ff */
        /* <DEDUP_REMOVED lines=9> */
[----:B------:R0:W-:Y:S01]  /*764c0*/  STL [R1+0x23e0], R17 ;  /* 0x0023e01101007387 */ /* 0x0001e20000100800 */
[----:B------:R1:W-:Y:S02]  /*764d0*/  STL [R1+0x23b4], R22 ;  /* 0x0023b41601007387 */ /* 0x0003e40000100800 */
[----:B------:R-:W-:Y:S01]  /*764e0*/  IMAD.X R27, R27, 0x1, R0, P3 ;  /* 0x000000011b1b7824 */ /* 0x000fe200018e0600 */
[----:B0-----:R-:W2:Y:S01]  /*764f0*/  LDL.LU R17, [R1+0x237c] ;  /* 0x00237c0001117983 */ /* 0x001ea20000300800 */
[----:B------:R0:W-:Y:S02]  /*76500*/  STL [R1+0x23d8], R21 ;  /* 0x0023d81501007387 */ /* 0x0001e40000100800 */
[----:B------:R-:W-:Y:S02]  /*76510*/  STL [R1+0x23ac], R26 ;  /* 0x0023ac1a01007387 */ /* 0x000fe40000100800 */
[----:B-1----:R-:W4:Y:S01]  /*76520*/  LDL.LU R22, [R1+0x23a0] ;  /* 0x0023a00001167983 */ /* 0x002f220000300800 */
[----:B------:R-:W-:Y:S04]  /*76530*/  STL [R1+0x23d0], R27 ;  /* 0x0023d01b01007387 */ /* 0x000fe80000100800 */
[----:B0-----:R-:W4:Y:S01]  /*76540*/  LDL.LU R21, [R1+0x2374] ;  /* 0x0023740001157983 */ /* 0x001f220000300800 */
[----:B---3--:R-:W-:-:S05]  /*76550*/  IADD3 R25, P3, R25, R3, RZ ;  /* 0x0000000319197210 */ /* 0x008fca0007f7e0ff */
[----:B------:R0:W-:Y:S04]  /*76560*/  STL [R1+0x23a4], R25 ;  /* 0x0023a41901007387 */ /* 0x0001e80000100800 */
[----:B0-----:R-:W3:Y:S01]  /*76570*/  LDL.LU R25, [R1+0x2398] ;  /* 0x0023980001197983 */ /* 0x001ee20000300800 */
[----:B------:R-:W-:-:S05]  /*76580*/  IMAD.X R29, R29, 0x1, R0, P4 ;  /* 0x000000011d1d7824 */ /* 0x000fca00020e0600 */
[----:B------:R0:W-:Y:S01]  /*76590*/  STL [R1+0x23c8], R29 ;  /* 0x0023c81d01007387 */ /* 0x0001e20000100800 */
[----:B------:R-:W3:Y:S01]  /*765a0*/  LDL.LU R18, [R1+0x236c] ;  /* 0x00236c0001127983 */ /* 0x000ee20000300800 */
[----:B------:R-:W-:-:S05]  /*765b0*/  IADD3 R28, P4, R28, R3, RZ ;  /* 0x000000031c1c7210 */ /* 0x000fca0007f9e0ff */
[----:B------:R1:W-:Y:S01]  /*765c0*/  STL [R1+0x239c], R28 ;  /* 0x00239c1c01007387 */ /* 0x0003e20000100800 */
[----:B------:R-:W3:Y:S02]  /*765d0*/  LDL.LU R5, [R1+0x2390] ;  /* 0x0023900001057983 */ /* 0x000ee40000300800 */
[----:B------:R-:W3:Y:S02]  /*765e0*/  LDL.LU R4, [R1+0x2364] ;  /* 0x0023640001047983 */ /* 0x000ee40000300800 */
[----:B------:R-:W-:-:S05]  /*765f0*/  IMAD.X R2, R2, 0x1, R0, P5 ;  /* 0x0000000102027824 */ /* 0x000fca00028e0600 */
[----:B------:R1:W-:Y:S01]  /*76600*/  STL [R1+0x23c0], R2 ;  /* 0x0023c00201007387 */ /* 0x0003e20000100800 */
[----:B------:R-:W3:Y:S02]  /*76610*/  LDL.LU R15, [R1+0x2388] ;  /* 0x00238800010f7983 */ /* 0x000ee40000300800 */
[----:B------:R-:W3:Y:S02]  /*76620*/  LDL.LU R26, [R1+0x235c] ;  /* 0x00235c00011a7983 */ /* 0x000ee40000300800 */
[----:B------:R-:W3:Y:S01]  /*76630*/  LDL.LU R27, [R1+0x2380] ;  /* 0x00238000011b7983 */ /* 0x000ee20000300800 */
[----:B0-----:R-:W3:Y:S01]  /*76640*/  LDL.LU R29, [R1+0x2354] ;  /* 0x00235400011d7983 */ /* 0x001ee20000300800 */
[----:B-1----:R-:W3:Y:S03]  /*76650*/  LDL.LU R28, [R1+0x2378] ;  /* 0x00237800011c7983 */ /* 0x002ee60000300800 */
[----:B------:R-:W3:Y:S01]  /*76660*/  LDL.LU R2, [R1+0x234c] ;  /* 0x00234c0001027983 */ /* 0x000ee20000300800 */
        /* <DEDUP_REMOVED lines=8> */
[----:B------:R-:W3:Y:S02]  /*766f0*/  LDL.LU R6, [R1+0x2370] ;  /* 0x0023700001067983 */ /* 0x000ee40000300800 */
[--C-:B------:R-:W-:Y:S02]  /*76700*/  IMAD.X R23, R23, 0x1, R0.reuse, P2 ;  /* 0x0000000117177824 */ /* 0x100fe400010e0600 */
[----:B------:R1:W-:Y:S01]  /*76710*/  STL [R1+0x23b0], R12 ;  /* 0x0023b00c01007387 */ /* 0x0003e20000100800 */
[----:B------:R-:W3:Y:S01]  /*76720*/  LDL.LU R7, [R1+0x2344] ;  /* 0x0023440001077983 */ /* 0x000ee20000300800 */
[----:B------:R1:W-:Y:S02]  /*76730*/  STL [R1+0x2384], R16 ;  /* 0x0023841001007387 */ /* 0x0003e40000100800 */
[----:B0-----:R-:W3:Y:S02]  /*76740*/  LDL.LU R10, [R1+0x2368] ;  /* 0x00236800010a7983 */ /* 0x001ee40000300800 */
[----:B------:R0:W-:Y:S01]  /*76750*/  STL [R1+0x23a8], R23 ;  /* 0x0023a81701007387 */ /* 0x0001e20000100800 */
[----:B-1----:R-:W3:Y:S01]  /*76760*/  LDL.LU R11, [R1+0x233c] ;  /* 0x00233c00010b7983 */ /* 0x002ee20000300800 */
[----:B------:R-:W3:Y:S03]  /*76770*/  LDL.LU R13, [R1+0x2360] ;  /* 0x00236000010d7983 */ /* 0x000ee60000300800 */
[----:B------:R-:W3:Y:S01]  /*76780*/  LDL.LU R12, [R1+0x2334] ;  /* 0x00233400010c7983 */ /* 0x000ee20000300800 */
[----:B------:R-:W3:Y:S03]  /*76790*/  LDL.LU R16, [R1+0x2358] ;  /* 0x0023580001107983 */ /* 0x000ee60000300800 */
[----:B0-----:R-:W3:Y:S01]  /*767a0*/  LDL.LU R23, [R1+0x232c] ;  /* 0x00232c0001177983 */ /* 0x001ee20000300800 */
[----:B--2---:R-:W-:Y:S01]  /*767b0*/  IADD3 R17, P2, R17, R3, RZ ;  /* 0x0000000311117210 */ /* 0x004fe20007f5e0ff */
[----:B----4-:R-:W-:-:S04]  /*767c0*/  IMAD.X R22, R22, 0x1, R0, P3 ;  /* 0x0000000116167824 */ /* 0x010fc800018e0600 */
[----:B------:R0:W-:Y:S01]  /*767d0*/  STL [R1+0x237c], R17 ;  /* 0x00237c1101007387 */ /* 0x0001e20000100800 */
[----:B------:R-:W-:-:S03]  /*767e0*/  IADD3 R21, P3, R21, R3, RZ ;  /* 0x0000000315157210 */ /* 0x000fc60007f7e0ff */
[----:B0-----:R-:W2:Y:S01]  /*767f0*/  LDL.LU R17, [R1+0x2350] ;  /* 0x0023500001117983 */ /* 0x001ea20000300800 */
[----:B------:R0:W-:Y:S03]  /*76800*/  STL [R1+0x23a0], R22 ;  /* 0x0023a01601007387 */ /* 0x0001e60000100800 */
[----:B0-----:R-:W4:Y:S01]  /*76810*/  LDL.LU R22, [R1+0x2324] ;  /* 0x0023240001167983 */ /* 0x001f220000300800 */
[----:B------:R0:W-:Y:S03]  /*76820*/  STL [R1+0x2374], R21 ;  /* 0x0023741501007387 */ /* 0x0001e60000100800 */
[----:B0-----:R-:W4:Y:S01]  /*76830*/  LDL.LU R21, [R1+0x2348] ;  /* 0x0023480001157983 */ /* 0x001f220000300800 */
[----:B---3--:R-:W-:-:S05]  /*76840*/  IMAD.X R25, R25, 0x1, R0, P4 ;  /* 0x0000000119197824 */ /* 0x008fca00020e0600 */
[----:B------:R0:W-:Y:S01]  /*76850*/  STL [R1+0x2398], R25 ;  /* 0x0023981901007387 */ /* 0x0001e20000100800 */
[----:B------:R-:W-:-:S03]  /*76860*/  IADD3 R18, P4, R18, R3, RZ ;  /* 0x0000000312127210 */ /* 0x000fc60007f9e0ff */
[----:B0-----:R-:W3:Y:S02]  /*76870*/  LDL.LU R25, [R1+0x231c] ;  /* 0x00231c0001197983 */ /* 0x001ee40000300800 */
[----:B------:R0:W-:Y:S02]  /*76880*/  STL [R1+0x236c], R18 ;  /* 0x00236c1201007387 */ /* 0x0001e40000100800 */
[----:B0-----:R-:W3:Y:S01]  /*76890*/  LDL.LU R18, [R1+0x3260] ;  /* 0x0032600001127983 */ /* 0x001ee20000300800 */
[----:B------:R-:W-:Y:S01]  /*768a0*/  IMAD.X R5, R5, 0x1, R0, P5 ;  /* 0x0000000105057824 */ /* 0x000fe200028e0600 */
[----:B------:R-:W-:-:S04]  /*768b0*/  IADD3 R4, P5, R4, R3, RZ ;  /* 0x0000000304047210 */ /* 0x000fc80007fbe0ff */
[----:B------:R-:W-:Y:S01]  /*768c0*/  STL [R1+0x2390], R5 ;  /* 0x0023900501007387 */ /* 0x000fe20000100800 */
[----:B------:R-:W-:Y:S02]  /*768d0*/  STL [R1+0x2364], R4 ;  /* 0x0023640401007387 */ /* 0x000fe40000100800 */
[--C-:B------:R-:W-:Y:S01]  /*768e0*/  IMAD.X R15, R15, 0x1, R0.reuse, P6 ;  /* 0x000000010f0f7824 */ /* 0x100fe200030e0600 */
        /* <DEDUP_REMOVED lines=17> */
[--C-:B------:R-:W-:Y:S01]  /*76a00*/  IMAD.X R6, R6, 0x1, R0.reuse, P3 ;  /* 0x0000000106067824 */ /* 0x100fe200018e0600 */
        /* <DEDUP_REMOVED lines=16> */
[----:B--2---:R-:W-:-:S05]  /*76b10*/  IMAD.X R17, R17, 0x1, R0, P1 ;  /* 0x0000000111117824 */ /* 0x004fca00008e0600 */
[----:B------:R0:W-:Y:S01]  /*76b20*/  STL [R1+0x2350], R17 ;  /* 0x0023501101007387 */ /* 0x0001e20000100800 */
[----:B----4-:R-:W-:-:S03]  /*76b30*/  IADD3 R22, P1, R22, R3, RZ ;  /* 0x0000000316167210 */ /* 0x010fc60007f3e0ff */
[----:B0-----:R-:W2:Y:S02]  /*76b40*/  LDL.LU R17, [R1+0x22f4] ;  /* 0x0022f40001117983 */ /* 0x001ea40000300800 */
[----:B------:R0:W-:Y:S02]  /*76b50*/  STL [R1+0x2324], R22 ;  /* 0x0023241601007387 */ /* 0x0001e40000100800 */
[----:B------:R-:W-:Y:S01]  /*76b60*/  IMAD.X R21, R21, 0x1, R0, P2 ;  /* 0x0000000115157824 */ /* 0x000fe200010e0600 */
[----:B0-----:R-:W4:Y:S04]  /*76b70*/  LDL.LU R22, [R1+0x22ec] ;  /* 0x0022ec0001167983 */ /* 0x001f280000300800 */
[----:B------:R0:W-:Y:S02]  /*76b80*/  STL [R1+0x2348], R21 ;  /* 0x0023481501007387 */ /* 0x0001e40000100800 */
[----:B0-----:R-:W2:Y:S01]  /*76b90*/  LDL.LU R21, [R1+0x22e4] ;  /* 0x0022e40001157983 */ /* 0x001ea20000300800 */
[----:B---3--:R-:W-:-:S05]  /*76ba0*/  IADD3 R25, P2, R25, R3, RZ ;  /* 0x0000000319197210 */ /* 0x008fca0007f5e0ff */
[----:B------:R0:W-:Y:S04]  /*76bb0*/  STL [R1+0x231c], R25 ;  /* 0x00231c1901007387 */ /* 0x0001e80000100800 */
[----:B0-----:R-:W3:Y:S01]  /*76bc0*/  LDL.LU R25, [R1+0x22dc] ;  /* 0x0022dc0001197983 */ /* 0x001ee20000300800 */
        /* <DEDUP_REMOVED lines=8> */
[--C-:B------:R-:W-:Y:S01]  /*76c50*/  IMAD.X R15, R15, 0x1, R0.reuse, P3 ;  /* 0x000000010f0f7824 */ /* 0x100fe200018e0600 */
[----:B------:R-:W-:Y:S01]  /*76c60*/  IADD3 R26, P3, R26, R3, RZ ;  /* 0x000000031a1a7210 */ /* 0x000fe20007f7e0ff */
[----:B------:R-:W-:-:S03]  /*76c70*/  IMAD.X R27, R27, 0x1, R0, P4 ;  /* 0x000000011b1b7824 */ /* 0x000fc600020e0600 */
[----:B------:R0:W-:Y:S01]  /*76c80*/  STL [R1+0x2340], R15 ;  /* 0x0023400f01007387 */ /* 0x0001e20000100800 */
[----:B------:R1:W-:Y:S03]  /*76c90*/  STL [R1+0x2314], R26 ;  /* 0x0023141a01007387 */ /* 0x0003e60000100800 */
[----:B------:R0:W-:Y:S01]  /*76ca0*/  STL [R1+0x2338], R27 ;  /* 0x0023381b01007387 */ /* 0x0001e20000100800 */
[-C--:B------:R-:W-:Y:S01]  /*76cb0*/  IADD3 R29, P4, R29, R3.reuse, RZ ;  /* 0x000000031d1d7210 */ /* 0x080fe20007f9e0ff */
[--C-:B------:R-:W-:Y:S01]  /*76cc0*/  IMAD.X R28, R28, 0x1, R0.reuse, P5 ;  /* 0x000000011c1c7824 */ /* 0x100fe200028e0600 */
[----:B------:R-:W-:Y:S02]  /*76cd0*/  IADD3 R2, P5, R2, R3, RZ ;  /* 0x0000000302027210 */ /* 0x000fe40007fbe0ff */
[----:B------:R-:W2:Y:S01]  /*76ce0*/  LDL.LU R3, [R1+0x2328] ;  /* 0x0023280001037983 */ /* 0x000ea20000300800 */
[----:B------:R1:W-:Y:S02]  /*76cf0*/  STL [R1+0x230c], R29 ;  /* 0x00230c1d01007387 */ /* 0x0003e40000100800 */
[----:B------:R-:W3:Y:S02]  /*76d00*/  LDL.LU R16, [R1+0x22e0] ;  /* 0x0022e00001107983 */ /* 0x000ee40000300800 */
[----:B------:R1:W-:Y:S01]  /*76d10*/  STL [R1+0x2330], R28 ;  /* 0x0023301c01007387 */ /* 0x0003e20000100800 */
[----:B0-----:R-:W3:Y:S01]  /*76d20*/  LDL.LU R15, [R1+0x22b4] ;  /* 0x0022b400010f7983 */ /* 0x001ee20000300800 */
[----:B------:R0:W-:Y:S02]  /*76d30*/  STL [R1+0x2304], R2 ;  /* 0x0023040201007387 */ /* 0x0001e40000100800 */
[----:B-1----:R-:W3:Y:S02]  /*76d40*/  LDL.LU R26, [R1+0x22d8] ;  /* 0x0022d800011a7983 */ /* 0x002ee40000300800 */
[----:B------:R-:W3:Y:S01]  /*76d50*/  LDL.LU R27, [R1+0x22ac] ;  /* 0x0022ac00011b7983 */ /* 0x000ee20000300800 */
[----:B------:R-:W3:Y:S01]  /*76d60*/  LDL.LU R29, [R1+0x22d0] ;  /* 0x0022d000011d7983 */ /* 0x000ee20000300800 */
[----:B------:R-:W3:Y:S03]  /*76d70*/  LDL.LU R28, [R1+0x22a4] ;  /* 0x0022a400011c7983 */ /* 0x000ee60000300800 */
[----:B0-----:R-:W3:Y:S01]  /*76d80*/  LDL.LU R2, [R1+0x22c8] ;  /* 0x0022c80001027983 */ /* 0x001ee20000300800 */
[----:B--2---:R-:W-:-:S05]  /*76d90*/  IMAD.X R3, R3, 0x1, R0, P6 ;  /* 0x0000000103037824 */ /* 0x004fca00030e0600 */
[----:B------:R0:W-:Y:S02]  /*76da0*/  STL [R1+0x2328], R3 ;  /* 0x0023280301007387 */ /* 0x0001e40000100800 */
[----:B0-----:R-:W-:-:S04]  /*76db0*/  IMAD.MOV.U32 R3, RZ, RZ, c[0x0][0x188] ;  /* 0x00006200ff037624 */ /* 0x001fc800078e00ff */
[----:B------:R-:W-:-:S04]  /*76dc0*/  IMAD.SHL.U32 R3, R3, 0x40, RZ ;  /* 0x0000004003037824 */ /* 0x000fc800078e00ff */
[----:B------:R-:W-:-:S05]  /*76dd0*/  IMAD.SHL.U32 R3, R3, 0x2, RZ ;  /* 0x0000000203037824 */ /* 0x000fca00078e00ff */
[----:B------:R-:W-:-:S05]  /*76de0*/  IADD3 R23, P6, R23, R3, RZ ;  /* 0x0000000317177210 */ /* 0x000fca0007fde0ff */
[----:B------:R0:W-:Y:S04]  /*76df0*/  STL [R1+0x22fc], R23 ;  /* 0x0022fc1701007387 */ /* 0x0001e80000100800 */
[----:B0-----:R-:W2:Y:S01]  /*76e00*/  LDL.LU R23, [R1+0x325c] ;  /* 0x00325c0001177983 */ /* 0x001ea20000300800 */
[----:B------:R-:W2:Y:S02]  /*76e10*/  LDL.LU R3, [R1+0x2320] ;  /* 0x0023200001037983 */ /* 0x000ea40000300800 */
        /* <DEDUP_REMOVED lines=14> */
[----:B----4-:R-:W-:-:S05]  /*76f00*/  IADD3 R22, P2, R22, R3, RZ ;  /* 0x0000000316167210 */ /* 0x010fca0007f5e0ff */
[----:B------:R0:W-:Y:S04]  /*76f10*/  STL [R1+0x22ec], R22 ;  /* 0x0022ec1601007387 */ /* 0x0001e80000100800 */
[----:B0-----:R-:W2:Y:S01]  /*76f20*/  LDL.LU R22, [R1+0x3254] ;  /* 0x0032540001167983 */ /* 0x001ea20000300800 */
[----:B------:R-:W4:Y:S02]  /*76f30*/  LDL.LU R3, [R1+0x2310] ;  /* 0x0023100001037983 */ /* 0x000f240000300800 */
[----:B----4-:R-:W-:-:S05]  /*76f40*/  IMAD.X R3, R3, 0x1, R0, P3 ;  /* 0x0000000103037824 */ /* 0x010fca00018e0600 */
[----:B------:R0:W-:Y:S02]  /*76f50*/  STL [R1+0x2310], R3 ;  /* 0x0023100301007387 */ /* 0x0001e40000100800 */
[----:B0-----:R-:W-:-:S04]  /*76f60*/  IMAD.MOV.U32 R3, RZ, RZ, c[0x0][0x188] ;  /* 0x00006200ff037624 */ /* 0x001fc800078e00ff */
[----:B------:R-:W-:-:S04]  /*76f70*/  IMAD.SHL.U32 R3, R3, 0x40, RZ ;  /* 0x0000004003037824 */ /* 0x000fc800078e00ff */
[----:B------:R-:W-:-:S05]  /*76f80*/  IMAD.SHL.U32 R3, R3, 0x2, RZ ;  /* 0x0000000203037824 */ /* 0x000fca00078e00ff */
[----:B------:R-:W-:-:S05]  /*76f90*/  IADD3 R21, P3, R21, R3, RZ ;  /* 0x0000000315157210 */ /* 0x000fca0007f7e0ff */
[----:B------:R0:W-:Y:S04]  /*76fa0*/  STL [R1+0x22e4], R21 ;  /* 0x0022e41501007387 */ /* 0x0001e80000100800 */
[----:B0-----:R-:W4:Y:S01]  /*76fb0*/  LDL.LU R21, [R1+0x3250] ;  /* 0x0032500001157983 */ /* 0x001f220000300800 */
[----:B------:R-:W2:Y:S02]  /*76fc0*/  LDL.LU R3, [R1+0x2308] ;  /* 0x0023080001037983 */ /* 0x000ea40000300800 */
[----:B--2---:R-:W-:-:S05]  /*76fd0*/  IMAD.X R3, R3, 0x1, R0, P4 ;  /* 0x0000000103037824 */ /* 0x004fca00020e0600 */
[----:B------:R0:W-:Y:S02]  /*76fe0*/  STL [R1+0x2308], R3 ;  /* 0x0023080301007387 */ /* 0x0001e40000100800 */
[----:B0-----:R-:W-:-:S04]  /*76ff0*/  IMAD.MOV.U32 R3, RZ, RZ, c[0x0][0x188] ;  /* 0x00006200ff037624 */ /* 0x001fc800078e00ff */
[----:B------:R-:W-:-:S04]  /*77000*/  IMAD.SHL.U32 R3, R3, 0x40, RZ ;  /* 0x0000004003037824 */ /* 0x000fc800078e00ff */
[----:B------:R-:W-:-:S05]  /*77010*/  IMAD.SHL.U32 R3, R3, 0x2, RZ ;  /* 0x0000000203037824 */ /* 0x000fca00078e00ff */
[----:B---3--:R-:W-:-:S05]  /*77020*/  IADD3 R25, P4, R25, R3, RZ ;  /* 0x0000000319197210 */ /* 0x008fca0007f9e0ff */
[----:B------:R0:W-:Y:S04]  /*77030*/  STL [R1+0x22dc], R25 ;  /* 0x0022dc1901007387 */ /* 0x0001e80000100800 */
[----:B0-----:R-:W2:Y:S01]  /*77040*/  LDL.LU R25, [R1+0x324c] ;  /* 0x00324c0001197983 */ /* 0x001ea20000300800 */
[--C-:B------:R-:W-:Y:S01]  /*77050*/  IMAD.X R5, R5, 0x1, R0.reuse, P5 ;  /* 0x0000000105057824 */ /* 0x100fe200028e0600 */
[-C--:B------:R-:W-:Y:S01]  /*77060*/  IADD3 R4, P5, R4, R3.reuse, RZ ;  /* 0x0000000304047210 */ /* 0x080fe20007fbe0ff */
[--C-:B------:R-:W-:Y:S01]  /*77070*/  IMAD.X R6, R6, 0x1, R0.reuse, P6 ;  /* 0x0000000106067824 */ /* 0x100fe200030e0600 */
[-C--:B------:R-:W-:Y:S01]  /*77080*/  IADD3 R7, P6, R7, R3.reuse, RZ ;  /* 0x0000000307077210 */ /* 0x080fe20007fde0ff */
[--C-:B------:R-:W-:Y:S01]  /*77090*/  IMAD.X R10, R10, 0x1, R0.reuse, P1 ;  /* 0x000000010a0a7824 */ /* 0x100fe200008e0600 */
[----:B------:R0:W-:Y:S01]  /*770a0*/  STL [R1+0x2300], R5 ;  /* 0x0023000501007387 */ /* 0x0001e20000100800 */
[----:B------:R-:W-:Y:S01]  /*770b0*/  IADD3 R11, P1, R11, R3, RZ ;  /* 0x000000030b0b7210 */ /* 0x000fe20007f3e0ff */
[----:B------:R1:W-:Y:S02]  /*770c0*/  STL [R1+0x22d4], R4 ;  /* 0x0022d40401007387 */ /* 0x0003e40000100800 */
[----:B------:R4:W-:Y:S01]  /*770d0*/  STL [R1+0x22f8], R6 ;  /* 0x0022f80601007387 */ /* 0x0009e20000100800 */
[----:B------:R3:W-:Y:S01]  /*770e0*/  STL [R1+0x22cc], R7 ;  /* 0x0022cc0701007387 */ /* 0x0007e20000100800 */
[----:B------:R-:W-:-:S02]  /*770f0*/  IMAD.X R13, R13, 0x1, R0, P2 ;  /* 0x000000010d0d7824 */ /* 0x000fc400010e0600 */
[----:B------:R-:W-:Y:S01]  /*77100*/  STL [R1+0x22f0], R10 ;  /* 0x0022f00a01007387 */ /* 0x000fe20000100800 */
[----:B------:R-:W-:Y:S01]  /*77110*/  IADD3 R12, P2, R12, R3, RZ ;  /* 0x000000030c0c7210 */ /* 0x000fe20007f5e0ff */
[----:B------:R3:W-:Y:S01]  /*77120*/  STL [R1+0x22c4], R11 ;  /* 0x0022c40b01007387 */ /* 0x0007e20000100800 */
[----:B------:R-:W-:Y:S02]  /*77130*/  STL [R1+0x22e8], R13 ;  /* 0x0022e80d01007387 */ /* 0x000fe40000100800 */
[----:B0-----:R-:W-:Y:S02]  /*77140*/  IMAD.MOV.U32 R5, RZ, RZ, R19 ;  /* 0x000000ffff057224 */ /* 0x001fe400078e0013 */
[----:B-1----:R-:W-:Y:S02]  /*77150*/  IMAD.MOV.U32 R4, RZ, RZ, R22 ;  /* 0x000000ffff047224 */ /* 0x002fe400078e0016 */
[----:B----4-:R-:W-:Y:S02]  /*77160*/  IMAD.MOV.U32 R6, RZ, RZ, R21 ;  /* 0x000000ffff067224 */ /* 0x010fe400078e0015 */
[----:B---3--:R-:W-:-:S02]  /*77170*/  IMAD.MOV.U32 R7, RZ, RZ, R18 ;  /* 0x000000ffff077224 */ /* 0x008fc400078e0012 */
[----:B------:R-:W-:Y:S01]  /*77180*/  IMAD.MOV.U32 R11, RZ, RZ, R17 ;  /* 0x000000ffff0b7224 */ /* 0x000fe200078e0011 */
[----:B------:R-:W-:Y:S01]  /*77190*/  STL [R1+0x22bc], R12 ;  /* 0x0022bc0c01007387 */ /* 0x000fe20000100800 */
[--C-:B------:R-:W-:Y:S01]  /*771a0*/  IMAD.X R16, R16, 0x1, R0.reuse, P3 ;  /* 0x0000000110107824 */ /* 0x100fe200018e0600 */
[-C--:B------:R-:W-:Y:S01]  /*771b0*/  IADD3 R15, P3, R15, R3.reuse, RZ ;  /* 0x000000030f0f7210 */ /* 0x080fe20007f7e0ff */
[--C-:B------:R-:W-:Y:S01]  /*771c0*/  IMAD.X R26, R26, 0x1, R0.reuse, P4 ;  /* 0x000000011a1a7824 */ /* 0x100fe200020e0600 */
[-C--:B------:R-:W-:Y:S01]  /*771d0*/  IADD3 R27, P4, R27, R3.reuse, RZ ;  /* 0x000000031b1b7210 */ /* 0x080fe20007f9e0ff */
[--C-:B------:R-:W-:Y:S01]  /*771e0*/  IMAD.X R29, R29, 0x1, R0.reuse, P5 ;  /* 0x000000011d1d7824 */ /* 0x100fe200028e0600 */
[----:B------:R-:W-:Y:S01]  /*771f0*/  IADD3 R28, P5, R28, R3, RZ ;  /* 0x000000031c1c7210 */ /* 0x000fe20007fbe0ff */
[----:B------:R-:W-:Y:S02]  /*77200*/  IMAD.X R2, R2, 0x1, R0, P6 ;  /* 0x0000000102027824 */ /* 0x000fe400030e0600 */
[----:B--2---:R-:W-:-:S05]  /*77210*/  IMAD.MOV.U32 R10, RZ, RZ, R25 ;  /* 0x000000ffff0a7224 */ /* 0x004fca00078e0019 */
[----:B------:R0:W-:Y:S01]  /*77220*/  STL.64 [R1+0x1b40], R10 ;  /* 0x001b400a01007387 */ /* 0x0001e20000100a00 */
[----:B------:R1:W-:Y:S02]  /*77230*/  STL.64 [R1+0x1b38], R6 ;  /* 0x001b380601007387 */ /* 0x0003e40000100a00 */
[----:B------:R2:W-:Y:S02]  /*77240*/  STL.64 [R1+0x1b30], R4 ;  /* 0x001b300401007387 */ /* 0x0005e40000100a00 */
[----:B0-----:R-:W-:Y:S02]  /*77250*/  IMAD.MOV.U32 R10, RZ, RZ, R23 ;  /* 0x000000ffff0a7224 */ /* 0x001fe400078e0017 */
[----:B------:R-:W-:Y:S02]  /*77260*/  IMAD.MOV.U32 R11, RZ, RZ, R20 ;  /* 0x000000ffff0b7224 */ /* 0x000fe400078e0014 */
[----:B-1----:R-:W-:Y:S02]  /*77270*/  IMAD.MOV.U32 R6, RZ, RZ, R24 ;  /* 0x000000ffff067224 */ /* 0x002fe400078e0018 */
[----:B------:R-:W-:-:S02]  /*77280*/  IMAD.MOV.U32 R7, RZ, RZ, R8 ;  /* 0x000000ffff077224 */ /* 0x000fc400078e0008 */
[----:B--2---:R-:W-:Y:S02]  /*77290*/  IMAD.MOV.U32 R4, RZ, RZ, R14 ;  /* 0x000000ffff047224 */ /* 0x004fe400078e000e */
[----:B------:R-:W-:Y:S01]  /*772a0*/  IMAD.MOV.U32 R5, RZ, RZ, R9 ;  /* 0x000000ffff057224 */ /* 0x000fe200078e0009 */
[----:B------:R-:W-:Y:S01]  /*772b0*/  STL.64 [R1+0x1b18], R10 ;  /* 0x001b180a01007387 */ /* 0x000fe20000100a00 */
[----:B------:R-:W-:Y:S03]  /*772c0*/  STL.64 [R1+0x1b10], R6 ;  /* 0x001b100601007387 */ /* 0x000fe60000100a00 */
[----:B------:R-:W-:Y:S01]  /*772d0*/  STL.64 [R1+0x1af8], R4 ;  /* 0x001af80401007387 */ /* 0x000fe20000100a00 */
[----:B------:R-:W-:Y:S02]  /*772e0*/  STL [R1+0x22e0], R16 ;  /* 0x0022e01001007387 */ /* 0x000fe40000100800 */
[----:B------:R-:W-:Y:S02]  /*772f0*/  STL [R1+0x22b4], R15 ;  /* 0x0022b40f01007387 */ /* 0x000fe40000100800 */
[----:B------:R-:W-:Y:S01]  /*77300*/  STL [R1+0x22d8], R26 ;  /* 0x0022d81a01007387 */ /* 0x000fe20000100800 */
[----:B------:R-:W-:Y:S01]  /*77310*/  STL [R1+0x22ac], R27 ;  /* 0x0022ac1b01007387 */ /* 0x000fe20000100800 */
[----:B------:R0:W-:Y:S02]  /*77320*/  STL [R1+0x3248], R0 ;  /* 0x0032480001007387 */ /* 0x0001e40000100800 */
[----:B------:R-:W-:Y:S01]  /*77330*/  STL [R1+0x22d0], R29 ;  /* 0x0022d01d01007387 */ /* 0x000fe20000100800 */
[----:B0-----:R-:W2:Y:S01]  /*77340*/  LDL.LU R0, [R1+0x229c] ;  /* 0x00229c0001007983 */ /* 0x001ea20000300800 */
[----:B------:R-:W-:Y:S02]  /*77350*/  STL [R1+0x22a4], R28 ;  /* 0x0022a41c01007387 */ /* 0x000fe40000100800 */
[----:B------:R-:W3:Y:S02]  /*77360*/  LDL.LU R14, [R1+0x228c] ;  /* 0x00228c00010e7983 */ /* 0x000ee40000300800 */
[----:B------:R-:W-:Y:S01]  /*77370*/  STL [R1+0x22c8], R2 ;  /* 0x0022c80201007387 */ /* 0x000fe20000100800 */
        /* <DEDUP_REMOVED lines=24> */
[----:B--2---:R-:W-:Y:S01]  /*77500*/  IADD3 R0, P6, R0, R3, RZ ;  /* 0x0000000300007210 */ /* 0x004fe20007fde0ff */
[----:B------:R-:W2:Y:S01]  /*77510*/  LDL.LU R27, [R1+0x2258] ;  /* 0x00225800011b7983 */ /* 0x000ea20000300800 */
[----:B------:R-:W2:Y:S02]  /*77520*/  LDL.LU R29, [R1+0x222c] ;  /* 0x00222c00011d7983 */ /* 0x000ea40000300800 */
[----:B------:R-:W2:Y:S02]  /*77530*/  LDL.LU R28, [R1+0x2250] ;  /* 0x00225000011c7983 */ /* 0x000ea40000300800 */
[----:B------:R-:W2:Y:S01]  /*77540*/  LDL.LU R2, [R1+0x2224] ;  /* 0x0022240001027983 */ /* 0x000ea20000300800 */
        /* <DEDUP_REMOVED lines=11> */
[----:B------:R-:W3:Y:S02]  /*77600*/  LDL.LU R3, [R1+0x22b8] ;  /* 0x0022b80001037983 */ /* 0x000ee40000300800 */
[--C-:B----4-:R-:W-:Y:S02]  /*77610*/  IMAD.X R9, R9, 0x1, R0.reuse, P3 ;  /* 0x0000000109097824 */ /* 0x110fe400018e0600 */
[--C-:B------:R-:W-:Y:S02]  /*77620*/  IMAD.X R8, R8, 0x1, R0.reuse, P4 ;  /* 0x0000000108087824 */ /* 0x100fe400020e0600 */
[----:B------:R-:W-:-:S02]  /*77630*/  IMAD.X R20, R20, 0x1, R0, P5 ;  /* 0x0000000114147824 */ /* 0x000fc400028e0600 */
[--C-:B------:R-:W-:Y:S02]  /*77640*/  IMAD.X R19, R19, 0x1, R0.reuse, P6 ;  /* 0x0000000113137824 */ /* 0x100fe400030e0600 */
[--C-:B------:R-:W-:Y:S02]  /*77650*/  IMAD.X R18, R18, 0x1, R0.reuse, P1 ;  /* 0x0000000112127824 */ /* 0x100fe400008e0600 */
[----:B---3--:R-:W-:-:S05]  /*77660*/  IMAD.X R3, R3, 0x1, R0, P2 ;  /* 0x0000000103037824 */ /* 0x008fca00010e0600 */
[----:B------:R0:W-:Y:S02]  /*77670*/  STL [R1+0x22b8], R3 ;  /* 0x0022b80301007387 */ /* 0x0001e40000100800 */
[----:B0-----:R-:W-:-:S04]  /*77680*/  IMAD.MOV.U32 R3, RZ, RZ, c[0x0][0x188] ;  /* 0x00006200ff037624 */ /* 0x001fc800078e00ff */
[----:B------:R-:W-:-:S04]  /*77690*/  IMAD.SHL.U32 R3, R3, 0x40, RZ ;  /* 0x0000004003037824 */ /* 0x000fc800078e00ff */
[----:B------:R-:W-:-:S05]  /*776a0*/  IMAD.SHL.U32 R3, R3, 0x2, RZ ;  /* 0x0000000203037824 */ /* 0x000fca00078e00ff */
[-C--:B--2---:R-:W-:Y:S02]  /*776b0*/  IADD3 R14, P2, R14, R3.reuse, RZ ;  /* 0x000000030e0e7210 */ /* 0x084fe40007f5e0ff */
[-C--:B------:R-:W-:Y:S02]  /*776c0*/  IADD3 R24, P3, R24, R3.reuse, RZ ;  /* 0x0000000318187210 */ /* 0x080fe40007f7e0ff */
[-C--:B------:R-:W-:Y:S02]  /*776d0*/  IADD3 R23, P4, R23, R3.reuse, RZ ;  /* 0x0000000317177210 */ /* 0x080fe40007f9e0ff */
[-C--:B------:R-:W-:Y:S01]  /*776e0*/  IADD3 R22, P5, R22, R3.reuse, RZ ;  /* 0x0000000316167210 */ /* 0x080fe20007fbe0ff */
[----:B------:R0:W-:Y:S01]  /*776f0*/  STL [R1+0x228c], R14 ;  /* 0x00228c0e01007387 */ /* 0x0001e20000100800 */
[----:B------:R-:W-:Y:S02]  /*77700*/  STL [R1+0x22b0], R9 ;  /* 0x0022b00901007387 */ /* 0x000fe40000100800 */
[----:B------:R-:W-:Y:S02]  /*77710*/  STL [R1+0x2284], R24 ;  /* 0x0022841801007387 */ /* 0x000fe40000100800 */
[----:B------:R-:W-:Y:S01]  /*77720*/  STL [R1+0x22a8], R8 ;  /* 0x0022a80801007387 */ /* 0x000fe20000100800 */
[-C--:B------:R-:W-:Y:S01]  /*77730*/  IADD3 R21, P6, R21, R3.reuse, RZ ;  /* 0x0000000315157210 */ /* 0x080fe20007fde0ff */
[----:B------:R-:W-:Y:S01]  /*77740*/  STL [R1+0x227c], R23 ;  /* 0x00227c1701007387 */ /* 0x000fe20000100800 */
[----:B------:R-:W-:Y:S01]  /*77750*/  STL [R1+0x22a0], R20 ;  /* 0x0022a01401007387 */ /* 0x000fe20000100800 */
[-C--:B------:R-:W-:Y:S01]  /*77760*/  IADD3 R25, P1, R25, R3.reuse, RZ ;  /* 0x0000000319197210 */ /* 0x080fe20007f3e0ff */
[----:B------:R-:W-:Y:S02]  /*77770*/  STL [R1+0x2274], R22 ;  /* 0x0022741601007387 */ /* 0x000fe40000100800 */
[--C-:B------:R-:W-:Y:S01]  /*77780*/  IMAD.X R17, R17, 0x1, R0.reuse, P2 ;  /* 0x0000000111117824 */ /* 0x100fe200010e0600 */
        /* <DEDUP_REMOVED lines=25> */
[----:B------:R-:W-:Y:S01]  /*77920*/  STL [R1+0x223c], R16 ;  /* 0x00223c1001007387 */ /* 0x000fe20000100800 */
[-C--:B------:R-:W-:Y:S01]  /*77930*/  IADD3 R29, P2, R29, R3.reuse, RZ ;  /* 0x000000031d1d7210 */ /* 0x080fe20007f5e0ff */
[----:B------:R-:W-:Y:S02]  /*77940*/  STL [R1+0x2260], R15 ;  /* 0x0022600f01007387 */ /* 0x000fe40000100800 */
[--C-:B------:R-:W-:Y:S01]  /*77950*/  IMAD.X R28, R28, 0x1, R0.reuse, P3 ;  /* 0x000000011c1c7824 */ /* 0x100fe200018e0600 */
[----:B------:R-:W-:Y:S01]  /*77960*/  STL [R1+0x2234], R26 ;  /* 0x0022341a01007387 */ /* 0x000fe20000100800 */
[----:B------:R-:W-:Y:S01]  /*77970*/  IADD3 R2, P3, R2, R3, RZ ;  /* 0x0000000302027210 */ /* 0x000fe20007f7e0ff */
[----:B------:R-:W-:Y:S02]  /*77980*/  STL [R1+0x2258], R27 ;  /* 0x0022581b01007387 */ /* 0x000fe40000100800 */
[----:B------:R-:W2:Y:S01]  /*77990*/  LDL.LU R3, [R1+0x2248] ;  /* 0x0022480001037983 */ /* 0x000ea20000300800 */
[----:B------:R-:W-:Y:S01]  /*779a0*/  STL [R1+0x222c], R29 ;  /* 0x00222c1d01007387 */ /* 0x000fe20000100800 */
[----:B0-----:R-:W3:Y:S02]  /*779b0*/  LDL.LU R14, [R1+0x2238] ;  /* 0x00223800010e7983 */ /* 0x001ee40000300800 */
[----:B------:R-:W-:Y:S01]  /*779c0*/  STL [R1+0x2250], R28 ;  /* 0x0022501c01007387 */ /* 0x000fe20000100800 */
[----:B---3--:R0:W-:Y:S01]  /*779d0*/  STL [R1+0x323c], R14 ;  /* 0x00323c0e01007387 */ /* 0x0081e20000100800 */
[----:B------:R-:W-:Y:S03]  /*779e0*/  STL [R1+0x2224], R2 ;  /* 0x0022240201007387 */ /* 0x000fe60000100800 */
[----:B0-----:R-:W3:Y:S01]  /*779f0*/  LDL.LU R14, [R1+0x2214] ;  /* 0x00221400010e7983 */ /* 0x001ee20000300800 */
[----:B--2---:R-:W-:-:S03]  /*77a00*/  IMAD.X R3, R3, 0x1, R0, P4 ;  /* 0x0000000103037824 */ /* 0x004fc600020e0600 */
[----:B---3--:R0:W-:Y:S04]  /*77a10*/  STL [R1+0x3240], R14 ;  /* 0x0032400e01007387 */ /* 0x0081e80000100800 */
        /* <DEDUP_REMOVED lines=27> */
[----:B------:R0:W-:Y:S02]  /*77bd0*/  STL [R1+0x2248], R3 ;  /* 0x0022480301007387 */ /* 0x0001e40000100800 */
[----:B0-----:R-:W-:-:S04]  /*77be0*/  IMAD.MOV.U32 R3, RZ, RZ, c[0x0][0x188] ;  /* 0x00006200ff037624 */ /* 0x001fc800078e00ff */
[----:B------:R-:W-:-:S04]  /*77bf0*/  IMAD.SHL.U32 R3, R3, 0x40, RZ ;  /* 0x0000004003037824 */ /* 0x000fc800078e00ff */
[----:B------:R-:W-:-:S05]  /*77c00*/  IMAD.SHL.U32 R3, R3, 0x2, RZ ;  /* 0x0000000203037824 */ /* 0x000fca00078e00ff */
[----:B--2---:R-:W-:-:S05]  /*77c10*/  IADD3 R14, P4, R14, R3, RZ ;  /* 0x000000030e0e7210 */ /* 0x004fca0007f9e0ff */
        /* <DEDUP_REMOVED lines=11> */
[--C-:B----4-:R-:W-:Y:S01]  /*77cd0*/  IMAD.X R24, R24, 0x1, R0.reuse, P1 ;  /* 0x0000000118187824 */ /* 0x110fe200008e0600 */
[-C--:B---3--:R-:W-:Y:S01]  /*77ce0*/  IADD3 R8, P1, R8, R3.reuse, RZ ;  /* 0x0000000308087210 */ /* 0x088fe20007f3e0ff */
[--C-:B------:R-:W-:Y:S01]  /*77cf0*/  IMAD.X R23, R23, 0x1, R0.reuse, P2 ;  /* 0x0000000117177824 */ /* 0x100fe200010e0600 */
[-C--:B------:R-:W-:Y:S01]  /*77d00*/  IADD3 R20, P2, R20, R3.reuse, RZ ;  /* 0x0000000314147210 */ /* 0x080fe20007f5e0ff */
        /* <DEDUP_REMOVED lines=15> */
[----:B------:R-:W-:Y:S01]  /*77e00*/  IADD3 R27, P5, R27, R3, RZ ;  /* 0x000000031b1b7210 */ /* 0x000fe20007fbe0ff */
[----:B------:R-:W-:-:S02]  /*77e10*/  IMAD.X R2, R2, 0x1, R0, P1 ;  /* 0x0000000102027824 */ /* 0x000fc400008e0600 */
[----:B--2---:R-:W-:Y:S01]  /*77e20*/  IMAD.X R14, R14, 0x1, R0, P6 ;  /* 0x000000010e0e7824 */ /* 0x004fe200030e0600 */
[----:B------:R-:W-:-:S04]  /*77e30*/  IADD3 R9, P6, R9, R3, RZ ;  /* 0x0000000309097210 */ /* 0x000fc80007fde0ff */
[----:B------:R-:W-:Y:S01]  /*77e40*/  STL [R1+0x2238], R14 ;  /* 0x0022380e01007387 */ /* 0x000fe20000100800 */
[----:B------:R-:W-:Y:S02]  /*77e50*/  STL [R1+0x220c], R9 ;  /* 0x00220c0901007387 */ /* 0x000fe40000100800 */
[----:B------:R-:W-:Y:S02]  /*77e60*/  STL [R1+0x2230], R24 ;  /* 0x0022301801007387 */ /* 0x000fe40000100800 */
[----:B------:R-:W-:Y:S01]  /*77e70*/  STL [R1+0x2204], R8 ;  /* 0x0022040801007387 */ /* 0x000fe20000100800 */
[----:B------:R-:W-:Y:S01]  /*77e80*/  STL [R1+0x2228], R23 ;  /* 0x0022281701007387 */ /* 0x000fe20000100800 */
[----:B------:R-:W-:Y:S02]  /*77e90*/  STL [R1+0x21fc], R20 ;  /* 0x0021fc1401007387 */ /* 0x000fe40000100800 */
[----:B------:R-:W-:Y:S02]  /*77ea0*/  STL [R1+0x2220], R22 ;  /* 0x0022201601007387 */ /* 0x000fe40000100800 */
[----:B------:R-:W-:Y:S02]  /*77eb0*/  STL [R1+0x21f4], R19 ;  /* 0x0021f41301007387 */ /* 0x000fe40000100800 */
[--C-:B------:R-:W-:Y:S01]  /*77ec0*/  IMAD.X R5, R5, 0x1, R0.reuse, P6 ;  /* 0x0000000105057824 */ /* 0x100fe200030e0600 */
[----:B------:R-:W-:Y:S01]  /*77ed0*/  STL [R1+0x2218], R21 ;  /* 0x0022181501007387 */ /* 0x000fe20000100800 */
[----:B------:R-:W-:Y:S01]  /*77ee0*/  IADD3 R4, P6, R4, R3, RZ ;  /* 0x0000000304047210 */ /* 0x000fe20007fde0ff */
[----:B------:R-:W-:Y:S02]  /*77ef0*/  STL [R1+0x21ec], R18 ;  /* 0x0021ec1201007387 */ /* 0x000fe40000100800 */
[----:B------:R-:W-:Y:S01]  /*77f00*/  STL [R1+0x2210], R25 ;  /* 0x0022101901007387 */ /* 0x000fe20000100800 */
[----:B------:R-:W-:Y:S01]  /*77f10*/  STL [R1+0x21e4], R17 ;  /* 0x0021e41101007387 */ /* 0x000fe20000100800 */
[----:B------:R-:W-:Y:S02]  /*77f20*/  STL [R1+0x2208], R5 ;  /* 0x0022080501007387 */ /* 0x000fe40000100800 */
        /* <DEDUP_REMOVED lines=8> */
[----:B------:R-:W-:-:S02]  /*77fb0*/  IMAD.X R29, R29, 0x1, R0, P6 ;  /* 0x000000011d1d7824 */ /* 0x000fc400030e0600 */
[----:B------:R-:W-:Y:S01]  /*77fc0*/  STL [R1+0x21bc], R15 ;  /* 0x0021bc0f01007387 */ /* 0x000fe20000100800 */
[-C--:B------:R-:W-:Y:S01]  /*77fd0*/  IADD3 R28, P6, R28, R3.reuse, RZ ;  /* 0x000000031c1c7210 */ /* 0x080fe20007fde0ff */
[----:B------:R-:W-:Y:S01]  /*77fe0*/  STL [R1+0x21e0], R26 ;  /* 0x0021e01a01007387 */ /* 0x000fe20000100800 */
[----:B------:R-:W-:Y:S02]  /*77ff0*/  STL [R1+0x21b4], R27 ;  /* 0x0021b41b01007387 */ /* 0x000fe40000100800 */
        /* <DEDUP_REMOVED lines=2022> */
[----:B------:R-:W-:Y:S01]  /*7fe60*/  IADD3 R11, P6, R11, UR8, RZ ;  /* 0x000000080b0b7c10 */ /* 0x000fe2000ffde0ff */
[--C-:B------:R-:W-:Y:S01]  /*7fe70*/  IMAD.X R13, R13, 0x1, R0.reuse, P1 ;  /* 0x000000010d0d7824 */ /* 0x100fe200008e0600 */
[----:B------:R-:W-:Y:S01]  /*7fe80*/  IADD3 R12, P1, R12, UR8, RZ ;  /* 0x000000080c0c7c10 */ /* 0x000fe2000ff3e0ff */
[--C-:B------:R-:W-:Y:S01]  /*7fe90*/  IMAD.X R16, R16, 0x1, R0.reuse, P2 ;  /* 0x0000000110107824 */ /* 0x100fe200010e0600 */
[----:B------:R-:W-:Y:S01]  /*7fea0*/  IADD3 R15, P2, R15, UR8, RZ ;  /* 0x000000080f0f7c10 */ /* 0x000fe2000ff5e0ff */
[--C-:B------:R-:W-:Y:S01]  /*7feb0*/  IMAD.X R26, R26, 0x1, R0.reuse, P3 ;  /* 0x000000011a1a7824 */ /* 0x100fe200018e0600 */
[----:B------:R-:W-:Y:S01]  /*7fec0*/  IADD3 R27, P3, R27, UR8, RZ ;  /* 0x000000081b1b7c10 */ /* 0x000fe2000ff7e0ff */
        /* <DEDUP_REMOVED lines=28> */
[----:B------:R-:W2:Y:S02]  /*80090*/  LDL.LU R3, [R1+0x2d68] ;  /* 0x002d680001037983 */ /* 0x000ea40000300800 */
[----:B------:R-:W-:Y:S01]  /*800a0*/  IMAD.X R29, R29, 0x1, R0, P4 ;  /* 0x000000011d1d7824 */ /* 0x000fe200020e0600 */
[----:B------:R-:W-:-:S04]  /*800b0*/  IADD3 R28, P4, R28, UR8, RZ ;  /* 0x000000081c1c7c10 */ /* 0x000fc8000ff9e0ff */
[----:B------:R-:W-:Y:S01]  /*800c0*/  STL [R1+0x2b18], R29 ;  /* 0x002b181d01007387 */ /* 0x000fe20000100800 */
[----:B------:R-:W-:-:S03]  /*800d0*/  IMAD.X R2, R2, 0x1, R0, P5 ;  /* 0x0000000102027824 */ /* 0x000fc600028e0600 */
[----:B--2---:R0:W-:Y:S01]  /*800e0*/  STL [R1+0x3198], R3 ;  /* 0x0031980301007387 */ /* 0x0041e20000100800 */
[----:B------:R1:W-:Y:S03]  /*800f0*/  STL [R1+0x2d70], R28 ;  /* 0x002d701c01007387 */ /* 0x0003e60000100800 */
[----:B0-----:R-:W2:Y:S01]  /*80100*/  LDL.LU R3, [R1+0x2d6c] ;  /* 0x002d6c0001037983 */ /* 0x001ea20000300800 */
[----:B------:R0:W-:Y:S02]  /*80110*/  STL [R1+0x2b20], R2 ;  /* 0x002b200201007387 */ /* 0x0001e40000100800 */
[----:B------:R-:W3:Y:S02]  /*80120*/  LDL.LU R14, [R1+0x2b28] ;  /* 0x002b2800010e7983 */ /* 0x000ee40000300800 */
[----:B------:R-:W4:Y:S01]  /*80130*/  LDL.LU R9, [R1+0x2d64] ;  /* 0x002d640001097983 */ /* 0x000f220000300800 */
        /* <DEDUP_REMOVED lines=23> */
[----:B-1----:R-:W4:Y:S01]  /*802b0*/  LDL.LU R28, [R1+0x2d04] ;  /* 0x002d0400011c7983 */ /* 0x002f220000300800 */
[----:B0-----:R-:W4:Y:S01]  /*802c0*/  LDL.LU R2, [R1+0x2d28] ;  /* 0x002d280001027983 */ /* 0x001f220000300800 */
[----:B------:R0:W-:Y:S03]  /*802d0*/  STL [R1+0x3178], R0 ;  /* 0x0031780001007387 */ /* 0x0001e60000100800 */
[----:B0-----:R-:W4:Y:S01]  /*802e0*/  LDL.LU R0, [R1+0x2b48] ;  /* 0x002b480001007983 */ /* 0x001f220000300800 */
[----:B--2---:R-:W-:-:S05]  /*802f0*/  IADD3 R3, P5, R3, UR8, RZ ;  /* 0x0000000803037c10 */ /* 0x004fca000ffbe0ff */
[----:B------:R0:W-:Y:S04]  /*80300*/  STL [R1+0x2d6c], R3 ;  /* 0x002d6c0301007387 */ /* 0x0001e80000100800 */
[----:B0-----:R-:W2:Y:S01]  /*80310*/  LDL.LU R3, [R1+0x3198] ;  /* 0x0031980001037983 */ /* 0x001ea20000300800 */
[----:B---3--:R-:W-:Y:S01]  /*80320*/  IADD3.X R14, R14, UR5, RZ, P1, !PT ;  /* 0x000000050e0e7c10 */ /* 0x008fe20008ffe4ff */
[----:B----4-:R-:W-:Y:S01]  /*80330*/  IADD3 R9, P1, R9, UR8, RZ ;  /* 0x0000000809097c10 */ /* 0x010fe2000ff3e0ff */
[----:B------:R-:W-:Y:S01]  /*80340*/  IADD3.X R24, R24, UR5, RZ, P2, !PT ;  /* 0x0000000518187c10 */ /* 0x000fe200097fe4ff */
[----:B------:R-:W-:Y:S01]  /*80350*/  IADD3 R8, P2, R8, UR8, RZ ;  /* 0x0000000808087c10 */ /* 0x000fe2000ff5e0ff */
[----:B------:R-:W-:Y:S01]  /*80360*/  IADD3.X R23, R23, UR5, RZ, P3, !PT ;  /* 0x0000000517177c10 */ /* 0x000fe20009ffe4ff */
[----:B------:R-:W-:Y:S01]  /*80370*/  IADD3 R20, P3, R20, UR8, RZ ;  /* 0x0000000814147c10 */ /* 0x000fe2000ff7e0ff */
[----:B------:R-:W-:Y:S01]  /*80380*/  IADD3.X R22, R22, UR5, RZ, P4, !PT ;  /* 0x0000000516167c10 */ /* 0x000fe2000a7fe4ff */
[----:B------:R-:W-:Y:S01]  /*80390*/  IADD3 R19, P4, R19, UR8, RZ ;  /* 0x0000000813137c10 */ /* 0x000fe2000ff9e0ff */
[----:B------:R-:W-:Y:S01]  /*803a0*/  IADD3.X R21, R21, UR5, RZ, P5, !PT ;  /* 0x0000000515157c10 */ /* 0x000fe2000affe4ff */
[----:B------:R-:W-:Y:S01]  /*803b0*/  IADD3 R18, P5, R18, UR8, RZ ;  /* 0x0000000812127c10 */ /* 0x000fe2000ffbe0ff */
[----:B------:R-:W-:-:S05]  /*803c0*/  IADD3.X R0, R0, UR5, RZ, P6, !PT ;  /* 0x0000000500007c10 */ /* 0x000fca000b7fe4ff */
[----:B------:R-:W-:Y:S01]  /*803d0*/  STL [R1+0x2b48], R0 ;  /* 0x002b480001007387 */ /* 0x000fe20000100800 */
        /* <DEDUP_REMOVED lines=12> */
[----:B--2---:R-:W-:-:S05]  /*804a0*/  IADD3 R3, P6, R3, UR8, RZ ;  /* 0x0000000803037c10 */ /* 0x004fca000ffde0ff */
[----:B------:R-:W-:Y:S01]  /*804b0*/  STL [R1+0x2d68], R3 ;  /* 0x002d680301007387 */ /* 0x000fe20000100800 */
[----:B------:R-:W-:Y:S02]  /*804c0*/  STL [R1+0x2b28], R14 ;  /* 0x002b280e01007387 */ /* 0x000fe40000100800 */
[----:B------:R-:W-:Y:S02]  /*804d0*/  STL [R1+0x2d64], R9 ;  /* 0x002d640901007387 */ /* 0x000fe40000100800 */
[----:B------:R-:W-:Y:S01]  /*804e0*/  STL [R1+0x2b40], R24 ;  /* 0x002b401801007387 */ /* 0x000fe20000100800 */
[----:B------:R-:W-:Y:S01]  /*804f0*/  STL [R1+0x2d5c], R8 ;  /* 0x002d5c0801007387 */ /* 0x000fe20000100800 */
[----:B------:R-:W-:Y:S02]  /*80500*/  STL [R1+0x2b3c], R23 ;  /* 0x002b3c1701007387 */ /* 0x000fe40000100800 */
[----:B------:R-:W-:Y:S01]  /*80510*/  STL [R1+0x2d54], R20 ;  /* 0x002d541401007387 */ /* 0x000fe20000100800 */
[----:B------:R-:W-:Y:S01]  /*80520*/  IADD3.X R25, R25, UR5, RZ, P6, !PT ;  /* 0x0000000519197c10 */ /* 0x000fe2000b7fe4ff */
[----:B------:R-:W-:Y:S01]  /*80530*/  STL [R1+0x2b38], R22 ;  /* 0x002b381601007387 */ /* 0x000fe20000100800 */
[----:B------:R-:W-:Y:S01]  /*80540*/  IADD3 R17, P6, R17, UR8, RZ ;  /* 0x0000000811117c10 */ /* 0x000fe2000ffde0ff */
        /* <DEDUP_REMOVED lines=11> */
[----:B------:R-:W-:Y:S01]  /*80600*/  IADD3.X R26, R26, UR5, RZ, P6, !PT ;  /* 0x000000051a1a7c10 */ /* 0x000fe2000b7fe4ff */
[----:B------:R-:W-:Y:S02]  /*80610*/  STL [R1+0x2d48], R13 ;  /* 0x002d480d01007387 */ /* 0x000fe40000100800 */
[----:B------:R-:W-:Y:S01]  /*80620*/  STL [R1+0x2d1c], R12 ;  /* 0x002d1c0c01007387 */ /* 0x000fe20000100800 */
[----:B------:R-:W-:Y:S01]  /*80630*/  IADD3 R27, P6, R27, UR8, RZ ;  /* 0x000000081b1b7c10 */ /* 0x000fe2000ffde0ff */
[----:B------:R-:W-:Y:S01]  /*80640*/  STL [R1+0x2d40], R16 ;  /* 0x002d401001007387 */ /* 0x000fe20000100800 */
[----:B------:R-:W-:Y:S02]  /*80650*/  STL [R1+0x2d14], R15 ;  /* 0x002d140f01007387 */ /* 0x000fe40000100800 */
[----:B------:R-:W-:Y:S02]  /*80660*/  STL [R1+0x2d38], R26 ;  /* 0x002d381a01007387 */ /* 0x000fe40000100800 */
[----:B------:R0:W-:Y:S01]  /*80670*/  STL [R1+0x2d04], R28 ;  /* 0x002d041c01007387 */ /* 0x0001e20000100800 */
[----:B------:R-:W-:Y:S04]  /*80680*/  STL [R1+0x2d0c], R27 ;  /* 0x002d0c1b01007387 */ /* 0x000fe80000100800 */
[----:B0-----:R-:W2:Y:S01]  /*80690*/  LDL.LU R28, [R1+0x2cfc] ;  /* 0x002cfc00011c7983 */ /* 0x001ea20000300800 */
[----:B------:R-:W-:Y:S02]  /*806a0*/  STL [R1+0x2d30], R29 ;  /* 0x002d301d01007387 */ /* 0x000fe40000100800 */
[----:B------:R-:W3:Y:S01]  /*806b0*/  LDL.LU R0, [R1+0x2cf4] ;  /* 0x002cf40001007983 */ /* 0x000ee20000300800 */
[----:B------:R-:W-:Y:S01]  /*806c0*/  IADD3.X R2, R2, UR5, RZ, P2, !PT ;  /* 0x0000000502027c10 */ /* 0x000fe200097fe4ff */
[----:B---3--:R0:W-:Y:S04]  /*806d0*/  STL [R1+0x3194], R0 ;  /* 0x0031940001007387 */ /* 0x0081e80000100800 */
[----:B0-----:R-:W3:Y:S01]  /*806e0*/  LDL.LU R0, [R1+0x2d20] ;  /* 0x002d200001007983 */ /* 0x001ee20000300800 */
[----:B------:R0:W-:Y:S02]  /*806f0*/  STL [R1+0x2d28], R2 ;  /* 0x002d280201007387 */ /* 0x0001e40000100800 */
        /* <DEDUP_REMOVED lines=23> */
[----:B--2---:R-:W-:Y:S01]  /*80870*/  IADD3 R28, P2, R28, UR8, RZ ;  /* 0x000000081c1c7c10 */ /* 0x004fe2000ff5e0ff */
[----:B------:R-:W2:Y:S02]  /*80880*/  LDL.LU R26, [R1+0x2c94] ;  /* 0x002c9400011a7983 */ /* 0x000ea40000300800 */
[----:B------:R-:W2:Y:S01]  /*80890*/  LDL.LU R27, [R1+0x2cb8] ;  /* 0x002cb800011b7983 */ /* 0x000ea20000300800 */
[----:B0-----:R-:W2:Y:S01]  /*808a0*/  LDL.LU R2, [R1+0x2c8c] ;  /* 0x002c8c0001027983 */ /* 0x001ea20000300800 */
[----:B------:R-:W2:Y:S02]  /*808b0*/  LDL.LU R29, [R1+0x2cb0] ;  /* 0x002cb000011d7983 */ /* 0x000ea40000300800 */
[----:B------:R0:W-:Y:S02]  /*808c0*/  STL [R1+0x2cfc], R28 ;  /* 0x002cfc1c01007387 */ /* 0x0001e40000100800 */
[----:B0-----:R-:W2:Y:S01]  /*808d0*/  LDL.LU R28, [R1+0x2c84] ;  /* 0x002c8400011c7983 */ /* 0x001ea20000300800 */
[----:B---3--:R-:W-:-:S05]  /*808e0*/  IADD3.X R0, R0, UR5, RZ, P3, !PT ;  /* 0x0000000500007c10 */ /* 0x008fca0009ffe4ff */
[----:B------:R0:W-:Y:S04]  /*808f0*/  STL [R1+0x2d20], R0 ;  /* 0x002d200001007387 */ /* 0x0001e80000100800 */
[----:B0-----:R-:W3:Y:S01]  /*80900*/  LDL.LU R0, [R1+0x3194] ;  /* 0x0031940001007983 */ /* 0x001ee20000300800 */
[----:B----4-:R-:W-:Y:S01]  /*80910*/  IADD3.X R3, R3, UR5, RZ, P4, !PT ;  /* 0x0000000503037c10 */ /* 0x010fe2000a7fe4ff */
        /* <DEDUP_REMOVED lines=19> */
[----:B--2---:R-:W-:Y:S01]  /*80a50*/  IADD3.X R27, R27, UR5, RZ, P4, !PT ;  /* 0x000000051b1b7c10 */ /* 0x004fe2000a7fe4ff */
[----:B------:R-:W-:Y:S01]  /*80a60*/  IADD3 R2, P4, R2, UR8, RZ ;  /* 0x0000000802027c10 */ /* 0x000fe2000ff9e0ff */
[----:B---3--:R-:W-:-:S05]  /*80a70*/  IADD3 R0, P3, R0, UR8, RZ ;  /* 0x0000000800007c10 */ /* 0x008fca000ff7e0ff */
        /* <DEDUP_REMOVED lines=34> */
[----:B------:R-:W-:Y:S01]  /*80ca0*/  IADD3 R28, P5, R28, UR8, RZ ;  /* 0x000000081c1c7c10 */ /* 0x000fe2000ffbe0ff */
[----:B---3--:R0:W-:Y:S03]  /*80cb0*/  STL [R1+0x3190], R0 ;  /* 0x0031900001007387 */ /* 0x0081e60000100800 */
[----:B------:R-:W-:Y:S01]  /*80cc0*/  STL [R1+0x2cb0], R29 ;  /* 0x002cb01d01007387 */ /* 0x000fe20000100800 */
        /* <DEDUP_REMOVED lines=25> */
[----:B--2---:R-:W-:Y:S01]  /*80e60*/  IADD3.X R2, R2, UR5, RZ, P6, !PT ;  /* 0x0000000502027c10 */ /* 0x004fe2000b7fe4ff */
[----:B------:R-:W2:Y:S02]  /*80e70*/  LDL.LU R26, [R1+0x2c40] ;  /* 0x002c4000011a7983 */ /* 0x000ea40000300800 */
[----:B0-----:R-:W2:Y:S01]  /*80e80*/  LDL.LU R28, [R1+0x2c14] ;  /* 0x002c1400011c7983 */ /* 0x001ea20000300800 */
[----:B------:R-:W2:Y:S01]  /*80e90*/  LDL.LU R27, [R1+0x2c38] ;  /* 0x002c3800011b7983 */ /* 0x000ea20000300800 */
[----:B------:R-:W2:Y:S02]  /*80ea0*/  LDL.LU R29, [R1+0x2c0c] ;  /* 0x002c0c00011d7983 */ /* 0x000ea40000300800 */
[----:B------:R0:W-:Y:S02]  /*80eb0*/  STL [R1+0x2ca8], R2 ;  /* 0x002ca80201007387 */ /* 0x0001e40000100800 */
[----:B0-----:R-:W2:Y:S01]  /*80ec0*/  LDL.LU R2, [R1+0x2c30] ;  /* 0x002c300001027983 */ /* 0x001ea20000300800 */
[----:B---3--:R-:W-:-:S05]  /*80ed0*/  IADD3 R0, P6, R0, UR8, RZ ;  /* 0x0000000800007c10 */ /* 0x008fca000ffde0ff */
        /* <DEDUP_REMOVED lines=22> */
[----:B---3--:R-:W-:Y:S01]  /*81040*/  IADD3.X R0, R0, UR5, RZ, P1, !PT ;  /* 0x0000000500007c10 */ /* 0x008fe20008ffe4ff */
[----:B------:R-:W-:-:S04]  /*81050*/  IADD3 R3, P1, R3, UR8, RZ ;  /* 0x0000000803037c10 */ /* 0x000fc8000ff3e0ff */
        /* <DEDUP_REMOVED lines=19> */
[----:B------:R-:W-:Y:S01]  /*81190*/  STL [R1+0x2c34], R7 ;  /* 0x002c340701007387 */ /* 0x000fe20000100800 */
[----:B--2---:R-:W-:Y:S01]  /*811a0*/  IADD3.X R26, R26, UR5, RZ, P1, !PT ;  /* 0x000000051a1a7c10 */ /* 0x004fe20008ffe4ff */
[----:B------:R-:W-:Y:S01]  /*811b0*/  STL [R1+0x2c58], R10 ;  /* 0x002c580a01007387 */ /* 0x000fe20000100800 */
[----:B------:R-:W-:Y:S01]  /*811c0*/  IADD3 R28, P1, R28, UR8, RZ ;  /* 0x000000081c1c7c10 */ /* 0x000fe2000ff3e0ff */
[----:B------:R-:W-:Y:S02]  /*811d0*/  STL [R1+0x2c2c], R11 ;  /* 0x002c2c0b01007387 */ /* 0x000fe40000100800 */
[----:B------:R-:W-:Y:S01]  /*811e0*/  STL [R1+0x2c50], R13 ;  /* 0x002c500d01007387 */ /* 0x000fe20000100800 */
[----:B------:R-:W-:Y:S01]  /*811f0*/  STL [R1+0x2c24], R12 ;  /* 0x002c240c01007387 */ /* 0x000fe20000100800 */
[----:B------:R-:W-:Y:S02]  /*81200*/  STL [R1+0x2c48], R16 ;  /* 0x002c481001007387 */ /* 0x000fe40000100800 */
[----:B------:R0:W-:Y:S02]  /*81210*/  STL [R1+0x2c14], R28 ;  /* 0x002c141c01007387 */ /* 0x0001e40000100800 */
[----:B------:R-:W-:Y:S01]  /*81220*/  STL [R1+0x2c1c], R15 ;  /* 0x002c1c0f01007387 */ /* 0x000fe20000100800 */
[----:B0-----:R-:W2:Y:S01]  /*81230*/  LDL.LU R28, [R1+0x2c04] ;  /* 0x002c0400011c7983 */ /* 0x001ea20000300800 */
[----:B------:R-:W-:Y:S02]  /*81240*/  STL [R1+0x2c40], R26 ;  /* 0x002c401a01007387 */ /* 0x000fe40000100800 */
[----:B------:R-:W3:Y:S01]  /*81250*/  LDL.LU R0, [R1+0x2bfc] ;  /* 0x002bfc0001007983 */ /* 0x000ee20000300800 */
[----:B------:R-:W-:Y:S01]  /*81260*/  IADD3.X R27, R27, UR5, RZ, P2, !PT ;  /* 0x000000051b1b7c10 */ /* 0x000fe200097fe4ff */
[----:B------:R-:W-:-:S04]  /*81270*/  IADD3 R29, P2, R29, UR8, RZ ;  /* 0x000000081d1d7c10 */ /* 0x000fc8000ff5e0ff */
[----:B------:R-:W-:Y:S01]  /*81280*/  STL [R1+0x2c38], R27 ;  /* 0x002c381b01007387 */ /* 0x000fe20000100800 */
[----:B------:R-:W-:-:S03]  /*81290*/  IADD3.X R2, R2, UR5, RZ, P3, !PT ;  /* 0x0000000502027c10 */ /* 0x000fc60009ffe4ff */
[----:B---3--:R0:W-:Y:S01]  /*812a0*/  STL [R1+0x318c], R0 ;  /* 0x00318c0001007387 */ /* 0x0081e20000100800 */
[----:B------:R-:W-:Y:S03]  /*812b0*/  STL [R1+0x2c0c], R29 ;  /* 0x002c0c1d01007387 */ /* 0x000fe60000100800 */
        /* <DEDUP_REMOVED lines=26> */
[----:B0-----:R-:W2:Y:S02]  /*81460*/  LDL.LU R2, [R1+0x2b9c] ;  /* 0x002b9c0001027983 */ /* 0x001ea40000300800 */
[----:B------:R-:W2:Y:S01]  /*81470*/  LDL.LU R26, [R1+0x2bc0] ;  /* 0x002bc000011a7983 */ /* 0x000ea20000300800 */
[----:B------:R-:W2:Y:S01]  /*81480*/  LDL.LU R27, [R1+0x2b94] ;  /* 0x002b9400011b7983 */ /* 0x000ea20000300800 */
        /* <DEDUP_REMOVED lines=26> */
[----:B--2---:R-:W-:-:S02]  /*81630*/  IADD3.X R26, R26, UR5, RZ, P5, !PT ;  /* 0x000000051a1a7c10 */ /* 0x004fc4000affe4ff */
        /* <DEDUP_REMOVED lines=31> */
[----:B------:R-:W-:Y:S02]  /*81830*/  STL [R1+0x2bc0], R26 ;  /* 0x002bc01a01007387 */ /* 0x000fe40000100800 */
[----:B------:R-:W3:Y:S01]  /*81840*/  LDL.LU R0, [R1+0x2ba8] ;  /* 0x002ba80001007983 */ /* 0x000ee20000300800 */
[----:B------:R-:W-:-:S02]  /*81850*/  IADD3 R27, P5, R27, UR8, RZ ;  /* 0x000000081b1b7c10 */ /* 0x000fc4000ffbe0ff */
[----:B------:R-:W-:-:S03]  /*81860*/  IADD3.X R29, R29, UR5, RZ, P6, !PT ;  /* 0x000000051d1d7c10 */ /* 0x000fc6000b7fe4ff */
[----:B------:R-:W-:Y:S01]  /*81870*/  STL [R1+0x2b94], R27 ;  /* 0x002b941b01007387 */ /* 0x000fe20000100800 */
[----:B------:R-:W-:-:S03]  /*81880*/  IADD3 R28, P6, R28, UR8, RZ ;  /* 0x000000081c1c7c10 */ /* 0x000fc6000ffde0ff */
        /* <DEDUP_REMOVED lines=26> */
[----:B--2---:R-:W-:Y:S01]  /*81a30*/  IADD3.X R2, R2, UR5, RZ, P1, !PT ;  /* 0x0000000502027c10 */ /* 0x004fe20008ffe4ff */
[----:B0-----:R-:W2:Y:S01]  /*81a40*/  LDL.LU R28, [R1+0x2dc4] ;  /* 0x002dc400011c7983 */ /* 0x001ea20000300800 */
[----:B------:R-:W2:Y:S02]  /*81a50*/  LDL.LU R15, [R1+0x2b58] ;  /* 0x002b5800010f7983 */ /* 0x000ea40000300800 */
[----:B------:R-:W2:Y:S02]  /*81a60*/  LDL.LU R26, [R1+0x2dcc] ;  /* 0x002dcc00011a7983 */ /* 0x000ea40000300800 */
[----:B------:R-:W2:Y:S01]  /*81a70*/  LDL.LU R27, [R1+0x2b54] ;  /* 0x002b5400011b7983 */ /* 0x000ea20000300800 */
[----:B------:R0:W-:Y:S01]  /*81a80*/  STL [R1+0x2bb0], R2 ;  /* 0x002bb00201007387 */ /* 0x0001e20000100800 */
[----:B------:R-:W2:Y:S03]  /*81a90*/  LDL.LU R29, [R1+0x2dd4] ;  /* 0x002dd400011d7983 */ /* 0x000ea60000300800 */
        /* <DEDUP_REMOVED lines=20> */
[----:B------:R-:W-:-:S02]  /*81be0*/  IADD3.X R13, R13, UR5, RZ, P6, !PT ;  /* 0x000000050d0d7c10 */ /* 0x000fc4000b7fe4ff */
[----:B------:R-:W-:Y:S01]  /*81bf0*/  IADD3.X R16, R16, UR5, RZ, P1, !PT ;  /* 0x0000000510107c10 */ /* 0x000fe20008ffe4ff */
[----:B--2---:R-:W-:Y:S01]  /*81c00*/  IADD3 R28, P1, R28, UR8, RZ ;  /* 0x000000081c1c7c10 */ /* 0x004fe2000ff3e0ff */
[----:B------:R-:W-:Y:S02]  /*81c10*/  IADD3 R12, P6, R12, UR8, RZ ;  /* 0x000000080c0c7c10 */ /* 0x000fe4000ffde0ff */
        /* <DEDUP_REMOVED lines=24> */
[----:B------:R-:W-:Y:S01]  /*81da0*/  STL [R1+0x2b60], R13 ;  /* 0x002b600d01007387 */ /* 0x000fe20000100800 */
[----:B------:R-:W-:Y:S01]  /*81db0*/  IADD3.X R15, R15, UR5, RZ, P2, !PT ;  /* 0x000000050f0f7c10 */ /* 0x000fe200097fe4ff */
[----:B------:R0:W-:Y:S01]  /*81dc0*/  STL [R1+0x2dc4], R28 ;  /* 0x002dc41c01007387 */ /* 0x0001e20000100800 */
[----:B------:R-:W-:Y:S01]  /*81dd0*/  IADD3 R26, P2, R26, UR8, RZ ;  /* 0x000000081a1a7c10 */ /* 0x000fe2000ff5e0ff */
[----:B------:R-:W-:Y:S04]  /*81de0*/  STL [R1+0x2dbc], R12 ;  /* 0x002dbc0c01007387 */ /* 0x000fe80000100800 */
[----:B0-----:R-:W2:Y:S01]  /*81df0*/  LDL.LU R28, [R1+0x2ddc] ;  /* 0x002ddc00011c7983 */ /* 0x001ea20000300800 */
[----:B------:R-:W-:Y:S02]  /*81e00*/  STL [R1+0x2b5c], R16 ;  /* 0x002b5c1001007387 */ /* 0x000fe40000100800 */
[----:B------:R-:W-:Y:S02]  /*81e10*/  STL [R1+0x2b58], R15 ;  /* 0x002b580f01007387 */ /* 0x000fe40000100800 */
[----:B------:R-:W-:Y:S01]  /*81e20*/  STL [R1+0x2dcc], R26 ;  /* 0x002dcc1a01007387 */ /* 0x000fe20000100800 */
        /* <DEDUP_REMOVED lines=29> */
[----:B------:R-:W4:Y:S01]  /*82000*/  LDL.LU R12, [R1+0x2dd0] ;  /* 0x002dd000010c7983 */ /* 0x000f220000300800 */
[----:B--2---:R-:W-:Y:S01]  /*82010*/  IADD3 R28, P4, R28, UR8, RZ ;  /* 0x000000081c1c7c10 */ /* 0x004fe2000ff9e0ff */
[----:B0-----:R-:W2:Y:S01]  /*82020*/  LDL.LU R2, [R1+0x2e3c] ;  /* 0x002e3c0001027983 */ /* 0x001ea20000300800 */
[----:B------:R-:W2:Y:S02]  /*82030*/  LDL.LU R16, [R1+0x2dd8] ;  /* 0x002dd80001107983 */ /* 0x000ea40000300800 */
[----:B------:R-:W2:Y:S02]  /*82040*/  LDL.LU R15, [R1+0x2e44] ;  /* 0x002e4400010f7983 */ /* 0x000ea40000300800 */
[----:B------:R-:W2:Y:S01]  /*82050*/  LDL.LU R26, [R1+0x2de0] ;  /* 0x002de000011a7983 */ /* 0x000ea20000300800 */
[----:B------:R0:W-:Y:S01]  /*82060*/  STL [R1+0x2ddc], R28 ;  /* 0x002ddc1c01007387 */ /* 0x0001e20000100800 */
[----:B------:R-:W2:Y:S02]  /*82070*/  LDL.LU R27, [R1+0x2e4c] ;  /* 0x002e4c00011b7983 */ /* 0x000ea40000300800 */
[----:B------:R-:W2:Y:S01]  /*82080*/  LDL.LU R29, [R1+0x2de8] ;  /* 0x002de800011d7983 */ /* 0x000ea20000300800 */
        /* <DEDUP_REMOVED lines=24> */
[----:B------:R-:W-:Y:S02]  /*82210*/  IADD3.X R26, R26, UR5, RZ, P6, !PT ;  /* 0x000000051a1a7c10 */ /* 0x000fe4000b7fe4ff */
        /* <DEDUP_REMOVED lines=31> */
[----:B------:R-:W-:Y:S01]  /*82410*/  STL [R1+0x2de0], R26 ;  /* 0x002de01a01007387 */ /* 0x000fe20000100800 */
[----:B------:R-:W3:Y:S01]  /*82420*/  LDL.LU R0, [R1+0x2df8] ;  /* 0x002df80001007983 */ /* 0x000ee20000300800 */
[----:B------:R-:W-:-:S02]  /*82430*/  IADD3 R27, P6, R27, UR8, RZ ;  /* 0x000000081b1b7c10 */ /* 0x000fc4000ffde0ff */
[----:B------:R-:W-:-:S03]  /*82440*/  IADD3.X R29, R29, UR5, RZ, P1, !PT ;  /* 0x000000051d1d7c10 */ /* 0x000fc60008ffe4ff */
[----:B------:R-:W-:Y:S01]  /*82450*/  STL [R1+0x2e4c], R27 ;  /* 0x002e4c1b01007387 */ /* 0x000fe20000100800 */
[----:B------:R-:W-:-:S03]  /*82460*/  IADD3 R28, P1, R28, UR8, RZ ;  /* 0x000000081c1c7c10 */ /* 0x000fc6000ff3e0ff */
[----:B---3--:R0:W-:Y:S01]  /*82470*/  STL [R1+0x3180], R0 ;  /* 0x0031800001007387 */ /* 0x0081e20000100800 */
[----:B------:R1:W-:Y:S03]  /*82480*/  STL [R1+0x2de8], R29 ;  /* 0x002de81d01007387 */ /* 0x0003e60000100800 */
        /* <DEDUP_REMOVED lines=21> */
[----:B------:R-:W4:Y:S01]  /*825e0*/  LDL.LU R13, [R1+0x2e48] ;  /* 0x002e4800010d7983 */ /* 0x000f220000300800 */
[----:B--2---:R-:W-:Y:S01]  /*825f0*/  IADD3.X R2, R2, UR5, RZ, P2, !PT ;  /* 0x0000000502027c10 */ /* 0x004fe200097fe4ff */
[----:B------:R-:W2:Y:S01]  /*82600*/  LDL.LU R27, [R1+0x2eb4] ;  /* 0x002eb400011b7983 */ /* 0x000ea20000300800 */
[----:B------:R-:W2:Y:S01]  /*82610*/  LDL.LU R12, [R1+0x2e50] ;  /* 0x002e5000010c7983 */ /* 0x000ea20000300800 */
[----:B------:R-:W2:Y:S02]  /*82620*/  LDL.LU R16, [R1+0x2ebc] ;  /* 0x002ebc0001107983 */ /* 0x000ea40000300800 */
[----:B------:R-:W2:Y:S02]  /*82630*/  LDL.LU R15, [R1+0x2e58] ;  /* 0x002e5800010f7983 */ /* 0x000ea40000300800 */
[----:B------:R0:W-:Y:S01]  /*82640*/  STL [R1+0x2df0], R2 ;  /* 0x002df00201007387 */ /* 0x0001e20000100800 */
[----:B------:R-:W2:Y:S01]  /*82650*/  LDL.LU R26, [R1+0x2ec4] ;  /* 0x002ec400011a7983 */ /* 0x000ea20000300800 */
[----:B-1----:R-:W2:Y:S02]  /*82660*/  LDL.LU R29, [R1+0x2e60] ;  /* 0x002e6000011d7983 */ /* 0x002ea40000300800 */
[----:B0-----:R-:W2:Y:S01]  /*82670*/  LDL.LU R28, [R1+0x2ecc] ;  /* 0x002ecc00011c7983 */ /* 0x001ea20000300800 */
[----:B------:R-:W2:Y:S01]  /*82680*/  LDL.LU R2, [R1+0x2e68] ;  /* 0x002e680001027983 */ /* 0x000ea20000300800 */
        /* <DEDUP_REMOVED lines=46> */
[----:B------:R0:W-:Y:S01]  /*82970*/  STL [R1+0x2eb4], R27 ;  /* 0x002eb41b01007387 */ /* 0x0001e20000100800 */
[----:B------:R-:W-:Y:S01]  /*82980*/  STL [R1+0x2eac], R11 ;  /* 0x002eac0b01007387 */ /* 0x000fe20000100800 */
[----:B------:R-:W-:Y:S01]  /*82990*/  IADD3.X R15, R15, UR5, RZ, P3, !PT ;  /* 0x000000050f0f7c10 */ /* 0x000fe20009ffe4ff */
[----:B------:R-:W-:Y:S01]  /*829a0*/  IADD3 R26, P3, R26, UR8, RZ ;  /* 0x000000081a1a7c10 */ /* 0x000fe2000ff7e0ff */
[----:B0-----:R-:W2:Y:S01]  /*829b0*/  LDL.LU R27, [R1+0x2ed4] ;  /* 0x002ed400011b7983 */ /* 0x001ea20000300800 */
[----:B------:R-:W-:Y:S02]  /*829c0*/  STL [R1+0x2e48], R13 ;  /* 0x002e480d01007387 */ /* 0x000fe40000100800 */
[----:B------:R-:W-:Y:S02]  /*829d0*/  STL [R1+0x2e50], R12 ;  /* 0x002e500c01007387 */ /* 0x000fe40000100800 */
[----:B------:R-:W-:Y:S01]  /*829e0*/  STL [R1+0x2ebc], R16 ;  /* 0x002ebc1001007387 */ /* 0x000fe20000100800 */
[----:B------:R-:W-:Y:S01]  /*829f0*/  STL [R1+0x2e58], R15 ;  /* 0x002e580f01007387 */ /* 0x000fe20000100800 */
[----:B------:R-:W-:Y:S02]  /*82a00*/  STL [R1+0x2ec4], R26 ;  /* 0x002ec41a01007387 */ /* 0x000fe40000100800 */
[----:B------:R-:W3:Y:S01]  /*82a10*/  LDL.LU R0, [R1+0x2edc] ;  /* 0x002edc0001007983 */ /* 0x000ee20000300800 */
[----:B------:R-:W-:Y:S01]  /*82a20*/  IADD3.X R29, R29, UR5, RZ, P4, !PT ;  /* 0x000000051d1d7c10 */ /* 0x000fe2000a7fe4ff */
[----:B------:R-:W-:-:S04]  /*82a30*/  IADD3 R28, P4, R28, UR8, RZ ;  /* 0x000000081c1c7c10 */ /* 0x000fc8000ff9e0ff */
[----:B------:R-:W-:Y:S01]  /*82a40*/  STL [R1+0x2e60], R29 ;  /* 0x002e601d01007387 */ /* 0x000fe20000100800 */
[----:B------:R-:W-:-:S03]  /*82a50*/  IADD3.X R2, R2, UR5, RZ, P5, !PT ;  /* 0x0000000502027c10 */ /* 0x000fc6000affe4ff */
        /* <DEDUP_REMOVED lines=11> */
[----:B-1----:R-:W4:Y:S02]  /*82b10*/  LDL.LU R28, [R1+0x2efc] ;  /* 0x002efc00011c7983 */ /* 0x002f240000300800 */
[----:B0-----:R-:W4:Y:S02]  /*82b20*/  LDL.LU R2, [R1+0x2e98] ;  /* 0x002e980001027983 */ /* 0x001f240000300800 */
        /* <DEDUP_REMOVED lines=13> */
[----:B------:R-:W2:Y:S01]  /*82c00*/  LDL.LU R17, [R1+0x2ed0] ;  /* 0x002ed00001117983 */ /* 0x000ea20000300800 */
[----:B------:R-:W2:Y:S02]  /*82c10*/  LDL.LU R6, [R1+0x2f1c] ;  /* 0x002f1c0001067983 */ /* 0x000ea40000300800 */
[----:B------:R0:W-:Y:S02]  /*82c20*/  STL [R1+0x2ed4], R27 ;  /* 0x002ed41b01007387 */ /* 0x0001e40000100800 */
[----:B------:R-:W2:Y:S01]  /*82c30*/  LDL.LU R7, [R1+0x2ed8] ;  /* 0x002ed80001077983 */ /* 0x000ea20000300800 */
[----:B------:R-:W2:Y:S01]  /*82c40*/  LDL.LU R10, [R1+0x2f18] ;  /* 0x002f1800010a7983 */ /* 0x000ea20000300800 */
        /* <DEDUP_REMOVED lines=15> */
[----:B---3--:R-:W-:-:S05]  /*82d40*/  IADD3 R0, P6, R0, UR8, RZ ;  /* 0x0000000800007c10 */ /* 0x008fca000ffde0ff */
[----:B------:R0:W-:Y:S04]  /*82d50*/  STL [R1+0x2edc], R0 ;  /* 0x002edc0001007387 */ /* 0x0001e80000100800 */
[----:B0-----:R0:W5:Y:S01]  /*82d60*/  LDL.LU R0, [R1+0x3178] ;  /* 0x0031780001007983 */ /* 0x0011620000300800 */
[----:B------:R1:W-:Y:S03]  /*82d70*/  STL [R1+0x2e78], R4 ;  /* 0x002e780401007387 */ /* 0x0003e60000100800 */
[----:B-1----:R0:W5:Y:S01]  /*82d80*/  LDL.LU R4, [R1+0x3174] ;  /* 0x0031740001047983 */ /* 0x0021620000300800 */
        /* <DEDUP_REMOVED lines=15> */
[----:B-1----:R-:W3:Y:S01]  /*82e80*/  LDL.LU R2, [R1+0x3154] ;  /* 0x0031540001027983 */ /* 0x002ee20000300800 */
[----:B------:R-:W-:-:S02]  /*82e90*/  IADD3 R3, P5, R3, UR8, RZ ;  /* 0x0000000803037c10 */ /* 0x000fc4000ffbe0ff */
[----:B------:R-:W-:Y:S01]  /*82ea0*/  IADD3.X R14, R14, UR5, RZ, P6, !PT ;  /* 0x000000050e0e7c10 */ /* 0x000fe2000b7fe4ff */
[----:B------:R-:W-:Y:S01]  /*82eb0*/  IADD3 R9, P6, R9, UR8, RZ ;  /* 0x0000000809097c10 */ /* 0x000fe2000ffde0ff */
[----:B------:R-:W-:Y:S01]  /*82ec0*/  IADD3.X R24, R24, UR5, RZ, P1, !PT ;  /* 0x0000000518187c10 */ /* 0x000fe20008ffe4ff */
[----:B------:R-:W-:Y:S01]  /*82ed0*/  IADD3 R8, P1, R8, UR8, RZ ;  /* 0x0000000808087c10 */ /* 0x000fe2000ff3e0ff */
[----:B------:R-:W-:Y:S01]  /*82ee0*/  STL [R1+0x2f04], R3 ;  /* 0x002f040301007387 */ /* 0x000fe20000100800 */
[----:B------:R-:W-:Y:S01]  /*82ef0*/  IADD3.X R23, R23, UR5, RZ, P2, !PT ;  /* 0x0000000517177c10 */ /* 0x000fe200097fe4ff */
[----:B------:R-:W-:Y:S01]  /*82f00*/  STL [R1+0x2ea0], R14 ;  /* 0x002ea00e01007387 */ /* 0x000fe20000100800 */
[----:B------:R-:W-:Y:S01]  /*82f10*/  IADD3 R20, P2, R20, UR8, RZ ;  /* 0x0000000814147c10 */ /* 0x000fe2000ff5e0ff */
[----:B------:R-:W-:Y:S01]  /*82f20*/  STL [R1+0x2f0c], R9 ;  /* 0x002f0c0901007387 */ /* 0x000fe20000100800 */
[----:B------:R-:W-:Y:S01]  /*82f30*/  IADD3.X R22, R22, UR5, RZ, P3, !PT ;  /* 0x0000000516167c10 */ /* 0x000fe20009ffe4ff */
[----:B------:R-:W-:Y:S01]  /*82f40*/  STL [R1+0x2ea8], R24 ;  /* 0x002ea81801007387 */ /* 0x000fe20000100800 */
[----:B------:R-:W-:Y:S01]  /*82f50*/  IADD3 R19, P3, R19, UR8, RZ ;  /* 0x0000000813137c10 */ /* 0x000fe2000ff7e0ff */
[----:B------:R-:W-:Y:S01]  /*82f60*/  STL [R1+0x2f14], R8 ;  /* 0x002f140801007387 */ /* 0x000fe20000100800 */
[----:B------:R-:W-:Y:S01]  /*82f70*/  STL [R1+0x2eb0], R23 ;  /* 0x002eb01701007387 */ /* 0x000fe20000100800 */
[----:B------:R-:W-:Y:S01]  /*82f80*/  IADD3.X R21, R21, UR5, RZ, P4, !PT ;  /* 0x0000000515157c10 */ /* 0x000fe2000a7fe4ff */
[----:B------:R-:W-:Y:S01]  /*82f90*/  STL [R1+0x2f10], R20 ;  /* 0x002f101401007387 */ /* 0x000fe20000100800 */
[----:B------:R-:W-:Y:S01]  /*82fa0*/  STL [R1+0x2eb8], R22 ;  /* 0x002eb81601007387 */ /* 0x000fe20000100800 */
[----:B------:R-:W-:Y:S01]  /*82fb0*/  STL [R1+0x2f28], R19 ;  /* 0x002f281301007387 */ /* 0x000fe20000100800 */
[----:B---3--:R-:W-:-:S05]  /*82fc0*/  IADD3.X R2, R2, UR5, RZ, P5, !PT ;  /* 0x0000000502027c10 */ /* 0x008fca000affe4ff */
[----:B------:R1:W-:Y:S01]  /*82fd0*/  STL [R1+0x2ec8], R2 ;  /* 0x002ec80201007387 */ /* 0x0003e20000100800 */
[----:B------:R-:W-:Y:S03]  /*82fe0*/  STL [R1+0x2ec0], R21 ;  /* 0x002ec01501007387 */ /* 0x000fe60000100800 */
[----:B-1----:R-:W3:Y:S01]  /*82ff0*/  LDL.LU R2, [R1+0x3150] ;  /* 0x0031500001027983 */ /* 0x002ee20000300800 */
[----:B--2---:R-:W-:Y:S02]  /*83000*/  IADD3 R18, P4, R18, UR8, RZ ;  /* 0x0000000812127c10 */ /* 0x004fe4000ff9e0ff */
[----:B------:R-:W-:Y:S02]  /*83010*/  IADD3 R25, P5, R25, UR8, RZ ;  /* 0x0000000819197c10 */ /* 0x000fe4000ffbe0ff */
[----:B------:R-:W-:Y:S01]  /*83020*/  IADD3.X R17, R17, UR5, RZ, P6, !PT ;  /* 0x0000000511117c10 */ /* 0x000fe2000b7fe4ff */
[----:B------:R-:W-:Y:S01]  /*83030*/  IADD3 R6, P6, R6, UR8, RZ ;  /* 0x0000000806067c10 */ /* 0x000fe2000ffde0ff */
[----:B------:R-:W-:Y:S01]  /*83040*/  IADD3.X R7, R7, UR5, RZ, P1, !PT ;  /* 0x0000000507077c10 */ /* 0x000fe20008ffe4ff */
[----:B------:R-:W-:Y:S01]  /*83050*/  STL [R1+0x2f24], R18 ;  /* 0x002f241201007387 */ /* 0x000fe20000100800 */
[----:B------:R-:W-:Y:S01]  /*83060*/  IADD3 R10, P1, R10, UR8, RZ ;  /* 0x000000080a0a7c10 */ /* 0x000fe2000ff3e0ff */
[----:B------:R-:W-:Y:S01]  /*83070*/  STL [R1+0x2f20], R25 ;  /* 0x002f201901007387 */ /* 0x000fe20000100800 */
[----:B------:R-:W-:Y:S01]  /*83080*/  IADD3.X R11, R11, UR5, RZ, P2, !PT ;  /* 0x000000050b0b7c10 */ /* 0x000fe200097fe4ff */
[----:B------:R-:W-:Y:S01]  /*83090*/  STL [R1+0x2ed0], R17 ;  /* 0x002ed01101007387 */ /* 0x000fe20000100800 */
[----:B------:R-:W-:Y:S02]  /*830a0*/  STL [R1+0x2f1c], R6 ;  /* 0x002f1c0601007387 */ /* 0x000fe40000100800 */
[----:B------:R-:W-:Y:S02]  /*830b0*/  STL [R1+0x2ed8], R7 ;  /* 0x002ed80701007387 */ /* 0x000fe40000100800 */
[----:B------:R-:W-:Y:S01]  /*830c0*/  STL [R1+0x2f18], R10 ;  /* 0x002f180a01007387 */ /* 0x000fe20000100800 */
[----:B------:R-:W-:Y:S01]  /*830d0*/  STL [R1+0x2ee0], R11 ;  /* 0x002ee00b01007387 */ /* 0x000fe20000100800 */
[----:B------:R-:W-:-:S02]  /*830e0*/  IADD3.X R26, R26, UR5, RZ, P3, !PT ;  /* 0x000000051a1a7c10 */ /* 0x000fc40009ffe4ff */
[----:B------:R-:W-:Y:S01]  /*830f0*/  IADD3.X R27, R27, UR5, RZ, P4, !PT ;  /* 0x000000051b1b7c10 */ /* 0x000fe2000a7fe4ff */
[----:B------:R-:W-:-:S04]  /*83100*/  IMAD.MOV.U32 R3, RZ, RZ, c[0x0][0x188] ;  /* 0x00006200ff037624 */ /* 0x000fc800078e00ff */
[----:B------:R-:W-:-:S04]  /*83110*/  IMAD.SHL.U32 R3, R3, 0x40, RZ ;  /* 0x0000004003037824 */ /* 0x000fc800078e00ff */
[----:B------:R-:W-:Y:S01]  /*83120*/  IMAD.SHL.U32 R3, R3, 0x2, RZ ;  /* 0x0000000203037824 */ /* 0x000fe200078e00ff */
[----:B---3--:R-:W-:-:S05]  /*83130*/  IADD3.X R2, R2, UR5, RZ, P5, !PT ;  /* 0x0000000502027c10 */ /* 0x008fca000affe4ff */
[----:B------:R1:W-:Y:S01]  /*83140*/  STL [R1+0x2ef8], R2 ;  /* 0x002ef80201007387 */ /* 0x0003e20000100800 */
[----:B------:R0:W-:Y:S03]  /*83150*/  STL [R1+0x2ee8], R26 ;  /* 0x002ee81a01007387 */ /* 0x0001e60000100800 */
[----:B-1----:R-:W1:Y:S01]  /*83160*/  S2R R2, SR_TID.X ;  /* 0x0000000000027919 */ /* 0x002e620000002100 */
[----:B------:R0:W-:Y:S01]  /*83170*/  STL [R1+0x2ef0], R27 ;  /* 0x002ef01b01007387 */ /* 0x0001e20000100800 */
[----:B-1----:R-:W-:-:S05]  /*83180*/  LOP3.LUT R2, R2, 0x3f, RZ, 0xc0, !PT ;  /* 0x0000003f02027812 */ /* 0x002fca00078ec0ff */
[----:B------:R-:W-:Y:S02]  /*83190*/  IMAD.SHL.U32 R2, R2, 0x2, RZ ;  /* 0x0000000202027824 */ /* 0x000fe400078e00ff */
[----:B0-----:R-:W2:Y:S04]  /*831a0*/  LDL.LU R26, [R1+0x2f00] ;  /* 0x002f0000011a7983 */ /* 0x001ea80000300800 */
[----:B------:R-:W3:Y:S01]  /*831b0*/  LDL.LU R27, [R1+0x2f08] ;  /* 0x002f0800011b7983 */ /* 0x000ee20000300800 */
[----:B-----5:R-:W-:Y:S02]  /*831c0*/  IMAD.MOV.U32 R6, RZ, RZ, R16 ;  /* 0x000000ffff067224 */ /* 0x020fe400078e0010 */
[----:B------:R-:W-:Y:S02]  /*831d0*/  IMAD.MOV.U32 R7, RZ, RZ, R13 ;  /* 0x000000ffff077224 */ /* 0x000fe400078e000d */
[----:B------:R-:W-:Y:S02]  /*831e0*/  IMAD.MOV.U32 R8, RZ, RZ, R15 ;  /* 0x000000ffff087224 */ /* 0x000fe400078e000f */
[----:B------:R-:W-:Y:S01]  /*831f0*/  IMAD.MOV.U32 R9, RZ, RZ, R12 ;  /* 0x000000ffff097224 */ /* 0x000fe200078e000c */
[----:B--2---:R-:W-:-:S02]  /*83200*/  IADD3.X R26, R26, UR5, RZ, P6, !PT ;  /* 0x000000051a1a7c10 */ /* 0x004fc4000b7fe4ff */
[----:B---3--:R-:W-:-:S03]  /*83210*/  IADD3.X R27, R27, UR5, RZ, P1, !PT ;  /* 0x000000051b1b7c10 */ /* 0x008fc60008ffe4ff */
[----:B------:R0:W-:Y:S04]  /*83220*/  STL [R1+0x2f00], R26 ;  /* 0x002f001a01007387 */ /* 0x0001e80000100800 */
[----:B------:R0:W-:Y:S04]  /*83230*/  STL.64 [R1+0x1b28], R6 ;  /* 0x001b280601007387 */ /* 0x0001e80000100a00 */
[----:B------:R0:W-:Y:S04]  /*83240*/  STL [R1+0x2f08], R27 ;  /* 0x002f081b01007387 */ /* 0x0001e80000100800 */
[----:B------:R0:W-:Y:S01]  /*83250*/  STL.64 [R1+0x1b20], R8 ;  /* 0x001b200801007387 */ /* 0x0001e20000100a00 */
[----:B------:R-:W-:Y:S01]  /*83260*/  @!P0 CALL.REL.NOINC `(.L_x_2) ;  /* 0x0000001000008944 */ /* 0x000fe20003c00000 */
[----:B------:R-:W-:Y:S05]  /*83270*/  BRA `(.L_x_3) ;  /* 0xfff9973000007947 */ /* 0x000fea000383ffff */
.L_x_2:
[----:B------:R-:W2:Y:S04]  /*83280*/  LDL.LU R2, [R1+0x1118] ;  /* 0x0011180001027983 */ /* 0x000ea80000300800 */
[----:B--2---:R1:W-:Y:S04]  /*83290*/  STL [R1+0x3988], R2 ;  /* 0x0039880201007387 */ /* 0x0043e80000100800 */
[----:B-1----:R-:W2:Y:S04]  /*832a0*/  LDL.LU R2, [R1+0x10f8] ;  /* 0x0010f80001027983 */ /* 0x002ea80000300800 */
        /* <DEDUP_REMOVED lines=31> */
[----:B------:R-:W2:Y:S01]  /*834a0*/  LDL.LU R0, [R1+0x112c] ;  /* 0x00112c0001007983 */ /* 0x000ea20000300800 */
[----:B-1----:R-:W-:-:S03]  /*834b0*/  IMAD.MOV.U32 R2, RZ, RZ, R5 ;  /* 0x000000ffff027224 */ /* 0x002fc600078e0005 */
        /* <DEDUP_REMOVED lines=35> */
[----:B------:R-:W2:Y:S04]  /*836f0*/  LDL.LU R3, [R1+0x1128] ;  /* 0x0011280001037983 */ /* 0x000ea80000300800 */
[----:B------:R-:W3:Y:S04]  /*83700*/  LDL.LU R28, [R1+0x113c] ;  /* 0x00113c00011c7983 */ /* 0x000ee80000300800 */
[----:B------:R-:W3:Y:S04]  /*83710*/  LDL.LU R29, [R1+0x1138] ;  /* 0x00113800011d7983 */ /* 0x000ee80000300800 */
[----:B------:R-:W4:Y:S04]  /*83720*/  LDL.LU R16, [R1+0x10f4] ;  /* 0x0010f40001107983 */ /* 0x000f280000300800 */
[----:B------:R-:W4:Y:S04]  /*83730*/  LDL.LU R13, [R1+0x10f0] ;  /* 0x0010f000010d7983 */ /* 0x000f280000300800 */
[----:B------:R-:W5:Y:S04]  /*83740*/  LDL.LU R15, [R1+0x1114] ;  /* 0x00111400010f7983 */ /* 0x000f680000300800 */
[----:B------:R-:W5:Y:S04]  /*83750*/  LDL.LU R12, [R1+0x1110] ;  /* 0x00111000010c7983 */ /* 0x000f680000300800 */
[----:B------:R-:W2:Y:S04]  /*83760*/  LDL.LU R14, [R1+0x1124] ;  /* 0x00112400010e7983 */ /* 0x000ea80000300800 */
[----:B0-----:R-:W2:Y:S04]  /*83770*/  LDL.LU R9, [R1+0x1120] ;  /* 0x0011200001097983 */ /* 0x001ea80000300800 */
[----:B------:R-:W2:Y:S04]  /*83780*/  LDL.LU R24, [R1+0x1134] ;  /* 0x0011340001187983 */ /* 0x000ea80000300800 */
[----:B------:R-:W2:Y:S04]  /*83790*/  LDL.LU R8, [R1+0x1130] ;  /* 0x0011300001087983 */ /* 0x000ea80000300800 */
[----:B------:R-:W2:Y:S04]  /*837a0*/  LDL.LU R23, [R1+0x3cc] ;  /* 0x0003cc0001177983 */ /* 0x000ea80000300800 */
[----:B------:R-:W2:Y:S04]  /*837b0*/  LDL.LU R20, [R1+0x3c8] ;  /* 0x0003c80001147983 */ /* 0x000ea80000300800 */
[----:B------:R-:W2:Y:S04]  /*837c0*/  LDL.LU R22, [R1+0x72c] ;  /* 0x00072c0001167983 */ /* 0x000ea80000300800 */
[----:B------:R-:W2:Y:S01]  /*837d0*/  LDL.LU R19, [R1+0x728] ;  /* 0x0007280001137983 */ /* 0x000ea20000300800 */
[----:B-1----:R-:W-:-:S03]  /*837e0*/  IMAD.MOV.U32 R0, RZ, RZ, R4 ;  /* 0x000000ffff007224 */ /* 0x002fc600078e0004 */
[----:B------:R-:W2:Y:S04]  /*837f0*/  LDL.LU R21, [R1+0x73c] ;  /* 0x00073c0001157983 */ /* 0x000ea80000300800 */
[----:B------:R-:W2:Y:S04]  /*83800*/  LDL.LU R18, [R1+0x738] ;  /* 0x0007380001127983 */ /* 0x000ea80000300800 */
[----:B------:R-:W2:Y:S04]  /*83810*/  LDL.LU R25, [R1+0x74c] ;  /* 0x00074c0001197983 */ /* 0x000ea80000300800 */
[----:B------:R-:W2:Y:S04]  /*83820*/  LDL.LU R17, [R1+0x748] ;  /* 0x0007480001117983 */ /* 0x000ea80000300800 */
[----:B------:R-:W2:Y:S01]  /*83830*/  LDL.LU R4, [R1+0x3c4] ;  /* 0x0003c40001047983 */ /* 0x000ea20000300800 */
[----:B------:R-:W-:-:S03]  /*83840*/  F2FP.BF16.PACK_AB R2, R0, R2 ;  /* 0x000000020002723e */ /* 0x000fc600000010ff */
[----:B------:R-:W2:Y:S04]  /*83850*/  LDL.LU R5, [R1+0x3c0] ;  /* 0x0003c00001057983 */ /* 0x000ea80000300800 */
[----:B------:R-:W2:Y:S04]  /*83860*/  LDL.LU R6, [R1+0x724] ;  /* 0x0007240001067983 */ /* 0x000ea80000300800 */
[----:B------:R-:W2:Y:S04]  /*83870*/  LDL.LU R7, [R1+0x720] ;  /* 0x0007200001077983 */ /* 0x000ea80000300800 */
[----:B------:R-:W2:Y:S04]  /*83880*/  LDL.LU R10, [R1+0x734] ;  /* 0x00073400010a7983 */ /* 0x000ea80000300800 */
[----:B------:R-:W2:Y:S04]  /*83890*/  LDL.LU R11, [R1+0x730] ;  /* 0x00073000010b7983 */ /* 0x000ea80000300800 */
[----:B------:R-:W2:Y:S04]  /*838a0*/  LDL.LU R26, [R1+0x744] ;  /* 0x00074400011a7983 */ /* 0x000ea80000300800 */
[----:B------:R-:W2:Y:S04]  /*838b0*/  LDL.LU R27, [R1+0x740] ;  /* 0x00074000011b7983 */ /* 0x000ea80000300800 */
[----:B------:R-:W2:Y:S04]  /*838c0*/  LDL.LU R0, [R1+0x3a0c] ;  /* 0x003a0c0001007983 */ /* 0x000ea80000300800 */
[----:B------:R0:W-:Y:S04]  /*838d0*/  STL [R1+0x95c], R2 ;  /* 0x00095c0201007387 */ /* 0x0001e80000100800 */
[----:B0-----:R-:W2:Y:S02]  /*838e0*/  LDL.LU R2, [R1+0x3a08] ;  /* 0x003a080001027983 */ /* 0x001ea40000300800 */
[----:B--2---:R-:W-:-:S02]  /*838f0*/  F2FP.BF16.PACK_AB R2, R0, R2 ;  /* 0x000000020002723e */ /* 0x004fc400000010ff */
        /* <DEDUP_REMOVED lines=65> */
[----:B------:R4:W-:Y:S02]  /*83d10*/  STL [R1+0x8a8], R2 ;  /* 0x0008a80201007387 */ /* 0x0009e40000100800 */
[----:B----4-:R-:W-:Y:S02]  /*83d20*/  F2FP.BF16.PACK_AB R2, R16, R13 ;  /* 0x0000000d1002723e */ /* 0x010fe400000010ff */
[----:B--2---:R-:W-:Y:S02]  /*83d30*/  F2FP.BF16.PACK_AB R3, R0, R3 ;  /* 0x000000030003723e */ /* 0x004fe400000010ff */
[----:B---3--:R-:W-:-:S03]  /*83d40*/  F2FP.BF16.PACK_AB R0, R28, R29 ;  /* 0x0000001d1c00723e */ /* 0x008fc600000010ff */
[----:B------:R5:W-:Y:S04]  /*83d50*/  STL [R1+0x8a4], R3 ;  /* 0x0008a40301007387 */ /* 0x000be80000100800 */
[----:B------:R0:W-:Y:S04]  /*83d60*/  STL [R1+0x8a0], R0 ;  /* 0x0008a00001007387 */ /* 0x0001e80000100800 */
[----:B------:R1:W-:Y:S01]  /*83d70*/  STL [R1+0x89c], R2 ;  /* 0x00089c0201007387 */ /* 0x0003e20000100800 */
[----:B-----5:R-:W-:Y:S02]  /*83d80*/  F2FP.BF16.PACK_AB R3, R15, R12 ;  /* 0x0000000c0f03723e */ /* 0x020fe400000010ff */
[----:B0-----:R-:W-:-:S03]  /*83d90*/  F2FP.BF16.PACK_AB R0, R14, R9 ;  /* 0x000000090e00723e */ /* 0x001fc600000010ff */
[----:B------:R0:W-:Y:S01]  /*83da0*/  STL [R1+0x898], R3 ;  /* 0x0008980301007387 */ /* 0x0001e20000100800 */
[----:B-1----:R-:W-:-:S03]  /*83db0*/  F2FP.BF16.PACK_AB R2, R24, R8 ;  /* 0x000000081802723e */ /* 0x002fc600000010ff */
[----:B------:R1:W-:Y:S04]  /*83dc0*/  STL [R1+0x894], R0 ;  /* 0x0008940001007387 */ /* 0x0003e80000100800 */
[----:B------:R2:W-:Y:S01]  /*83dd0*/  STL [R1+0x890], R2 ;  /* 0x0008900201007387 */ /* 0x0005e20000100800 */
[----:B0-----:R-:W-:Y:S02]  /*83de0*/  F2FP.BF16.PACK_AB R3, R23, R20 ;  /* 0x000000141703723e */ /* 0x001fe400000010ff */
[----:B-1----:R-:W-:-:S03]  /*83df0*/  F2FP.BF16.PACK_AB R0, R22, R19 ;  /* 0x000000131600723e */ /* 0x002fc600000010ff */
[----:B------:R0:W-:Y:S01]  /*83e00*/  STL [R1+0x88c], R3 ;  /* 0x00088c0301007387 */ /* 0x0001e20000100800 */
[----:B--2---:R-:W-:-:S03]  /*83e10*/  F2FP.BF16.PACK_AB R2, R21, R18 ;  /* 0x000000121502723e */ /* 0x004fc600000010ff */
[----:B------:R1:W-:Y:S04]  /*83e20*/  STL [R1+0x888], R0 ;  /* 0x0008880001007387 */ /* 0x0003e80000100800 */
[----:B------:R2:W-:Y:S01]  /*83e30*/  STL [R1+0x884], R2 ;  /* 0x0008840201007387 */ /* 0x0005e20000100800 */
[----:B0-----:R-:W-:Y:S02]  /*83e40*/  F2FP.BF16.PACK_AB R3, R25, R17 ;  /* 0x000000111903723e */ /* 0x001fe400000010ff */
[----:B-1----:R-:W-:-:S03]  /*83e50*/  F2FP.BF16.PACK_AB R0, R4, R5 ;  /* 0x000000050400723e */ /* 0x002fc600000010ff */
[----:B------:R-:W-:Y:S01]  /*83e60*/  STL [R1+0x880], R3 ;  /* 0x0008800301007387 */ /* 0x000fe20000100800 */
[----:B--2---:R-:W-:-:S03]  /*83e70*/  F2FP.BF16.PACK_AB R2, R6, R7 ;  /* 0x000000070602723e */ /* 0x004fc600000010ff */
[----:B------:R-:W-:Y:S04]  /*83e80*/  STL [R1+0x87c], R0 ;  /* 0x00087c0001007387 */ /* 0x000fe80000100800 */
[----:B------:R0:W-:Y:S04]  /*83e90*/  STL [R1+0x878], R2 ;  /* 0x0008780201007387 */ /* 0x0001e80000100800 */
[----:B0-----:R-:W2:Y:S01]  /*83ea0*/  LDL.LU R2, [R1+0xb58] ;  /* 0x000b580001027983 */ /* 0x001ea20000300800 */
[----:B------:R-:W-:Y:S02]  /*83eb0*/  F2FP.BF16.PACK_AB R3, R10, R11 ;  /* 0x0000000b0a03723e */ /* 0x000fe400000010ff */
[----:B------:R-:W-:-:S03]  /*83ec0*/  F2FP.BF16.PACK_AB R0, R26, R27 ;  /* 0x0000001b1a00723e */ /* 0x000fc600000010ff */
        /* <DEDUP_REMOVED lines=36> */
[----:B------:R-:W3:Y:S04]  /*84110*/  LDL.LU R0, [R1+0xb6c] ;  /* 0x000b6c0001007983 */ /* 0x000ee80000300800 */
[----:B---3--:R0:W-:Y:S04]  /*84120*/  STL [R1+0x38f8], R0 ;  /* 0x0038f80001007387 */ /* 0x0081e80000100800 */
[----:B0-----:R-:W3:Y:S04]  /*84130*/  LDL.LU R0, [R1+0xb5c] ;  /* 0x000b5c0001007983 */ /* 0x001ee80000300800 */
        /* <DEDUP_REMOVED lines=33> */
[----:B0-----:R-:W2:Y:S04]  /*84350*/  LDL.LU R0, [R1+0x110c] ;  /* 0x00110c0001007983 */ /* 0x001ea80000300800 */
[----:B------:R-:W3:Y:S04]  /*84360*/  LDL.LU R3, [R1+0xb68] ;  /* 0x000b680001037983 */ /* 0x000ee80000300800 */
[----:B------:R-:W4:Y:S04]  /*84370*/  LDL.LU R28, [R1+0xb7c] ;  /* 0x000b7c00011c7983 */ /* 0x000f280000300800 */
[----:B------:R-:W4:Y:S04]  /*84380*/  LDL.LU R29, [R1+0xb78] ;  /* 0x000b7800011d7983 */ /* 0x000f280000300800 */
[----:B------:R-:W5:Y:S04]  /*84390*/  LDL.LU R16, [R1+0x9f4] ;  /* 0x0009f40001107983 */ /* 0x000f680000300800 */
        /* <DEDUP_REMOVED lines=23> */
[----:B--2---:R-:W-:-:S03]  /*84510*/  F2FP.BF16.PACK_AB R2, R0, R2 ;  /* 0x000000020002723e */ /* 0x004fc600000010ff */
        /* <DEDUP_REMOVED lines=68> */
[----:B------:R-:W3:Y:S04]  /*84960*/  LDL.LU R0, [R1+0x38f8] ;  /* 0x0038f80001007983 */ /* 0x000ee80000300800 */
[----:B------:R5:W-:Y:S02]  /*84970*/  STL [R1+0x7b8], R2 ;  /* 0x0007b80201007387 */ /* 0x000be40000100800 */
[----:B-----5:R-:W-:Y:S02]  /*84980*/  F2FP.BF16.PACK_AB R2, R16, R13 ;  /* 0x0000000d1002723e */ /* 0x020fe400000010ff */
[----:B---3--:R-:W-:Y:S02]  /*84990*/  F2FP.BF16.PACK_AB R3, R0, R3 ;  /* 0x000000030003723e */ /* 0x008fe400000010ff */
[----:B----4-:R-:W-:-:S03]  /*849a0*/  F2FP.BF16.PACK_AB R0, R28, R29 ;  /* 0x0000001d1c00723e */ /* 0x010fc600000010ff */
[----:B------:R0:W-:Y:S04]  /*849b0*/  STL [R1+0x7b4], R3 ;  /* 0x0007b40301007387 */ /* 0x0001e80000100800 */
        /* <DEDUP_REMOVED lines=778> */
[----:B------:R-:W2:Y:S03]  /*87a60*/  LDL.LU R0, [R1+0x36d8] ;  /* 0x0036d80001007983 */ /* 0x000ea60000300800 */
[----:B------:R0:W-:Y:S02]  /*87a70*/  STL [R1+0x540], R2 ;  /* 0x0005400201007387 */ /* 0x0001e40000100800 */
[----:B0-----:R-:W2:Y:S02]  /*87a80*/  LDL.LU R2, [R1+0x36d4] ;  /* 0x0036d40001027983 */ /* 0x001ea40000300800 */
[----:B--2---:R-:W-:Y:S02]  /*87a90*/  F2FP.BF16.PACK_AB R2, R0, R2 ;  /* 0x000000020002723e */ /* 0x004fe400000010ff */
[----:B------:R-:W2:Y:S03]  /*87aa0*/  LDL.LU R0, [R1+0x36d0] ;  /* 0x0036d00001007983 */ /* 0x000ea60000300800 */
[----:B------:R0:W-:Y:S02]  /*87ab0*/  STL [R1+0x53c], R2 ;  /* 0x00053c0201007387 */ /* 0x0001e40000100800 */
[----:B0-----:R-:W2:Y:S02]  /*87ac0*/  LDL.LU R2, [R1+0x36cc] ;  /* 0x0036cc0001027983 */ /* 0x001ea40000300800 */
[----:B--2---:R-:W-:-:S02]  /*87ad0*/  F2FP.BF16.PACK_AB R2, R0, R2 ;  /* 0x000000020002723e */ /* 0x004fc400000010ff */
[----:B------:R-:W3:Y:S03]  /*87ae0*/  LDL.LU R0, [R1+0x36c8] ;  /* 0x0036c80001007983 */ /* 0x000ee60000300800 */
[----:B------:R5:W-:Y:S02]  /*87af0*/  STL [R1+0x538], R2 ;  /* 0x0005380201007387 */ /* 0x000be40000100800 */
[----:B-----5:R-:W-:Y:S02]  /*87b00*/  F2FP.BF16.PACK_AB R2, R16, R13 ;  /* 0x0000000d1002723e */ /* 0x020fe400000010ff */
[----:B---3--:R-:W-:Y:S01]  /*87b10*/  F2FP.BF16.PACK_AB R3, R0, R3 ;  /* 0x000000030003723e */ /* 0x008fe200000010ff */
[----:B----4-:R-:W-:-:S04]  /*87b20*/  F2FP.BF16.PACK_AB R0, R28, R29 ;  /* 0x0000001d1c00723e */ /* 0x010fc800000010ff */
[----:B------:R0:W-:Y:S01]  /*87b30*/  STL [R1+0x534], R3 ;  /* 0x0005340301007387 */ /* 0x0001e20000100800 */
[----:B------:R1:W-:Y:S02]  /*87b40*/  STL [R1+0x530], R0 ;  /* 0x0005300001007387 */ /* 0x0003e40000100800 */
[----:B------:R2:W-:Y:S01]  /*87b50*/  STL [R1+0x52c], R2 ;  /* 0x00052c0201007387 */ /* 0x0005e20000100800 */
[----:B0-----:R-:W-:Y:S02]  /*87b60*/  F2FP.BF16.PACK_AB R3, R15, R12 ;  /* 0x0000000c0f03723e */ /* 0x001fe400000010ff */
[----:B-1----:R-:W-:Y:S02]  /*87b70*/  F2FP.BF16.PACK_AB R0, R14, R9 ;  /* 0x000000090e00723e */ /* 0x002fe400000010ff */
[----:B--2---:R-:W-:Y:S01]  /*87b80*/  F2FP.BF16.PACK_AB R2, R24, R8 ;  /* 0x000000081802723e */ /* 0x004fe200000010ff */
[----:B------:R0:W-:Y:S02]  /*87b90*/  STL [R1+0x528], R3 ;  /* 0x0005280301007387 */ /* 0x0001e40000100800 */
[----:B------:R1:W-:Y:S02]  /*87ba0*/  STL [R1+0x524], R0 ;  /* 0x0005240001007387 */ /* 0x0003e40000100800 */
[----:B------:R2:W-:Y:S01]  /*87bb0*/  STL [R1+0x520], R2 ;  /* 0x0005200201007387 */ /* 0x0005e20000100800 */
[----:B0-----:R-:W-:-:S02]  /*87bc0*/  F2FP.BF16.PACK_AB R3, R23, R20 ;  /* 0x000000141703723e */ /* 0x001fc400000010ff */
[----:B-1----:R-:W-:Y:S02]  /*87bd0*/  F2FP.BF16.PACK_AB R0, R22, R19 ;  /* 0x000000131600723e */ /* 0x002fe400000010ff */
[----:B--2---:R-:W-:Y:S01]  /*87be0*/  F2FP.BF16.PACK_AB R2, R21, R18 ;  /* 0x000000121502723e */ /* 0x004fe200000010ff */
[----:B------:R0:W-:Y:S02]  /*87bf0*/  STL [R1+0x51c], R3 ;  /* 0x00051c0301007387 */ /* 0x0001e40000100800 */
[----:B------:R1:W-:Y:S02]  /*87c00*/  STL [R1+0x518], R0 ;  /* 0x0005180001007387 */ /* 0x0003e40000100800 */
[----:B------:R2:W-:Y:S01]  /*87c10*/  STL [R1+0x514], R2 ;  /* 0x0005140201007387 */ /* 0x0005e20000100800 */
[----:B0-----:R-:W-:Y:S02]  /*87c20*/  F2FP.BF16.PACK_AB R3, R25, R17 ;  /* 0x000000111903723e */ /* 0x001fe400000010ff */
[----:B-1----:R-:W-:-:S02]  /*87c30*/  F2FP.BF16.PACK_AB R0, R4, R5 ;  /* 0x000000050400723e */ /* 0x002fc400000010ff */
[----:B--2---:R-:W-:Y:S01]  /*87c40*/  F2FP.BF16.PACK_AB R2, R6, R7 ;  /* 0x000000070602723e */ /* 0x004fe200000010ff */
[----:B------:R-:W-:Y:S02]  /*87c50*/  STL [R1+0x510], R3 ;  /* 0x0005100301007387 */ /* 0x000fe40000100800 */
[----:B------:R-:W-:Y:S02]  /*87c60*/  STL [R1+0x50c], R0 ;  /* 0x00050c0001007387 */ /* 0x000fe40000100800 */
[----:B------:R0:W-:Y:S02]  /*87c70*/  STL [R1+0x508], R2 ;  /* 0x0005080201007387 */ /* 0x0001e40000100800 */
[----:B0-----:R-:W2:Y:S01]  /*87c80*/  LDL.LU R2, [R1+0x1318] ;  /* 0x0013180001027983 */ /* 0x001ea20000300800 */
[----:B------:R-:W-:Y:S02]  /*87c90*/  F2FP.BF16.PACK_AB R3, R10, R11 ;  /* 0x0000000b0a03723e */ /* 0x000fe400000010ff */
[----:B------:R-:W-:-:S03]  /*87ca0*/  F2FP.BF16.PACK_AB R0, R26, R27 ;  /* 0x0000001b1a00723e */ /* 0x000fc600000010ff */
[----:B------:R-:W-:Y:S04]  /*87cb0*/  STL [R1+0x504], R3 ;  /* 0x0005040301007387 */ /* 0x000fe80000100800 */
[----:B--2---:R0:W-:Y:S01]  /*87cc0*/  STL [R1+0x3640], R2 ;  /* 0x0036400201007387 */ /* 0x0041e20000100800 */
[----:B------:R-:W-:Y:S03]  /*87cd0*/  STL [R1+0x500], R0 ;  /* 0x0005000001007387 */ /* 0x000fe60000100800 */
        /* <DEDUP_REMOVED lines=32> */
[----:B0-----:R-:W2:Y:S01]  /*87ee0*/  LDL.LU R2, [R1+0x1288] ;  /* 0x0012880001027983 */ /* 0x001ea20000300800 */
[----:B------:R-:W3:Y:S03]  /*87ef0*/  LDL.LU R0, [R1+0x132c] ;  /* 0x00132c0001007983 */ /* 0x000ee60000300800 */
        /* <DEDUP_REMOVED lines=35> */
[----:B0-----:R-:W2:Y:S01]  /*88130*/  LDL.LU R0, [R1+0x128c] ;  /* 0x00128c0001007983 */ /* 0x001ea20000300800 */
[----:B------:R-:W3:Y:S02]  /*88140*/  LDL.LU R3, [R1+0x1328] ;  /* 0x0013280001037983 */ /* 0x000ee40000300800 */
[----:B------:R-:W4:Y:S02]  /*88150*/  LDL.LU R28, [R1+0x133c] ;  /* 0x00133c00011c7983 */ /* 0x000f240000300800 */
[----:B------:R-:W4:Y:S01]  /*88160*/  LDL.LU R29, [R1+0x1338] ;  /* 0x00133800011d7983 */ /* 0x000f220000300800 */
[----:B------:R-:W5:Y:S01]  /*88170*/  LDL.LU R16, [R1+0x1304] ;  /* 0x0013040001107983 */ /* 0x000f620000300800 */
[----:B------:R-:W5:Y:S02]  /*88180*/  LDL.LU R13, [R1+0x1300] ;  /* 0x00130000010d7983 */ /* 0x000f640000300800 */
        /* <DEDUP_REMOVED lines=91> */
[----:B------:R-:W3:Y:S03]  /*88740*/  LDL.LU R0, [R1+0x363c] ;  /* 0x00363c0001007983 */ /* 0x000ee60000300800 */
[----:B------:R5:W-:Y:S02]  /*88750*/  STL [R1+0x498], R2 ;  /* 0x0004980201007387 */ /* 0x000be40000100800 */
[----:B-----5:R-:W-:-:S02]  /*88760*/  F2FP.BF16.PACK_AB R2, R16, R13 ;  /* 0x0000000d1002723e */ /* 0x020fc400000010ff */
        /* <DEDUP_REMOVED lines=1583> */
[----:B---3--:R-:W-:Y:S01]  /*8ea60*/  F2FP.BF16.PACK_AB R2, R0, R3 ;  /* 0x000000030002723e */ /* 0x008fe200000010ff */
[----:B----4-:R-:W-:Y:S01]  /*8ea70*/  F2FP.BF16.PACK_AB R0, R28, R29 ;  /* 0x0000001d1c00723e */ /* 0x010fe200000010ff */
[----:B-----5:R-:W-:-:S03]  /*8ea80*/  F2FP.BF16.PACK_AB R3, R16, R13 ;  /* 0x0000000d1003723e */ /* 0x020fc600000010ff */
        /* <DEDUP_REMOVED lines=18> */
[----:B------:R0:W-:Y:S02]  /*8ebb0*/  STL [R1+0x30], R2 ;  /* 0x0000300201007387 */ /* 0x0001e40000100800 */
[----:B------:R1:W-:Y:S02]  /*8ebc0*/  STL [R1+0x2c], R0 ;  /* 0x00002c0001007387 */ /* 0x0003e40000100800 */
[----:B------:R-:W-:Y:S02]  /*8ebd0*/  STL [R1+0x28], R3 ;  /* 0x0000280301007387 */ /* 0x000fe40000100800 */
[----:B------:R-:W2:Y:S01]  /*8ebe0*/  LDL.LU R7, [R1+0x1a48] ;  /* 0x001a480001077983 */ /* 0x000ea20000300800 */
[----:B0-----:R-:W-:Y:S02]  /*8ebf0*/  F2FP.BF16.PACK_AB R2, R10, R11 ;  /* 0x0000000b0a02723e */ /* 0x001fe400000010ff */
[----:B-1----:R-:W-:-:S03]  /*8ec00*/  F2FP.BF16.PACK_AB R0, R26, R27 ;  /* 0x0000001b1a00723e */ /* 0x002fc600000010ff */
        /* <DEDUP_REMOVED lines=37> */
[----:B------:R-:W3:Y:S03]  /*8ee60*/  LDL.LU R5, [R1+0x1a68] ;  /* 0x001a680001057983 */ /* 0x000ee60000300800 */
[----:B---3--:R0:W-:Y:S04]  /*8ee70*/  STL [R1+0x3194], R5 ;  /* 0x0031940501007387 */ /* 0x0081e80000100800 */
[----:B0-----:R-:W3:Y:S01]  /*8ee80*/  LDL.LU R5, [R1+0x1a5c] ;  /* 0x001a5c0001057983 */ /* 0x001ee20000300800 */
[----:B------:R-:W4:Y:S03]  /*8ee90*/  LDL.LU R4, [R1+0x1a78] ;  /* 0x001a780001047983 */ /* 0x000f260000300800 */
[----:B----4-:R0:W-:Y:S04]  /*8eea0*/  STL [R1+0x3190], R4 ;  /* 0x0031900401007387 */ /* 0x0101e80000100800 */
[----:B0-----:R-:W4:Y:S01]  /*8eeb0*/  LDL.LU R4, [R1+0x1a6c] ;  /* 0x001a6c0001047983 */ /* 0x001f220000300800 */
[----:B------:R-:W5:Y:S03]  /*8eec0*/  LDL.LU R11, [R1+0x1a40] ;  /* 0x001a4000010b7983 */ /* 0x000f660000300800 */
[----:B-----5:R0:W-:Y:S04]  /*8eed0*/  STL [R1+0x318c], R11 ;  /* 0x00318c0b01007387 */ /* 0x0201e80000100800 */
[----:B0-----:R-:W5:Y:S01]  /*8eee0*/  LDL.LU R11, [R1+0x1a7c] ;  /* 0x001a7c00010b7983 */ /* 0x001f620000300800 */
[----:B------:R-:W2:Y:S03]  /*8eef0*/  LDL.LU R10, [R1+0x1a50] ;  /* 0x001a5000010a7983 */ /* 0x000ea60000300800 */
[----:B--2---:R0:W-:Y:S04]  /*8ef00*/  STL [R1+0x3188], R10 ;  /* 0x0031880a01007387 */ /* 0x0041e80000100800 */
[----:B0-----:R-:W2:Y:S01]  /*8ef10*/  LDL.LU R10, [R1+0x1a44] ;  /* 0x001a4400010a7983 */ /* 0x001ea20000300800 */
        /* <DEDUP_REMOVED lines=39> */
[----:B------:R-:W2:Y:S01]  /*8f190*/  LDL.LU R2, [R1+0x1b0c] ;  /* 0x001b0c0001027983 */ /* 0x000ea20000300800 */
[----:B------:R-:W-:-:S02]  /*8f1a0*/  F2FP.BF16.PACK_AB R7, R6, R7 ;  /* 0x000000070607723e */ /* 0x000fc400000010ff */
[----:B--2---:R0:W-:Y:S04]  /*8f1b0*/  STL [R1+0x3150], R2 ;  /* 0x0031500201007387 */ /* 0x0041e80000100800 */
        /* <DEDUP_REMOVED lines=39> */
[----:B------:R0:W-:Y:S02]  /*8f430*/  STL [R1], R7 ;  /* 0x0000000701007387 */ /* 0x0001e40000100800 */
[----:B0-----:R-:W2:Y:S02]  /*8f440*/  LDL.LU R7, [R1+0x319c] ;  /* 0x00319c0001077983 */ /* 0x001ea40000300800 */
[----:B--2---:R-:W-:Y:S02]  /*8f450*/  F2FP.BF16.PACK_AB R7, R6, R7 ;  /* 0x000000070607723e */ /* 0x004fe400000010ff */
[----:B------:R-:W3:Y:S02]  /*8f460*/  LDL.LU R6, [R1+0x3198] ;  /* 0x0031980001067983 */ /* 0x000ee40000300800 */
[----:B---3--:R-:W-:-:S02]  /*8f470*/  F2FP.BF16.PACK_AB R6, R5, R6 ;  /* 0x000000060506723e */ /* 0x008fc400000010ff */
[----:B------:R-:W4:Y:S02]  /*8f480*/  LDL.LU R5, [R1+0x3194] ;  /* 0x0031940001057983 */ /* 0x000f240000300800 */
[----:B----4-:R-:W-:Y:S02]  /*8f490*/  F2FP.BF16.PACK_AB R5, R4, R5 ;  /* 0x000000050405723e */ /* 0x010fe400000010ff */
[----:B------:R-:W5:Y:S02]  /*8f4a0*/  LDL.LU R4, [R1+0x3190] ;  /* 0x0031900001047983 */ /* 0x000f640000300800 */
[----:B-----5:R-:W-:Y:S02]  /*8f4b0*/  F2FP.BF16.PACK_AB R4, R11, R4 ;  /* 0x000000040b04723e */ /* 0x020fe400000010ff */
[----:B------:R-:W2:Y:S02]  /*8f4c0*/  LDL.LU R11, [R1+0x318c] ;  /* 0x00318c00010b7983 */ /* 0x000ea40000300800 */
[----:B--2---:R-:W-:-:S02]  /*8f4d0*/  F2FP.BF16.PACK_AB R11, R10, R11 ;  /* 0x0000000b0a0b723e */ /* 0x004fc400000010ff */
[----:B------:R-:W2:Y:S02]  /*8f4e0*/  LDL.LU R10, [R1+0x3188] ;  /* 0x00318800010a7983 */ /* 0x000ea40000300800 */
[----:B--2---:R-:W-:Y:S02]  /*8f4f0*/  F2FP.BF16.PACK_AB R10, R9, R10 ;  /* 0x0000000a090a723e */ /* 0x004fe400000010ff */
[----:B------:R-:W2:Y:S02]  /*8f500*/  LDL.LU R9, [R1+0x3184] ;  /* 0x0031840001097983 */ /* 0x000ea40000300800 */
[----:B--2---:R-:W-:Y:S02]  /*8f510*/  F2FP.BF16.PACK_AB R9, R8, R9 ;  /* 0x000000090809723e */ /* 0x004fe400000010ff */
        /* <DEDUP_REMOVED lines=24> */
[----:B------:R-:W2:Y:S01]  /*8f6a0*/  LDL.LU R2, [R1+0x3150] ;  /* 0x0031500001027983 */ /* 0x000ea20000300800 */
[----:B------:R-:W-:Y:S02]  /*8f6b0*/  F2FP.BF16.PACK_AB R27, R0, R27 ;  /* 0x0000001b001b723e */ /* 0x000fe400000010ff */
[----:B------:R-:W-:-:S02]  /*8f6c0*/  F2FP.BF16.PACK_AB R26, R3, R26 ;  /* 0x0000001a031a723e */ /* 0x000fc400000010ff */
[----:B------:R-:W-:Y:S02]  /*8f6d0*/  F2FP.BF16.PACK_AB R25, R28, R25 ;  /* 0x000000191c19723e */ /* 0x000fe400000010ff */
[----:B------:R-:W-:Y:S02]  /*8f6e0*/  F2FP.BF16.PACK_AB R24, R29, R24 ;  /* 0x000000181d18723e */ /* 0x000fe400000010ff */
[----:B--2---:R-:W-:Y:S02]  /*8f6f0*/  F2FP.BF16.PACK_AB R20, R2, R20 ;  /* 0x000000140214723e */ /* 0x004fe400000010ff */
.L_x_1:
[----:B------:R1:W-:Y:S04]  /*8f700*/  STL.64 [R1+0x3d78], R6 ;  /* 0x003d780601007387 */ /* 0x0003e80000100a00 */
[----:B-1----:R-:W2:Y:S04]  /*8f710*/  LDL.LU R6, [R1+0x2f50] ;  /* 0x002f500001067983 */ /* 0x002ea80000300800 */
[----:B------:R-:W1:Y:S04]  /*8f720*/  S2R R7, SR_TID.X ;  /* 0x0000000000077919 */ /* 0x000e680000002100 */
[----:B------:R-:W-:Y:S04]  /*8f730*/  STL.64 [R1+0x3d70], R4 ;  /* 0x003d700401007387 */ /* 0x000fe80000100a00 */
[----:B------:R3:W-:Y:S04]  /*8f740*/  STL [R1+0x38ac], R29 ;  /* 0x0038ac1d01007387 */ /* 0x0007e80000100800 */
[----:B------:R4:W-:Y:S01]  /*8f750*/  STL [R1+0x38a8], R28 ;  /* 0x0038a81c01007387 */ /* 0x0009e20000100800 */
[----:B01----:R-:W-:-:S02]  /*8f760*/  IMAD.SHL.U32 R0, R7, 0x80, RZ ;  /* 0x0000008007007824 */ /* 0x003fc400078e00ff */
[C---:B------:R-:W-:Y:S02]  /*8f770*/  IMAD.SHL.U32 R2, R7.reuse, 0x20, RZ ;  /* 0x0000002007027824 */ /* 0x040fe400078e00ff */
[----:B------:R-:W-:Y:S01]  /*8f780*/  IMAD.SHL.U32 R3, R7, 0x8, RZ ;  /* 0x0000000807037824 */ /* 0x000fe200078e00ff */
[----:B------:R-:W-:-:S04]  /*8f790*/  LOP3.LUT R0, R0, 0xc00, RZ, 0xc0, !PT ;  /* 0x00000c0000007812 */ /* 0x000fc800078ec0ff */
[----:B------:R-:W-:Y:S01]  /*8f7a0*/  LOP3.LUT R0, R0, 0x60, R2, 0xf8, !PT ;  /* 0x0000006000007812 */ /* 0x000fe200078ef802 */
[C---:B------:R-:W-:Y:S01]  /*8f7b0*/  IMAD.SHL.U32 R2, R7.reuse, 0x4, RZ ;  /* 0x0000000407027824 */ /* 0x040fe200078e00ff */
[----:B------:R-:W-:-:S04]  /*8f7c0*/  LOP3.LUT R7, R7, 0x3f, RZ, 0xc0, !PT ;  /* 0x0000003f07077812 */ /* 0x000fc800078ec0ff */
[----:B------:R-:W-:Y:S02]  /*8f7d0*/  LOP3.LUT R0, R0, 0x70, R2, 0x78, !PT ;  /* 0x0000007000007812 */ /* 0x000fe400078e7802 */
[----:B------:R-:W-:-:S05]  /*8f7e0*/  LOP3.LUT R2, R3, 0x100, RZ, 0xc0, !PT ;  /* 0x0000010003027812 */ /* 0x000fca00078ec0ff */
[----:B------:R-:W-:Y:S01]  /*8f7f0*/  IMAD.IADD R0, R2, 0x1, R0 ;  /* 0x0000000102007824 */ /* 0x000fe200078e0200 */
[----:B------:R-:W-:Y:S06]  /*8f800*/  BAR.SYNC.DEFER_BLOCKING 0x0 ;  /* 0x0000000000007b1d */ /* 0x000fec0000010000 */
[----:B------:R0:W-:Y:S04]  /*8f810*/  STS.128 [R0], R24 ;  /* 0x0000001800007388 */ /* 0x0001e80000000c00 */
[----:B------:R-:W-:Y:S04]  /*8f820*/  STS.128 [R0+0x80], R20 ;  /* 0x0000801400007388 */ /* 0x000fe80000000c00 */
[----:B------:R-:W-:Y:S04]  /*8f830*/  STS.128 [R0+0x200], R16 ;  /* 0x0002001000007388 */ /* 0x000fe80000000c00 */
[----:B------:R-:W-:Y:S04]  /*8f840*/  STS.128 [R0+0x280], R12 ;  /* 0x0002800c00007388 */ /* 0x000fe80000000c00 */
[----:B------:R-:W-:Y:S01]  /*8f850*/  BAR.SYNC.DEFER_BLOCKING 0x0 ;  /* 0x0000000000007b1d */ /* 0x000fe20000010000 */
[----:B--2---:R-:W-:-:S05]  /*8f860*/  LOP3.LUT R2, R6, 0xc00, RZ, 0xc0, !PT ;  /* 0x00000c0006027812 */ /* 0x004fca00078ec0ff */
[----:B---3--:R-:W-:-:S05]  /*8f870*/  IMAD R29, R7, 0x10, R2 ;  /* 0x00000010071d7824 */ /* 0x008fca00078e0202 */
[----:B------:R-:W1:Y:S01]  /*8f880*/  LDS.128 R4, [R29] ;  /* 0x000000001d047984 */ /* 0x000e620000000c00 */
[C---:B----4-:R-:W-:Y:S02]  /*8f890*/  LOP3.LUT R28, R29.reuse, 0x20, RZ, 0x3c, !PT ;  /* 0x000000201d1c7812 */ /* 0x050fe400078e3cff */
[C---:B0-----:R-:W-:Y:S01]  /*8f8a0*/  LOP3.LUT R24, R29.reuse, 0x40, RZ, 0x3c, !PT ;  /* 0x000000401d187812 */ /* 0x041fe200078e3cff */
[----:B------:R-:W-:Y:S01]  /*8f8b0*/  STL [R1+0x8fc], R29 ;  /* 0x0008fc1d01007387 */ /* 0x000fe20000100800 */
[----:B------:R-:W-:-:S03]  /*8f8c0*/  LOP3.LUT R3, R29, 0x60, RZ, 0x3c, !PT ;  /* 0x000000601d037812 */ /* 0x000fc600078e3cff */
[----:B-1----:R-:W-:Y:S01]  /*8f8d0*/  STL.64 [R1+0x400], R4 ;  /* 0x0004000401007387 */ /* 0x002fe20000100a00 */
[----:B------:R-:W-:-:S03]  /*8f8e0*/  IMAD.MOV.U32 R12, RZ, RZ, R4 ;  /* 0x000000ffff0c7224 */ /* 0x000fc600078e0004 */
[----:B------:R-:W-:Y:S04]  /*8f8f0*/  STL.64 [R1+0x408], R6 ;  /* 0x0004080601007387 */ /* 0x000fe80000100a00 */
[----:B------:R-:W0:Y:S04]  /*8f900*/  LDS.128 R4, [R28] ;  /* 0x000000001c047984 */ /* 0x000e280000000c00 */
[----:B------:R-:W-:Y:S04]  /*8f910*/  STL [R1+0x8f0], R28 ;  /* 0x0008f01c01007387 */ /* 0x000fe80000100800 */
[----:B------:R-:W-:Y:S04]  /*8f920*/  STL [R1+0x8f4], R24 ;  /* 0x0008f41801007387 */ /* 0x000fe80000100800 */
[----:B------:R-:W-:Y:S04]  /*8f930*/  STL [R1+0x3900], R12 ;  /* 0x0039000c01007387 */ /* 0x000fe80000100800 */
[----:B------:R-:W-:Y:S04]  /*8f940*/  STL [R1+0x8f8], R3 ;  /* 0x0008f80301007387 */ /* 0x000fe80000100800 */
[----:B------:R-:W2:Y:S04]  /*8f950*/  LDL.LU R16, [R1+0x80] ;  /* 0x0000800001107983 */ /* 0x000ea80000300800 */
[----:B0-----:R-:W-:Y:S04]  /*8f960*/  STL.64 [R1+0x4d0], R4 ;  /* 0x0004d00401007387 */ /* 0x001fe80000100a00 */
[----:B------:R-:W-:Y:S04]  /*8f970*/  STL.64 [R1+0x4d8], R6 ;  /* 0x0004d80601007387 */ /* 0x000fe80000100a00 */
[----:B------:R-:W2:Y:S04]  /*8f980*/  LDL.LU R17, [R1+0x84] ;  /* 0x0000840001117983 */ /* 0x000ea80000300800 */
[----:B------:R-:W3:Y:S04]  /*8f990*/  LDL.LU R18, [R1+0x88] ;  /* 0x0000880001127983 */ /* 0x000ee80000300800 */
[----:B------:R-:W3:Y:S04]  /*8f9a0*/  LDL.LU R19, [R1+0x8c] ;  /* 0x00008c0001137983 */ /* 0x000ee80000300800 */
[----:B------:R-:W0:Y:S04]  /*8f9b0*/  LDS.128 R4, [R24] ;  /* 0x0000000018047984 */ /* 0x000e280000000c00 */
[----:B---3--:R-:W-:Y:S04]  /*8f9c0*/  STL.64 [R1+0x3d28], R18 ;  /* 0x003d281201007387 */ /* 0x008fe80000100a00 */
[----:B--2---:R1:W-:Y:S04]  /*8f9d0*/  STL.64 [R1+0x3d20], R16 ;  /* 0x003d201001007387 */ /* 0x0043e80000100a00 */
[----:B-1----:R-:W2:Y:S04]  /*8f9e0*/  LDL.LU R16, [R1+0x50] ;  /* 0x0000500001107983 */ /* 0x002ea80000300800 */
[----:B------:R-:W2:Y:S04]  /*8f9f0*/  LDL.LU R17, [R1+0x54] ;  /* 0x0000540001117983 */ /* 0x000ea80000300800 */
[----:B------:R-:W3:Y:S04]  /*8fa00*/  LDL.LU R18, [R1+0x58] ;  /* 0x0000580001127983 */ /* 0x000ee80000300800 */
[----:B------:R-:W3:Y:S04]  /*8fa10*/  LDL.LU R19, [R1+0x5c] ;  /* 0x00005c0001137983 */ /* 0x000ee80000300800 */
        /* <DEDUP_REMOVED lines=22> */
[----:B------:R-:W2:Y:S04]  /*8fb80*/  LDL.LU R18, [R1+0x18] ;  /* 0x0000180001127983 */ /* 0x000ea80000300800 */
[----:B------:R-:W2:Y:S04]  /*8fb90*/  LDL.LU R19, [R1+0x1c] ;  /* 0x00001c0001137983 */ /* 0x000ea80000300800 */
[----:B------:R-:W3:Y:S04]  /*8fba0*/  LDL.LU R12, [R1+0x70] ;  /* 0x00007000010c7983 */ /* 0x000ee80000300800 */
[----:B------:R-:W3:Y:S04]  /*8fbb0*/  LDL.LU R13, [R1+0x74] ;  /* 0x00007400010d7983 */ /* 0x000ee80000300800 */
[----:B------:R-:W3:Y:S04]  /*8fbc0*/  LDL.LU R14, [R1+0x78] ;  /* 0x00007800010e7983 */ /* 0x000ee80000300800 */
[----:B------:R-:W3:Y:S04]  /*8fbd0*/  LDL.LU R15, [R1+0x7c] ;  /* 0x00007c00010f7983 */ /* 0x000ee80000300800 */
[----:B------:R-:W4:Y:S04]  /*8fbe0*/  LDL.LU R20, [R1+0x90] ;  /* 0x0000900001147983 */ /* 0x000f280000300800 */
[----:B------:R-:W4:Y:S04]  /*8fbf0*/  LDL.LU R21, [R1+0x94] ;  /* 0x0000940001157983 */ /* 0x000f280000300800 */
[----:B------:R-:W4:Y:S04]  /*8fc00*/  LDL.LU R22, [R1+0x98] ;  /* 0x0000980001167983 */ /* 0x000f280000300800 */
[----:B------:R-:W4:Y:S04]  /*8fc10*/  LDL.LU R23, [R1+0x9c] ;  /* 0x00009c0001177983 */ /* 0x000f280000300800 */
[----:B0-----:R-:W-:Y:S04]  /*8fc20*/  STL.64 [R1+0x670], R4 ;  /* 0x0006700401007387 */ /* 0x001fe80000100a00 */
[----:B------:R-:W-:Y:S04]  /*8fc30*/  STL.64 [R1+0x678], R6 ;  /* 0x0006780601007387 */ /* 0x000fe80000100a00 */
[----:B------:R-:W0:Y:S04]  /*8fc40*/  LDS.128 R4, [R3] ;  /* 0x0000000003047984 */ /* 0x000e280000000c00 */
[----:B------:R-:W-:Y:S06]  /*8fc50*/  BAR.SYNC.DEFER_BLOCKING 0x0 ;  /* 0x0000000000007b1d */ /* 0x000fec0000010000 */
[----:B------:R-:W-:Y:S04]  /*8fc60*/  STS.128 [R0], R8 ;  /* 0x0000000800007388 */ /* 0x000fe80000000c00 */
[----:B0-----:R-:W-:Y:S04]  /*8fc70*/  STL.64 [R1+0x7d0], R4 ;  /* 0x0007d00401007387 */ /* 0x001fe80000100a00 */
[----:B------:R0:W-:Y:S04]  /*8fc80*/  STL.64 [R1+0x7d8], R6 ;  /* 0x0007d80601007387 */ /* 0x0001e80000100a00 */
[----:B0-----:R-:W5:Y:S04]  /*8fc90*/  LDL.LU.64 R6, [R1+0x3d78] ;  /* 0x003d780001067983 */ /* 0x001f680000300a00 */
[----:B------:R-:W5:Y:S04]  /*8fca0*/  LDL.LU.64 R4, [R1+0x3d70] ;  /* 0x003d700001047983 */ /* 0x000f680000300a00 */
[----:B------:R-:W3:Y:S04]  /*8fcb0*/  LDL.LU R8, [R1] ;  /* 0x0000000001087983 */ /* 0x000ee80000300800 */
[----:B------:R-:W3:Y:S04]  /*8fcc0*/  LDL.LU R9, [R1+0x4] ;  /* 0x0000040001097983 */ /* 0x000ee80000300800 */
[----:B------:R-:W3:Y:S04]  /*8fcd0*/  LDL.LU R10, [R1+0x8] ;  /* 0x00000800010a7983 */ /* 0x000ee80000300800 */
[----:B------:R-:W3:Y:S04]  /*8fce0*/  LDL.LU R11, [R1+0xc] ;  /* 0x00000c00010b7983 */ /* 0x000ee80000300800 */
[----:B--2---:R-:W-:Y:S04]  /*8fcf0*/  STS.128 [R0+0x280], R16 ;  /* 0x0002801000007388 */ /* 0x004fe80000000c00 */
[----:B-----5:R0:W-:Y:S04]  /*8fd00*/  STS.128 [R0+0x80], R4 ;  /* 0x0000800400007388 */ /* 0x0201e80000000c00 */
[----:B---3--:R-:W-:Y:S04]  /*8fd10*/  STS.128 [R0+0x200], R8 ;  /* 0x0002000800007388 */ /* 0x008fe80000000c00 */
[----:B------:R-:W-:Y:S06]  /*8fd20*/  BAR.SYNC.DEFER_BLOCKING 0x0 ;  /* 0x0000000000007b1d */ /* 0x000fec0000010000 */
[----:B0-----:R-:W2:Y:S04]  /*8fd30*/  LDL.LU R4, [R1+0x60] ;  /* 0x0000600001047983 */ /* 0x001ea80000300800 */
[----:B------:R-:W2:Y:S04]  /*8fd40*/  LDL.LU R5, [R1+0x64] ;  /* 0x0000640001057983 */ /* 0x000ea80000300800 */
[----:B------:R-:W2:Y:S04]  /*8fd50*/  LDL.LU R6, [R1+0x68] ;  /* 0x0000680001067983 */ /* 0x000ea80000300800 */
[----:B------:R-:W2:Y:S04]  /*8fd60*/  LDL.LU R7, [R1+0x6c] ;  /* 0x00006c0001077983 */ /* 0x000ea80000300800 */
[----:B------:R-:W0:Y:S04]  /*8fd70*/  LDS.128 R8, [R29] ;  /* 0x000000001d087984 */ /* 0x000e280000000c00 */
[----:B------:R-:W1:Y:S04]  /*8fd80*/  LDS.128 R16, [R28] ;  /* 0x000000001c107984 */ /* 0x000e680000000c00 */
[----:B0-----:R-:W-:Y:S04]  /*8fd90*/  STL.64 [R1+0x3e0], R8 ;  /* 0x0003e00801007387 */ /* 0x001fe80000100a00 */
[----:B------:R-:W-:Y:S04]  /*8fda0*/  STL.64 [R1+0x3e8], R10 ;  /* 0x0003e80a01007387 */ /* 0x000fe80000100a00 */
[----:B-1----:R-:W-:Y:S04]  /*8fdb0*/  STL.64 [R1+0x4c0], R16 ;  /* 0x0004c01001007387 */ /* 0x002fe80000100a00 */
[----:B------:R-:W-:Y:S04]  /*8fdc0*/  STL.64 [R1+0x4c8], R18 ;  /* 0x0004c81201007387 */ /* 0x000fe80000100a00 */
[----:B------:R-:W0:Y:S04]  /*8fdd0*/  LDS.128 R16, [R24] ;  /* 0x0000000018107984 */ /* 0x000e280000000c00 */
[----:B0-----:R-:W-:Y:S04]  /*8fde0*/  STL.64 [R1+0x660], R16 ;  /* 0x0006601001007387 */ /* 0x001fe80000100a00 */
[----:B------:R-:W-:Y:S04]  /*8fdf0*/  STL.64 [R1+0x668], R18 ;  /* 0x0006681201007387 */ /* 0x000fe80000100a00 */
[----:B------:R-:W0:Y:S04]  /*8fe00*/  LDS.128 R16, [R3] ;  /* 0x0000000003107984 */ /* 0x000e280000000c00 */
[----:B0-----:R-:W-:Y:S04]  /*8fe10*/  STL.64 [R1+0x750], R16 ;  /* 0x0007501001007387 */ /* 0x001fe80000100a00 */
[----:B------:R0:W-:Y:S04]  /*8fe20*/  STL.64 [R1+0x758], R18 ;  /* 0x0007581201007387 */ /* 0x0001e80000100a00 */
[----:B0-----:R-:W3:Y:S04]  /*8fe30*/  LDL.LU.64 R18, [R1+0x3d68] ;  /* 0x003d680001127983 */ /* 0x001ee80000300a00 */
[----:B------:R-:W3:Y:S04]  /*8fe40*/  LDL.LU.64 R16, [R1+0x3d60] ;  /* 0x003d600001107983 */ /* 0x000ee80000300a00 */
[----:B------:R-:W-:Y:S06]  /*8fe50*/  BAR.SYNC.DEFER_BLOCKING 0x0 ;  /* 0x0000000000007b1d */ /* 0x000fec0000010000 */
[----:B---3--:R0:W-:Y:S04]  /*8fe60*/  STS.128 [R0], R16 ;  /* 0x0000001000007388 */ /* 0x0081e80000000c00 */
[----:B0-----:R-:W3:Y:S04]  /*8fe70*/  LDL.LU.64 R18, [R1+0x3d58] ;  /* 0x003d580001127983 */ /* 0x001ee80000300a00 */
[----:B------:R-:W3:Y:S04]  /*8fe80*/  LDL.LU.64 R16, [R1+0x3d50] ;  /* 0x003d500001107983 */ /* 0x000ee80000300a00 */
[----:B---3--:R0:W-:Y:S04]  /*8fe90*/  STS.128 [R0+0x80], R16 ;  /* 0x0000801000007388 */ /* 0x0081e80000000c00 */
[----:B0-----:R-:W3:Y:S04]  /*8fea0*/  LDL.LU.64 R18, [R1+0x3d48] ;  /* 0x003d480001127983 */ /* 0x001ee80000300a00 */
[----:B------:R-:W3:Y:S04]  /*8feb0*/  LDL.LU.64 R16, [R1+0x3d40] ;  /* 0x003d400001107983 */ /* 0x000ee80000300a00 */
[----:B---3--:R0:W-:Y:S04]  /*8fec0*/  STS.128 [R0+0x200], R16 ;  /* 0x0002001000007388 */ /* 0x0081e80000000c00 */
[----:B0-----:R-:W3:Y:S04]  /*8fed0*/  LDL.LU.64 R18, [R1+0x3d38] ;  /* 0x003d380001127983 */ /* 0x001ee80000300a00 */
[----:B------:R-:W3:Y:S04]  /*8fee0*/  LDL.LU.64 R16, [R1+0x3d30] ;  /* 0x003d300001107983 */ /* 0x000ee80000300a00 */
[----:B---3--:R-:W-:Y:S04]  /*8fef0*/  STS.128 [R0+0x280], R16 ;  /* 0x0002801000007388 */ /* 0x008fe80000000c00 */
[----:B------:R-:W-:Y:S06]  /*8ff00*/  BAR.SYNC.DEFER_BLOCKING 0x0 ;  /* 0x0000000000007b1d */ /* 0x000fec0000010000 */
[----:B------:R-:W0:Y:S04]  /*8ff10*/  LDS.128 R16, [R29] ;  /* 0x000000001d107984 */ /* 0x000e280000000c00 */
[----:B0-----:R-:W-:Y:S01]  /*8ff20*/  STL.64 [R1+0x3d0], R16 ;  /* 0x0003d01001007387 */ /* 0x001fe20000100a00 */
[----:B------:R-:W-:-:S03]  /*8ff30*/  IMAD.MOV.U32 R10, RZ, RZ, R16 ;  /* 0x000000ffff0a7224 */ /* 0x000fc600078e0010 */
[----:B------:R0:W-:Y:S04]  /*8ff40*/  STL.64 [R1+0x3d8], R18 ;  /* 0x0003d81201007387 */ /* 0x0001e80000100a00 */
[----:B0-----:R-:W3:Y:S04]  /*8ff50*/  LDL.LU.64 R18, [R1+0x3d28] ;  /* 0x003d280001127983 */ /* 0x001ee80000300a00 */
[----:B------:R-:W3:Y:S04]  /*8ff60*/  LDL.LU.64 R16, [R1+0x3d20] ;  /* 0x003d200001107983 */ /* 0x000ee80000300a00 */
[----:B------:R-:W-:Y:S04]  /*8ff70*/  STL [R1+0x3908], R10 ;  /* 0x0039080a01007387 */ /* 0x000fe80000100800 */
[----:B------:R-:W-:Y:S04]  /*8ff80*/  STL [R1+0x3904], R8 ;  /* 0x0039040801007387 */ /* 0x000fe80000100800 */
[----:B------:R-:W0:Y:S04]  /*8ff90*/  LDS.128 R8, [R28] ;  /* 0x000000001c087984 */ /* 0x000e280000000c00 */
[----:B0-----:R-:W-:Y:S04]  /*8ffa0*/  STL.64 [R1+0x410], R8 ;  /* 0x0004100801007387 */ /* 0x001fe80000100a00 */
[----:B------:R-:W-:Y:S04]  /*8ffb0*/  STL.64 [R1+0x418], R10 ;  /* 0x0004180a01007387 */ /* 0x000fe80000100a00 */
[----:B------:R-:W0:Y:S04]  /*8ffc0*/  LDS.128 R8, [R24] ;  /* 0x0000000018087984 */ /* 0x000e280000000c00 */
[----:B0-----:R-:W-:Y:S04]  /*8ffd0*/  STL.64 [R1+0x650], R8 ;  /* 0x0006500801007387 */ /* 0x001fe80000100a00 */
[----:B------:R-:W-:Y:S04]  /*8ffe0*/  STL.64 [R1+0x658], R10 ;  /* 0x0006580a01007387 */ /* 0x000fe80000100a00 */
[----:B------:R-:W0:Y:S04]  /*8fff0*/  LDS.128 R8, [R3] ;  /* 0x0000000003087984 */ /* 0x000e280000000c00 */
[----:B------:R-:W-:Y:S06]  /*90000*/  BAR.SYNC.DEFER_BLOCKING 0x0 ;  /* 0x0000000000007b1d */ /* 0x000fec0000010000 */
[----:B--2---:R-:W-:Y:S04]  /*90010*/  STS.128 [R0], R4 ;  /* 0x0000000400007388 */ /* 0x004fe80000000c00 */
[----:B------:R-:W-:Y:S04]  /*90020*/  STS.128 [R0+0x80], R12 ;  /* 0x0000800c00007388 */ /* 0x000fe80000000c00 */
[----:B----4-:R-:W-:Y:S04]  /*90030*/  STS.128 [R0+0x280], R20 ;  /* 0x0002801400007388 */ /* 0x010fe80000000c00 */
[----:B0-----:R-:W-:Y:S04]  /*90040*/  STL.64 [R1+0x710], R8 ;  /* 0x0007100801007387 */ /* 0x001fe80000100a00 */
[----:B------:R-:W-:Y:S04]  /*90050*/  STL.64 [R1+0x718], R10 ;  /* 0x0007180a01007387 */ /* 0x000fe80000100a00 */
[----:B---3--:R-:W-:Y:S04]  /*90060*/  STS.128 [R0+0x200], R16 ;  /* 0x0002001000007388 */ /* 0x008fe80000000c00 */
[----:B------:R-:W-:Y:S06]  /*90070*/  BAR.SYNC.DEFER_BLOCKING 0x0 ;  /* 0x0000000000007b1d */ /* 0x000fec0000010000 */
[----:B------:R-:W0:Y:S04]  /*90080*/  LDS.128 R4, [R29] ;  /* 0x000000001d047984 */ /* 0x000e280000000c00 */
[----:B------:R-:W-:Y:S04]  /*90090*/  LDS.128 R8, [R28] ;  /* 0x000000001c087984 */ /* 0x000fe80000000c00 */
[----:B0-----:R-:W-:Y:S01]  /*900a0*/  STL [R1+0x50], R4 ;  /* 0x0000500401007387 */ /* 0x001fe20000100800 */
[----:B------:R-:W-:-:S03]  /*900b0*/  IMAD.MOV.U32 R27, RZ, RZ, R5 ;  /* 0x000000ffff1b7224 */ /* 0x000fc600078e0005 */
[----:B------:R-:W-:Y:S04]  /*900c0*/  STL.64 [R1+0x58], R6 ;  /* 0x0000580601007387 */ /* 0x000fe80000100a00 */
[----:B------:R-:W0:Y:S04]  /*900d0*/  LDS.128 R4, [R24] ;  /* 0x0000000018047984 */ /* 0x000e280000000c00 */
[----:B------:R1:W-:Y:S04]  /*900e0*/  STL [R1+0x38c0], R27 ;  /* 0x0038c01b01007387 */ /* 0x0003e80000100800 */
[----:B0-----:R-:W-:Y:S01]  /*900f0*/  STL [R1+0x644], R5 ;  /* 0x0006440501007387 */ /* 0x001fe20000100800 */
[----:B-1----:R-:W-:-:S03]  /*90100*/  IMAD.MOV.U32 R27, RZ, RZ, R4 ;  /* 0x000000ffff1b7224 */ /* 0x002fc600078e0004 */
[----:B------:R0:W-:Y:S04]  /*90110*/  STL.64 [R1+0x80], R8 ;  /* 0x0000800801007387 */ /* 0x0001e80000100a00 */
[----:B------:R-:W-:Y:S04]  /*90120*/  STL.64 [R1+0x88], R10 ;  /* 0x0000880a01007387 */ /* 0x000fe80000100a00 */
[----:B------:R-:W-:Y:S04]  /*90130*/  STL.64 [R1+0x648], R6 ;  /* 0x0006480601007387 */ /* 0x000fe80000100a00 */
[----:B------:R-:W1:Y:S04]  /*90140*/  LDS.128 R4, [R3] ;  /* 0x0000000003047984 */ /* 0x000e680000000c00 */
[----:B------:R-:W-:Y:S04]  /*90150*/  STL [R1+0x38e8], R27 ;  /* 0x0038e81b01007387 */ /* 0x000fe80000100800 */
[----:B------:R-:W-:Y:S04]  /*90160*/  STL [R1+0x3cf8], R24 ;  /* 0x003cf81801007387 */ /* 0x000fe80000100800 */
[----:B0-----:R-:W2:Y:S04]  /*90170*/  LDL.LU R8, [R1+0x110] ;  /* 0x0001100001087983 */ /* 0x001ea80000300800 */
[----:B-1----:R-:W-:Y:S04]  /*90180*/  STL.64 [R1+0x700], R4 ;  /* 0x0007000401007387 */ /* 0x002fe80000100a00 */
[----:B------:R-:W-:Y:S04]  /*90190*/  STL.64 [R1+0x708], R6 ;  /* 0x0007080601007387 */ /* 0x000fe80000100a00 */
[----:B------:R-:W2:Y:S04]  /*901a0*/  LDL.LU R9, [R1+0x114] ;  /* 0x0001140001097983 */ /* 0x000ea80000300800 */
[----:B------:R-:W3:Y:S04]  /*901b0*/  LDL.LU R10, [R1+0x118] ;  /* 0x00011800010a7983 */ /* 0x000ee80000300800 */
[----:B------:R-:W3:Y:S04]  /*901c0*/  LDL.LU R11, [R1+0x11c] ;  /* 0x00011c00010b7983 */ /* 0x000ee80000300800 */
[----:B------:R-:W-:Y:S06]  /*901d0*/  BAR.SYNC.DEFER_BLOCKING 0x0 ;  /* 0x0000000000007b1d */ /* 0x000fec0000010000 */
[----:B---3--:R-:W-:Y:S04]  /*901e0*/  STL.64 [R1+0x3cc0], R10 ;  /* 0x003cc00a01007387 */ /* 0x008fe80000100a00 */
[----:B--2---:R0:W-:Y:S04]  /*901f0*/  STL.64 [R1+0x3cb8], R8 ;  /* 0x003cb80801007387 */ /* 0x0041e80000100a00 */
[----:B0-----:R-:W2:Y:S04]  /*90200*/  LDL.LU R8, [R1+0x100] ;  /* 0x0001000001087983 */ /* 0x001ea80000300800 */
[----:B------:R-:W2:Y:S04]  /*90210*/  LDL.LU R9, [R1+0x104] ;  /* 0x0001040001097983 */ /* 0x000ea80000300800 */
[----:B------:R-:W3:Y:S04]  /*90220*/  LDL.LU R10, [R1+0x108] ;  /* 0x00010800010a7983 */ /* 0x000ee80000300800 */
[----:B------:R-:W3:Y:S04]  /*90230*/  LDL.LU R11, [R1+0x10c] ;  /* 0x00010c00010b7983 */ /* 0x000ee80000300800 */
[----:B---3--:R-:W-:Y:S04]  /*90240*/  STL.64 [R1+0x3cd0], R10 ;  /* 0x003cd00a01007387 */ /* 0x008fe80000100a00 */
[----:B--2---:R0:W-:Y:S04]  /*90250*/  STL.64 [R1+0x3cc8], R8 ;  /* 0x003cc80801007387 */ /* 0x0041e80000100a00 */
[----:B0-----:R-:W2:Y:S04]  /*90260*/  LDL.LU R8, [R1+0xf0] ;  /* 0x0000f00001087983 */ /* 0x001ea80000300800 */
[----:B------:R-:W2:Y:S04]  /*90270*/  LDL.LU R9, [R1+0xf4] ;  /* 0x0000f40001097983 */ /* 0x000ea80000300800 */
[----:B------:R-:W3:Y:S04]  /*90280*/  LDL.LU R10, [R1+0xf8] ;  /* 0x0000f800010a7983 */ /* 0x000ee80000300800 */
[----:B------:R-:W3:Y:S04]  /*90290*/  LDL.LU R11, [R1+0xfc] ;  /* 0x0000fc00010b7983 */ /* 0x000ee80000300800 */
[----:B------:R-:W4:Y:S04]  /*902a0*/  LDL.LU R24, [R1+0xc0] ;  /* 0x0000c00001187983 */ /* 0x000f280000300800 */
[----:B------:R-:W4:Y:S04]  /*902b0*/  LDL.LU R25, [R1+0xc4] ;  /* 0x0000c40001197983 */ /* 0x000f280000300800 */
[----:B------:R-:W5:Y:S04]  /*902c0*/  LDL.LU R26, [R1+0xc8] ;  /* 0x0000c800011a7983 */ /* 0x000f680000300800 */
[----:B------:R-:W5:Y:S04]  /*902d0*/  LDL.LU R27, [R1+0xcc] ;  /* 0x0000cc00011b7983 */ /* 0x000f680000300800 */
[----:B-----5:R-:W-:Y:S04]  /*902e0*/  STL.64 [R1+0x3d08], R26 ;  /* 0x003d081a01007387 */ /* 0x020fe80000100a00 */
[----:B----4-:R0:W-:Y:S04]  /*902f0*/  STL.64 [R1+0x3d00], R24 ;  /* 0x003d001801007387 */ /* 0x0101e80000100a00 */
[----:B0-----:R-:W4:Y:S04]  /*90300*/  LDL.LU R24, [R1+0xb0] ;  /* 0x0000b00001187983 */ /* 0x001f280000300800 */
[----:B------:R-:W4:Y:S04]  /*90310*/  LDL.LU R25, [R1+0xb4] ;  /* 0x0000b40001197983 */ /* 0x000f280000300800 */
[----:B------:R-:W5:Y:S04]  /*90320*/  LDL.LU R26, [R1+0xb8] ;  /* 0x0000b800011a7983 */ /* 0x000f680000300800 */
[----:B------:R-:W5:Y:S04]  /*90330*/  LDL.LU R27, [R1+0xbc] ;  /* 0x0000bc00011b7983 */ /* 0x000f680000300800 */
[----:B-----5:R-:W-:Y:S04]  /*90340*/  STL.64 [R1+0x3d18], R26 ;  /* 0x003d181a01007387 */ /* 0x020fe80000100a00 */
[----:B----4-:R0:W-:Y:S04]  /*90350*/  STL.64 [R1+0x3d10], R24 ;  /* 0x003d101801007387 */ /* 0x0101e80000100a00 */
[----:B0-----:R-:W4:Y:S04]  /*90360*/  LDL.LU R24, [R1+0xa0] ;  /* 0x0000a00001187983 */ /* 0x001f280000300800 */
[----:B------:R-:W4:Y:S04]  /*90370*/  LDL.LU R25, [R1+0xa4] ;  /* 0x0000a40001197983 */ /* 0x000f280000300800 */
[----:B------:R-:W4:Y:S04]  /*90380*/  LDL.LU R26, [R1+0xa8] ;  /* 0x0000a800011a7983 */ /* 0x000f280000300800 */
[----:B------:R-:W4:Y:S04]  /*90390*/  LDL.LU R27, [R1+0xac] ;  /* 0x0000ac00011b7983 */ /* 0x000f280000300800 */
[----:B---3--:R-:W-:Y:S04]  /*903a0*/  STL.64 [R1+0x3ce0], R10 ;  /* 0x003ce00a01007387 */ /* 0x008fe80000100a00 */
[----:B--2---:R0:W-:Y:S04]  /*903b0*/  STL.64 [R1+0x3cd8], R8 ;  /* 0x003cd80801007387 */ /* 0x0041e80000100a00 */
[----:B0-----:R-:W2:Y:S04]  /*903c0*/  LDL.LU R8, [R1+0xe0] ;  /* 0x0000e00001087983 */ /* 0x001ea80000300800 */
[----:B------:R-:W2:Y:S04]  /*903d0*/  LDL.LU R9, [R1+0xe4] ;  /* 0x0000e40001097983 */ /* 0x000ea80000300800 */
[----:B------:R-:W3:Y:S04]  /*903e0*/  LDL.LU R10, [R1+0xe8] ;  /* 0x0000e800010a7983 */ /* 0x000ee80000300800 */
[----:B------:R-:W3:Y:S04]  /*903f0*/  LDL.LU R11, [R1+0xec] ;  /* 0x0000ec00010b7983 */ /* 0x000ee80000300800 */
[----:B----4-:R-:W-:Y:S04]  /*90400*/  STS.128 [R0], R24 ;  /* 0x0000001800007388 */ /* 0x010fe80000000c00 */
[----:B---3--:R-:W-:Y:S04]  /*90410*/  STL.64 [R1+0x3cf0], R10 ;  /* 0x003cf00a01007387 */ /* 0x008fe80000100a00 */
[----:B--2---:R0:W-:Y:S04]  /*90420*/  STL.64 [R1+0x3ce8], R8 ;  /* 0x003ce80801007387 */ /* 0x0041e80000100a00 */
[----:B0-----:R-:W2:Y:S04]  /*90430*/  LDL.LU R8, [R1+0xd0] ;  /* 0x0000d00001087983 */ /* 0x001ea80000300800 */
        /* <DEDUP_REMOVED lines=11> */
[----:B------:R-:W5:Y:S04]  /*904f0*/  LDL.LU R4, [R1+0x120] ;  /* 0x0001200001047983 */ /* 0x000f680000300800 */
[----:B------:R-:W5:Y:S04]  /*90500*/  LDL.LU R5, [R1+0x124] ;  /* 0x0001240001057983 */ /* 0x000f680000300800 */
[----:B------:R-:W5:Y:S04]  /*90510*/  LDL.LU R6, [R1+0x128] ;  /* 0x0001280001067983 */ /* 0x000f680000300800 */
[----:B------:R-:W5:Y:S04]  /*90520*/  LDL.LU R7, [R1+0x12c] ;  /* 0x00012c0001077983 */ /* 0x000f680000300800 */
[----:B------:R-:W2:Y:S04]  /*90530*/  LDL.LU R20, [R1+0x150] ;  /* 0x0001500001147983 */ /* 0x000ea80000300800 */
[----:B------:R-:W2:Y:S04]  /*90540*/  LDL.LU R21, [R1+0x154] ;  /* 0x0001540001157983 */ /* 0x000ea80000300800 */
[----:B------:R-:W2:Y:S04]  /*90550*/  LDL.LU R22, [R1+0x158] ;  /* 0x0001580001167983 */ /* 0x000ea80000300800 */
[----:B------:R-:W2:Y:S04]  /*90560*/  LDL.LU R23, [R1+0x15c] ;  /* 0x00015c0001177983 */ /* 0x000ea80000300800 */
[----:B------:R-:W2:Y:S04]  /*90570*/  LDL.LU.64 R26, [R1+0x3d18] ;  /* 0x003d1800011a7983 */ /* 0x000ea80000300a00 */
[----:B------:R-:W2:Y:S04]  /*90580*/  LDL.LU.64 R24, [R1+0x3d10] ;  /* 0x003d100001187983 */ /* 0x000ea80000300a00 */
[----:B--2---:R0:W-:Y:S04]  /*90590*/  STS.128 [R0+0x80], R24 ;  /* 0x0000801800007388 */ /* 0x0041e80000000c00 */
[----:B0-----:R-:W2:Y:S04]  /*905a0*/  LDL.LU.64 R26, [R1+0x3d08] ;  /* 0x003d0800011a7983 */ /* 0x001ea80000300a00 */
[----:B------:R-:W2:Y:S04]  /*905b0*/  LDL.LU.64 R24, [R1+0x3d00] ;  /* 0x003d000001187983 */ /* 0x000ea80000300a00 */
[----:B------:R-:W-:Y:S04]  /*905c0*/  STS.128 [R0+0x280], R8 ;  /* 0x0002800800007388 */ /* 0x000fe80000000c00 */
[----:B--2---:R0:W-:Y:S04]  /*905d0*/  STS.128 [R0+0x200], R24 ;  /* 0x0002001800007388 */ /* 0x0041e80000000c00 */
[----:B------:R-:W-:Y:S06]  /*905e0*/  BAR.SYNC.DEFER_BLOCKING 0x0 ;  /* 0x0000000000007b1d */ /* 0x000fec0000010000 */
[----:B0-----:R-:W2:Y:S04]  /*905f0*/  LDL.LU R24, [R1+0x3cf8] ;  /* 0x003cf80001187983 */ /* 0x001ea80000300800 */
[----:B------:R-:W0:Y:S02]  /*90600*/  LDS.128 R8, [R29] ;  /* 0x000000001d087984 */ /* 0x000e240000000c00 */
[----:B0-----:R-:W-:-:S02]  /*90610*/  IMAD.MOV.U32 R27, RZ, RZ, R8 ;  /* 0x000000ffff1b7224 */ /* 0x001fc400078e0008 */
[----:B------:R-:W-:Y:S01]  /*90620*/  STL.64 [R1+0x48], R10 ;  /* 0x0000480a01007387 */ /* 0x000fe20000100a00 */
[----:B------:R-:W-:-:S03]  /*90630*/  IMAD.MOV.U32 R26, RZ, RZ, R9 ;  /* 0x000000ffff1a7224 */ /* 0x000fc600078e0009 */
[----:B------:R-:W0:Y:S04]  /*90640*/  LDS.128 R8, [R28] ;  /* 0x000000001c087984 */ /* 0x000e280000000c00 */
[----:B------:R-:W-:Y:S04]  /*90650*/  STL [R1+0x38bc], R26 ;  /* 0x0038bc1a01007387 */ /* 0x000fe80000100800 */
[----:B0-----:R-:W-:Y:S04]  /*90660*/  STL.64 [R1+0x70], R8 ;  /* 0x0000700801007387 */ /* 0x001fe80000100a00 */
[----:B------:R-:W-:Y:S04]  /*90670*/  STL.64 [R1+0x78], R10 ;  /* 0x0000780a01007387 */ /* 0x000fe80000100a00 */
[----:B--2---:R-:W0:Y:S04]  /*90680*/  LDS.128 R8, [R24] ;  /* 0x0000000018087984 */ /* 0x004e280000000c00 */
[----:B0-----:R-:W-:Y:S04]  /*90690*/  STL.64 [R1+0xc0], R8 ;  /* 0x0000c00801007387 */ /* 0x001fe80000100a00 */
[----:B------:R-:W-:Y:S04]  /*906a0*/  STL.64 [R1+0xc8], R10 ;  /* 0x0000c80a01007387 */ /* 0x000fe80000100a00 */
[----:B------:R-:W0:Y:S04]  /*906b0*/  LDS.128 R8, [R3] ;  /* 0x0000000003087984 */ /* 0x000e280000000c00 */
[----:B0-----:R-:W-:Y:S04]  /*906c0*/  STL.64 [R1+0x6f0], R8 ;  /* 0x0006f00801007387 */ /* 0x001fe80000100a00 */
[----:B------:R0:W-:Y:S04]  /*906d0*/  STL.64 [R1+0x6f8], R10 ;  /* 0x0006f80a01007387 */ /* 0x0001e80000100a00 */
[----:B0-----:R-:W2:Y:S04]  /*906e0*/  LDL.LU.64 R10, [R1+0x3cf0] ;  /* 0x003cf000010a7983 */ /* 0x001ea80000300a00 */
[----:B------:R-:W2:Y:S04]  /*906f0*/  LDL.LU.64 R8, [R1+0x3ce8] ;  /* 0x003ce80001087983 */ /* 0x000ea80000300a00 */
[----:B------:R-:W-:Y:S06]  /*90700*/  BAR.SYNC.DEFER_BLOCKING 0x0 ;  /* 0x0000000000007b1d */ /* 0x000fec0000010000 */
[----:B--2---:R0:W-:Y:S04]  /*90710*/  STS.128 [R0], R8 ;  /* 0x0000000800007388 */ /* 0x0041e80000000c00 */
[----:B0-----:R-:W2:Y:S04]  /*90720*/  LDL.LU.64 R10, [R1+0x3ce0] ;  /* 0x003ce000010a7983 */ /* 0x001ea80000300a00 */
[----:B------:R-:W2:Y:S04]  /*90730*/  LDL.LU.64 R8, [R1+0x3cd8] ;  /* 0x003cd80001087983 */ /* 0x000ea80000300a00 */
[----:B--2---:R0:W-:Y:S04]  /*90740*/  STS.128 [R0+0x80], R8 ;  /* 0x0000800800007388 */ /* 0x0041e80000000c00 */
[----:B0-----:R-:W2:Y:S04]  /*90750*/  LDL.LU.64 R10, [R1+0x3cd0] ;  /* 0x003cd000010a7983 */ /* 0x001ea80000300a00 */
[----:B------:R-:W2:Y:S04]  /*90760*/  LDL.LU.64 R8, [R1+0x3cc8] ;  /* 0x003cc80001087983 */ /* 0x000ea80000300a00 */
[----:B--2---:R0:W-:Y:S04]  /*90770*/  STS.128 [R0+0x200], R8 ;  /* 0x0002000800007388 */ /* 0x0041e80000000c00 */
[----:B0-----:R-:W2:Y:S04]  /*90780*/  LDL.LU.64 R10, [R1+0x3cc0] ;  /* 0x003cc000010a7983 */ /* 0x001ea80000300a00 */
[----:B------:R-:W2:Y:S04]  /*90790*/  LDL.LU.64 R8, [R1+0x3cb8] ;  /* 0x003cb80001087983 */ /* 0x000ea80000300a00 */
[----:B--2---:R-:W-:Y:S04]  /*907a0*/  STS.128 [R0+0x280], R8 ;  /* 0x0002800800007388 */ /* 0x004fe80000000c00 */
[----:B------:R-:W-:Y:S06]  /*907b0*/  BAR.SYNC.DEFER_BLOCKING 0x0 ;  /* 0x0000000000007b1d */ /* 0x000fec0000010000 */
[----:B------:R-:W0:Y:S04]  /*907c0*/  LDS.128 R8, [R29] ;  /* 0x000000001d087984 */ /* 0x000e280000000c00 */
[----:B0-----:R-:W-:Y:S01]  /*907d0*/  STL [R1+0x30], R8 ;  /* 0x0000300801007387 */ /* 0x001fe20000100800 */
[----:B------:R-:W-:-:S03]  /*907e0*/  IMAD.MOV.U32 R25, RZ, RZ, R9 ;  /* 0x000000ffff197224 */ /* 0x000fc600078e0009 */
[----:B------:R-:W-:Y:S04]  /*907f0*/  STL.64 [R1+0x38], R10 ;  /* 0x0000380a01007387 */ /* 0x000fe80000100a00 */
[----:B------:R-:W0:Y:S04]  /*90800*/  LDS.128 R8, [R28] ;  /* 0x000000001c087984 */ /* 0x000e280000000c00 */
[----:B------:R-:W-:Y:S04]  /*90810*/  STL [R1+0x38c4], R25 ;  /* 0x0038c41901007387 */ /* 0x000fe80000100800 */
[----:B------:R-:W-:Y:S04]  /*90820*/  STL [R1+0x390c], R27 ;  /* 0x00390c1b01007387 */ /* 0x000fe80000100800 */
[----:B0-----:R-:W-:Y:S04]  /*90830*/  STL.64 [R1+0x60], R8 ;  /* 0x0000600801007387 */ /* 0x001fe80000100a00 */
[----:B------:R-:W-:Y:S04]  /*90840*/  STL.64 [R1+0x68], R10 ;  /* 0x0000680a01007387 */ /* 0x000fe80000100a00 */
[----:B------:R-:W0:Y:S04]  /*90850*/  LDS.128 R8, [R24] ;  /* 0x0000000018087984 */ /* 0x000e280000000c00 */
[----:B0-----:R-:W-:Y:S04]  /*90860*/  STL.64 [R1+0xb0], R8 ;  /* 0x0000b00801007387 */ /* 0x001fe80000100a00 */
[----:B------:R-:W-:Y:S04]  /*90870*/  STL.64 [R1+0xb8], R10 ;  /* 0x0000b80a01007387 */ /* 0x000fe80000100a00 */
[----:B------:R-:W0:Y:S04]  /*90880*/  LDS.128 R8, [R3] ;  /* 0x0000000003087984 */ /* 0x000e280000000c00 */
[----:B------:R-:W-:Y:S06]  /*90890*/  BAR.SYNC.DEFER_BLOCKING 0x0 ;  /* 0x0000000000007b1d */ /* 0x000fec0000010000 */
[----:B-----5:R1:W-:Y:S04]  /*908a0*/  STS.128 [R0], R4 ;  /* 0x0000000400007388 */ /* 0x0203e80000000c00 */
[----:B----4-:R-:W-:Y:S04]  /*908b0*/  STS.128 [R0+0x80], R12 ;  /* 0x0000800c00007388 */ /* 0x010fe80000000c00 */
[----:B---3--:R-:W-:Y:S04]  /*908c0*/  STS.128 [R0+0x200], R16 ;  /* 0x0002001000007388 */ /* 0x008fe80000000c00 */
[----:B0-----:R-:W-:Y:S04]  /*908d0*/  STL.64 [R1+0xf0], R8 ;  /* 0x0000f00801007387 */ /* 0x001fe80000100a00 */
[----:B------:R-:W-:Y:S04]  /*908e0*/  STL.64 [R1+0xf8], R10 ;  /* 0x0000f80a01007387 */ /* 0x000fe80000100a00 */
[----:B-1----:R-:W2:Y:S04]  /*908f0*/  LDL.LU R4, [R1+0x190] ;  /* 0x0001900001047983 */ /* 0x002ea80000300800 */
[----:B------:R-:W2:Y:S04]  /*90900*/  LDL.LU R5, [R1+0x194] ;  /* 0x0001940001057983 */ /* 0x000ea80000300800 */
[----:B------:R-:W3:Y:S04]  /*90910*/  LDL.LU R6, [R1+0x198] ;  /* 0x0001980001067983 */ /* 0x000ee80000300800 */
[----:B------:R-:W3:Y:S04]  /*90920*/  LDL.LU R7, [R1+0x19c] ;  /* 0x00019c0001077983 */ /* 0x000ee80000300800 */
[----:B------:R-:W-:Y:S04]  /*90930*/  STS.128 [R0+0x280], R20 ;  /* 0x0002801400007388 */ /* 0x000fe80000000c00 */
[----:B------:R-:W-:Y:S06]  /*90940*/  BAR.SYNC.DEFER_BLOCKING 0x0 ;  /* 0x0000000000007b1d */ /* 0x000fec0000010000 */
        /* <DEDUP_REMOVED lines=20> */
[----:B--2---:R-:W-:Y:S04]  /*90a90*/  STL.64 [R1+0x3ca8], R4 ;  /* 0x003ca80401007387 */ /* 0x004fe80000100a00 */
[----:B------:R-:W1:Y:S04]  /*90aa0*/  LDS.128 R4, [R28] ;  /* 0x000000001c047984 */ /* 0x000e680000000c00 */
[----:B------:R-:W2:Y:S04]  /*90ab0*/  LDL.LU R8, [R1+0x1c0] ;  /* 0x0001c00001087983 */ /* 0x000ea80000300800 */
[----:B0-----:R0:W-:Y:S04]  /*90ac0*/  STL.64 [R1+0x20], R12 ;  /* 0x0000200c01007387 */ /* 0x0011e80000100a00 */
[----:B------:R3:W-:Y:S04]  /*90ad0*/  STL.64 [R1+0x28], R14 ;  /* 0x0000280e01007387 */ /* 0x0007e80000100a00 */
[----:B-1----:R-:W-:Y:S04]  /*90ae0*/  STL.64 [R1+0x10], R4 ;  /* 0x0000100401007387 */ /* 0x002fe80000100a00 */
[----:B------:R-:W-:Y:S04]  /*90af0*/  STL.64 [R1+0x18], R6 ;  /* 0x0000180601007387 */ /* 0x000fe80000100a00 */
[----:B------:R-:W2:Y:S04]  /*90b00*/  LDL.LU R9, [R1+0x1c4] ;  /* 0x0001c40001097983 */ /* 0x000ea80000300800 */
[----:B------:R-:W4:Y:S04]  /*90b10*/  LDL.LU R10, [R1+0x1c8] ;  /* 0x0001c800010a7983 */ /* 0x000f280000300800 */
[----:B------:R-:W4:Y:S04]  /*90b20*/  LDL.LU R11, [R1+0x1cc] ;  /* 0x0001cc00010b7983 */ /* 0x000f280000300800 */
[----:B------:R-:W1:Y:S04]  /*90b30*/  LDS.128 R4, [R24] ;  /* 0x0000000018047984 */ /* 0x000e680000000c00 */
[----:B----4-:R-:W-:Y:S04]  /*90b40*/  STL.64 [R1+0x3c70], R10 ;  /* 0x003c700a01007387 */ /* 0x010fe80000100a00 */
[----:B--2---:R2:W-:Y:S04]  /*90b50*/  STL.64 [R1+0x3c68], R8 ;  /* 0x003c680801007387 */ /* 0x0045e80000100a00 */
[----:B0-----:R-:W4:Y:S04]  /*90b60*/  LDL.LU R12, [R1+0x1d0] ;  /* 0x0001d000010c7983 */ /* 0x001f280000300800 */
[----:B------:R-:W4:Y:S04]  /*90b70*/  LDL.LU R13, [R1+0x1d4] ;  /* 0x0001d400010d7983 */ /* 0x000f280000300800 */
[----:B---3--:R-:W4:Y:S04]  /*90b80*/  LDL.LU R14, [R1+0x1d8] ;  /* 0x0001d800010e7983 */ /* 0x008f280000300800 */
[----:B------:R-:W4:Y:S04]  /*90b90*/  LDL.LU R15, [R1+0x1dc] ;  /* 0x0001dc00010f7983 */ /* 0x000f280000300800 */
[----:B--2---:R-:W2:Y:S04]  /*90ba0*/  LDL.LU R8, [R1+0x1a0] ;  /* 0x0001a00001087983 */ /* 0x004ea80000300800 */
[----:B-1----:R-:W-:Y:S04]  /*90bb0*/  STL.64 [R1+0xa0], R4 ;  /* 0x0000a00401007387 */ /* 0x002fe80000100a00 */
[----:B------:R-:W-:Y:S04]  /*90bc0*/  STL.64 [R1+0xa8], R6 ;  /* 0x0000a80601007387 */ /* 0x000fe80000100a00 */
[----:B------:R-:W0:Y:S04]  /*90bd0*/  LDS.128 R4, [R3] ;  /* 0x0000000003047984 */ /* 0x000e280000000c00 */
[----:B------:R-:W2:Y:S04]  /*90be0*/  LDL.LU R9, [R1+0x1a4] ;  /* 0x0001a40001097983 */ /* 0x000ea80000300800 */
[----:B------:R-:W2:Y:S04]  /*90bf0*/  LDL.LU R10, [R1+0x1a8] ;  /* 0x0001a800010a7983 */ /* 0x000ea80000300800 */
[----:B------:R-:W2:Y:S04]  /*90c00*/  LDL.LU R11, [R1+0x1ac] ;  /* 0x0001ac00010b7983 */ /* 0x000ea80000300800 */
[----:B------:R-:W3:Y:S04]  /*90c10*/  LDL.LU R16, [R1+0x1e0] ;  /* 0x0001e00001107983 */ /* 0x000ee80000300800 */
[----:B------:R-:W3:Y:S04]  /*90c20*/  LDL.LU R17, [R1+0x1e4] ;  /* 0x0001e40001117983 */ /* 0x000ee80000300800 */
[----:B------:R-:W3:Y:S04]  /*90c30*/  LDL.LU R18, [R1+0x1e8] ;  /* 0x0001e80001127983 */ /* 0x000ee80000300800 */
[----:B------:R-:W3:Y:S04]  /*90c40*/  LDL.LU R19, [R1+0x1ec] ;  /* 0x0001ec0001137983 */ /* 0x000ee80000300800 */
[----:B------:R-:W5:Y:S04]  /*90c50*/  LDL.LU R20, [R1+0x1f0] ;  /* 0x0001f00001147983 */ /* 0x000f680000300800 */
[----:B------:R-:W5:Y:S04]  /*90c60*/  LDL.LU R21, [R1+0x1f4] ;  /* 0x0001f40001157983 */ /* 0x000f680000300800 */
[----:B------:R-:W5:Y:S04]  /*90c70*/  LDL.LU R22, [R1+0x1f8] ;  /* 0x0001f80001167983 */ /* 0x000f680000300800 */
[----:B------:R-:W5:Y:S04]  /*90c80*/  LDL.LU R23, [R1+0x1fc] ;  /* 0x0001fc0001177983 */ /* 0x000f680000300800 */
[----:B0-----:R-:W-:Y:S04]  /*90c90*/  STL.64 [R1+0xe0], R4 ;  /* 0x0000e00401007387 */ /* 0x001fe80000100a00 */
[----:B------:R0:W-:Y:S04]  /*90ca0*/  STL.64 [R1+0xe8], R6 ;  /* 0x0000e80601007387 */ /* 0x0001e80000100a00 */
[----:B------:R-:W-:Y:S06]  /*90cb0*/  BAR.SYNC.DEFER_BLOCKING 0x0 ;  /* 0x0000000000007b1d */ /* 0x000fec0000010000 */
[----:B0-----:R-:W2:Y:S04]  /*90cc0*/  LDL.LU.64 R6, [R1+0x3cb0] ;  /* 0x003cb00001067983 */ /* 0x001ea80000300a00 */
[----:B------:R-:W2:Y:S04]  /*90cd0*/  LDL.LU.64 R4, [R1+0x3ca8] ;  /* 0x003ca80001047983 */ /* 0x000ea80000300a00 */
        /* <DEDUP_REMOVED lines=12> */
[----:B0-----:R-:W-:Y:S04]  /*90da0*/  STL.64 [R1], R4 ;  /* 0x0000000401007387 */ /* 0x001fe80000100a00 */
[----:B------:R-:W-:Y:S04]  /*90db0*/  STL.64 [R1+0x8], R6 ;  /* 0x0000080601007387 */ /* 0x000fe80000100a00 */
[----:B------:R-:W0:Y:S04]  /*90dc0*/  LDS.128 R4, [R28] ;  /* 0x000000001c047984 */ /* 0x000e280000000c00 */
[----:B0-----:R-:W-:Y:S04]  /*90dd0*/  STL [R1+0x38f0], R4 ;  /* 0x0038f00401007387 */ /* 0x001fe80000100800 */
[----:B------:R-:W-:Y:S04]  /*90de0*/  STL [R1+0x3898], R5 ;  /* 0x0038980501007387 */ /* 0x000fe80000100800 */
[----:B------:R-:W-:Y:S04]  /*90df0*/  STL [R1+0x3820], R6 ;  /* 0x0038200601007387 */ /* 0x000fe80000100800 */
[----:B------:R-:W-:Y:S04]  /*90e00*/  STL [R1+0x3788], R7 ;  /* 0x0037880701007387 */ /* 0x000fe80000100800 */
[----:B------:R-:W0:Y:S04]  /*90e10*/  LDS.128 R4, [R24] ;  /* 0x0000000018047984 */ /* 0x000e280000000c00 */
[----:B0-----:R-:W-:Y:S04]  /*90e20*/  STL.64 [R1+0x90], R4 ;  /* 0x0000900401007387 */ /* 0x001fe80000100a00 */
[----:B------:R-:W-:Y:S04]  /*90e30*/  STL.64 [R1+0x98], R6 ;  /* 0x0000980601007387 */ /* 0x000fe80000100a00 */
[----:B------:R-:W0:Y:S04]  /*90e40*/  LDS.128 R4, [R3] ;  /* 0x0000000003047984 */ /* 0x000e280000000c00 */
[----:B------:R-:W-:Y:S06]  /*90e50*/  BAR.SYNC.DEFER_BLOCKING 0x0 ;  /* 0x0000000000007b1d */ /* 0x000fec0000010000 */
[----:B------:R-:W-:Y:S04]  /*90e60*/  STS.128 [R0], R8 ;  /* 0x0000000800007388 */ /* 0x000fe80000000c00 */
[----:B0-----:R-:W-:Y:S04]  /*90e70*/  STL [R1+0xd0], R4 ;  /* 0x0000d00401007387 */ /* 0x001fe80000100800 */
[----:B------:R0:W-:Y:S02]  /*90e80*/  STL.64 [R1+0xd8], R6 ;  /* 0x0000d80601007387 */ /* 0x0001e40000100a00 */
[----:B0-----:R-:W-:-:S05]  /*90e90*/  IMAD.MOV.U32 R6, RZ, RZ, R5 ;  /* 0x000000ffff067224 */ /* 0x001fca00078e0005 */
[----:B------:R0:W-:Y:S04]  /*90ea0*/  STL [R1+0x3858], R6 ;  /* 0x0038580601007387 */ /* 0x0001e80000100800 */
[----:B------:R-:W2:Y:S04]  /*90eb0*/  LDL.LU R4, [R1+0x1b0] ;  /* 0x0001b00001047983 */ /* 0x000ea80000300800 */
[----:B------:R-:W2:Y:S04]  /*90ec0*/  LDL.LU R5, [R1+0x1b4] ;  /* 0x0001b40001057983 */ /* 0x000ea80000300800 */
[----:B0-----:R-:W2:Y:S04]  /*90ed0*/  LDL.LU R6, [R1+0x1b8] ;  /* 0x0001b80001067983 */ /* 0x001ea80000300800 */
[----:B------:R-:W2:Y:S04]  /*90ee0*/  LDL.LU R7, [R1+0x1bc] ;  /* 0x0001bc0001077983 */ /* 0x000ea80000300800 */
[----:B------:R-:W3:Y:S04]  /*90ef0*/  LDL.LU.64 R10, [R1+0x3c70] ;  /* 0x003c7000010a7983 */ /* 0x000ee80000300a00 */
[----:B------:R-:W3:Y:S04]  /*90f00*/  LDL.LU.64 R8, [R1+0x3c68] ;  /* 0x003c680001087983 */ /* 0x000ee80000300a00 */
[----:B----4-:R-:W-:Y:S04]  /*90f10*/  STS.128 [R0+0x280], R12 ;  /* 0x0002800c00007388 */ /* 0x010fe80000000c00 */
[----:B--2---:R-:W-:Y:S04]  /*90f20*/  STS.128 [R0+0x80], R4 ;  /* 0x0000800400007388 */ /* 0x004fe80000000c00 */
[----:B---3--:R-:W-:Y:S04]  /*90f30*/  STS.128 [R0+0x200], R8 ;  /* 0x0002000800007388 */ /* 0x008fe80000000c00 */
[----:B------:R-:W-:Y:S06]  /*90f40*/  BAR.SYNC.DEFER_BLOCKING 0x0 ;  /* 0x0000000000007b1d */ /* 0x000fec0000010000 */
[----:B------:R-:W0:Y:S04]  /*90f50*/  LDS.128 R12, [R29] ;  /* 0x000000001d0c7984 */ /* 0x000e280000000c00 */
[----:B------:R-:W1:Y:S04]  /*90f60*/  LDS.128 R4, [R28] ;  /* 0x000000001c047984 */ /* 0x000e680000000c00 */
[----:B------:R-:W2:Y:S04]  /*90f70*/  LDS.128 R8, [R24] ;  /* 0x0000000018087984 */ /* 0x000ea80000000c00 */
[----:B0-----:R-:W-:Y:S04]  /*90f80*/  STL.64 [R1+0x170], R12 ;  /* 0x0001700c01007387 */ /* 0x001fe80000100a00 */
[----:B------:R-:W-:Y:S04]  /*90f90*/  STL.64 [R1+0x178], R14 ;  /* 0x0001780e01007387 */ /* 0x000fe80000100a00 */
[----:B------:R-:W-:Y:S04]  /*90fa0*/  STL [R1+0x3c60], R24 ;  /* 0x003c601801007387 */ /* 0x000fe80000100800 */
[----:B-1----:R-:W-:Y:S04]  /*90fb0*/  STL.64 [R1+0x7e0], R4 ;  /* 0x0007e00401007387 */ /* 0x002fe80000100a00 */
[----:B------:R-:W-:Y:S04]  /*90fc0*/  STL.64 [R1+0x7e8], R6 ;  /* 0x0007e80601007387 */ /* 0x000fe80000100a00 */
[----:B------:R-:W0:Y:S04]  /*90fd0*/  LDS.128 R4, [R3] ;  /* 0x0000000003047984 */ /* 0x000e280000000c00 */
[----:B--2---:R1:W-:Y:S04]  /*90fe0*/  STL.64 [R1+0x800], R8 ;  /* 0x0008000801007387 */ /* 0x0043e80000100a00 */
[----:B------:R2:W-:Y:S04]  /*90ff0*/  STL.64 [R1+0x808], R10 ;  /* 0x0008080a01007387 */ /* 0x0005e80000100a00 */
[----:B------:R-:W-:Y:S06]  /*91000*/  BAR.SYNC.DEFER_BLOCKING 0x0 ;  /* 0x0000000000007b1d */ /* 0x000fec0000010000 */
[----:B0-----:R0:W-:Y:S04]  /*91010*/  STL.64 [R1+0x830], R4 ;  /* 0x0008300401007387 */ /* 0x0011e80000100a00 */
[----:B------:R3:W-:Y:S04]  /*91020*/  STL.64 [R1+0x838], R6 ;  /* 0x0008380601007387 */ /* 0x0007e80000100a00 */
[----:B-1----:R-:W4:Y:S04]  /*91030*/  LDL.LU R8, [R1+0x290] ;  /* 0x0002900001087983 */ /* 0x002f280000300800 */
[----:B------:R-:W4:Y:S04]  /*91040*/  LDL.LU R9, [R1+0x294] ;  /* 0x0002940001097983 */ /* 0x000f280000300800 */
[----:B--2---:R-:W2:Y:S04]  /*91050*/  LDL.LU R10, [R1+0x298] ;  /* 0x00029800010a7983 */ /* 0x004ea80000300800 */
[----:B------:R-:W2:Y:S04]  /*91060*/  LDL.LU R11, [R1+0x29c] ;  /* 0x00029c00010b7983 */ /* 0x000ea80000300800 */
[----:B--2---:R-:W-:Y:S04]  /*91070*/  STL.64 [R1+0x3bf8], R10 ;  /* 0x003bf80a01007387 */ /* 0x004fe80000100a00 */
[----:B----4-:R1:W-:Y:S04]  /*91080*/  STL.64 [R1+0x3bf0], R8 ;  /* 0x003bf00801007387 */ /* 0x0103e80000100a00 */
[----:B0-----:R-:W2:Y:S04]  /*91090*/  LDL.LU R4, [R1+0x280] ;  /* 0x0002800001047983 */ /* 0x001ea80000300800 */
[----:B------:R-:W2:Y:S04]  /*910a0*/  LDL.LU R5, [R1+0x284] ;  /* 0x0002840001057983 */ /* 0x000ea80000300800 */
[----:B---3--:R-:W3:Y:S04]  /*910b0*/  LDL.LU R6, [R1+0x288] ;  /* 0x0002880001067983 */ /* 0x008ee80000300800 */
[----:B------:R-:W3:Y:S04]  /*910c0*/  LDL.LU R7, [R1+0x28c] ;  /* 0x00028c0001077983 */ /* 0x000ee80000300800 */
[----:B---3--:R-:W-:Y:S04]  /*910d0*/  STL.64 [R1+0x3c08], R6 ;  /* 0x003c080601007387 */ /* 0x008fe80000100a00 */
[----:B--2---:R-:W-:Y:S04]  /*910e0*/  STL.64 [R1+0x3c00], R4 ;  /* 0x003c000401007387 */ /* 0x004fe80000100a00 */
[----:B-1----:R-:W2:Y:S04]  /*910f0*/  LDL.LU R8, [R1+0x270] ;  /* 0x0002700001087983 */ /* 0x002ea80000300800 */
        /* <DEDUP_REMOVED lines=31> */
[----:B------:R-:W-:Y:S04]  /*912f0*/  STS.128 [R0], R16 ;  /* 0x0000001000007388 */ /* 0x000fe80000000c00 */
[----:B-----5:R-:W-:Y:S04]  /*91300*/  STS.128 [R0+0x80], R20 ;  /* 0x0000801400007388 */ /* 0x020fe80000000c00 */
[----:B----4-:R-:W-:Y:S04]  /*91310*/  STS.128 [R0+0x200], R24 ;  /* 0x0002001800007388 */ /* 0x010fe80000000c00 */
        /* <DEDUP_REMOVED lines=18> */
[----:B------:R-:W3:Y:S04]  /*91440*/  LDL.LU R20, [R1+0x2c0] ;  /* 0x0002c00001147983 */ /* 0x000ee80000300800 */
[----:B------:R-:W3:Y:S04]  /*91450*/  LDL.LU R21, [R1+0x2c4] ;  /* 0x0002c40001157983 */ /* 0x000ee80000300800 */
[----:B------:R-:W3:Y:S04]  /*91460*/  LDL.LU R22, [R1+0x2c8] ;  /* 0x0002c80001167983 */ /* 0x000ee80000300800 */
[----:B------:R-:W3:Y:S04]  /*91470*/  LDL.LU R23, [R1+0x2cc] ;  /* 0x0002cc0001177983 */ /* 0x000ee80000300800 */
[----:B------:R-:W3:Y:S04]  /*91480*/  LDL.LU R24, [R1+0x3c60] ;  /* 0x003c600001187983 */ /* 0x000ee80000300800 */
[----:B--2---:R-:W-:Y:S04]  /*91490*/  STS.128 [R0+0x280], R8 ;  /* 0x0002800800007388 */ /* 0x004fe80000000c00 */
[----:B------:R-:W-:Y:S06]  /*914a0*/  BAR.SYNC.DEFER_BLOCKING 0x0 ;  /* 0x0000000000007b1d */ /* 0x000fec0000010000 */
[----:B------:R-:W0:Y:S04]  /*914b0*/  LDS.128 R8, [R29] ;  /* 0x000000001d087984 */ /* 0x000e280000000c00 */
[----:B0-----:R-:W-:Y:S04]  /*914c0*/  STL.64 [R1+0x160], R8 ;  /* 0x0001600801007387 */ /* 0x001fe80000100a00 */
[----:B------:R-:W-:Y:S04]  /*914d0*/  STL.64 [R1+0x168], R10 ;  /* 0x0001680a01007387 */ /* 0x000fe80000100a00 */
[----:B------:R-:W0:Y:S04]  /*914e0*/  LDS.128 R8, [R28] ;  /* 0x000000001c087984 */ /* 0x000e280000000c00 */
[----:B0-----:R-:W-:Y:S04]  /*914f0*/  STL.64 [R1+0x1e0], R8 ;  /* 0x0001e00801007387 */ /* 0x001fe80000100a00 */
[----:B------:R-:W-:Y:S04]  /*91500*/  STL.64 [R1+0x1e8], R10 ;  /* 0x0001e80a01007387 */ /* 0x000fe80000100a00 */
[----:B---3--:R-:W0:Y:S04]  /*91510*/  LDS.128 R8, [R24] ;  /* 0x0000000018087984 */ /* 0x008e280000000c00 */
        /* <DEDUP_REMOVED lines=30> */
[----:B0-----:R-:W-:Y:S04]  /*91700*/  STL.64 [R1+0x810], R8 ;  /* 0x0008100801007387 */ /* 0x001fe80000100a00 */
[----:B------:R0:W-:Y:S04]  /*91710*/  STL.64 [R1+0x818], R10 ;  /* 0x0008180a01007387 */ /* 0x0001e80000100a00 */
[----:B0-----:R-:W2:Y:S04]  /*91720*/  LDL.LU.64 R10, [R1+0x3c18] ;  /* 0x003c1800010a7983 */ /* 0x001ea80000300a00 */
[----:B------:R-:W2:Y:S04]  /*91730*/  LDL.LU.64 R8, [R1+0x3c10] ;  /* 0x003c100001087983 */ /* 0x000ea80000300a00 */
[----:B------:R0:W-:Y:S04]  /*91740*/  STS.128 [R0], R4 ;  /* 0x0000000400007388 */ /* 0x0001e80000000c00 */
[----:B0-----:R-:W3:Y:S04]  /*91750*/  LDL.LU.64 R6, [R1+0x3c08] ;  /* 0x003c080001067983 */ /* 0x001ee80000300a00 */
[----:B------:R-:W3:Y:S04]  /*91760*/  LDL.LU.64 R4, [R1+0x3c00] ;  /* 0x003c000001047983 */ /* 0x000ee80000300a00 */
[----:B--2---:R0:W-:Y:S04]  /*91770*/  STS.128 [R0+0x80], R8 ;  /* 0x0000800800007388 */ /* 0x0041e80000000c00 */
[----:B0-----:R-:W2:Y:S04]  /*91780*/  LDL.LU.64 R10, [R1+0x3bf8] ;  /* 0x003bf800010a7983 */ /* 0x001ea80000300a00 */
[----:B------:R-:W2:Y:S04]  /*91790*/  LDL.LU.64 R8, [R1+0x3bf0] ;  /* 0x003bf00001087983 */ /* 0x000ea80000300a00 */
[----:B---3--:R-:W-:Y:S04]  /*917a0*/  STS.128 [R0+0x200], R4 ;  /* 0x0002000400007388 */ /* 0x008fe80000000c00 */
[----:B--2---:R-:W-:Y:S04]  /*917b0*/  STS.128 [R0+0x280], R8 ;  /* 0x0002800800007388 */ /* 0x004fe80000000c00 */
[----:B------:R-:W-:Y:S06]  /*917c0*/  BAR.SYNC.DEFER_BLOCKING 0x0 ;  /* 0x0000000000007b1d */ /* 0x000fec0000010000 */
[----:B------:R-:W0:Y:S04]  /*917d0*/  LDS.128 R8, [R29] ;  /* 0x000000001d087984 */ /* 0x000e280000000c00 */
[----:B------:R-:W1:Y:S04]  /*917e0*/  LDS.128 R4, [R28] ;  /* 0x000000001c047984 */ /* 0x000e680000000c00 */
[----:B0-----:R-:W-:Y:S04]  /*917f0*/  STL.64 [R1+0x140], R8 ;  /* 0x0001400801007387 */ /* 0x001fe80000100a00 */
[----:B------:R-:W-:Y:S04]  /*91800*/  STL.64 [R1+0x148], R10 ;  /* 0x0001480a01007387 */ /* 0x000fe80000100a00 */
[----:B------:R-:W0:Y:S04]  /*91810*/  LDS.128 R8, [R24] ;  /* 0x0000000018087984 */ /* 0x000e280000000c00 */
[----:B-1----:R-:W-:Y:S04]  /*91820*/  STL.64 [R1+0x1c0], R4 ;  /* 0x0001c00401007387 */ /* 0x002fe80000100a00 */
[----:B------:R-:W-:Y:S04]  /*91830*/  STL.64 [R1+0x1c8], R6 ;  /* 0x0001c80601007387 */ /* 0x000fe80000100a00 */
[----:B------:R-:W1:Y:S04]  /*91840*/  LDS.128 R4, [R3] ;  /* 0x0000000003047984 */ /* 0x000e680000000c00 */
[----:B------:R-:W-:Y:S06]  /*91850*/  BAR.SYNC.DEFER_BLOCKING 0x0 ;  /* 0x0000000000007b1d */ /* 0x000fec0000010000 */
[----:B0-----:R-:W-:Y:S04]  /*91860*/  STL.64 [R1+0x230], R8 ;  /* 0x0002300801007387 */ /* 0x001fe80000100a00 */
[----:B------:R-:W-:Y:S04]  /*91870*/  STL.64 [R1+0x238], R10 ;  /* 0x0002380a01007387 */ /* 0x000fe80000100a00 */
[----:B----4-:R0:W-:Y:S04]  /*91880*/  STS.128 [R0+0x80], R16 ;  /* 0x0000801000007388 */ /* 0x0101e80000000c00 */
[----:B-1----:R1:W-:Y:S04]  /*91890*/  STL.64 [R1+0x290], R4 ;  /* 0x0002900401007387 */ /* 0x0023e80000100a00 */
[----:B------:R2:W-:Y:S04]  /*918a0*/  STL.64 [R1+0x298], R6 ;  /* 0x0002980601007387 */ /* 0x0005e80000100a00 */
[----:B0-----:R-:W3:Y:S04]  /*918b0*/  LDL.LU R16, [R1+0x380] ;  /* 0x0003800001107983 */ /* 0x001ee80000300800 */
[----:B------:R-:W3:Y:S04]  /*918c0*/  LDL.LU R17, [R1+0x384] ;  /* 0x0003840001117983 */ /* 0x000ee80000300800 */
[----:B------:R-:W4:Y:S04]  /*918d0*/  LDL.LU R18, [R1+0x388] ;  /* 0x0003880001127983 */ /* 0x000f280000300800 */
[----:B------:R-:W4:Y:S04]  /*918e0*/  LDL.LU R19, [R1+0x38c] ;  /* 0x00038c0001137983 */ /* 0x000f280000300800 */
[----:B----4-:R-:W-:Y:S04]  /*918f0*/  STL.64 [R1+0x3b78], R18 ;  /* 0x003b781201007387 */ /* 0x010fe80000100a00 */
[----:B---3--:R0:W-:Y:S04]  /*91900*/  STL.64 [R1+0x3b70], R16 ;  /* 0x003b701001007387 */ /* 0x0081e80000100a00 */
[----:B-1----:R-:W3:Y:S04]  /*91910*/  LDL.LU R4, [R1+0x350] ;  /* 0x0003500001047983 */ /* 0x002ee80000300800 */
[----:B------:R-:W3:Y:S04]  /*91920*/  LDL.LU R5, [R1+0x354] ;  /* 0x0003540001057983 */ /* 0x000ee80000300800 */
[----:B--2---:R-:W2:Y:S04]  /*91930*/  LDL.LU R6, [R1+0x358] ;  /* 0x0003580001067983 */ /* 0x004ea80000300800 */
[----:B------:R-:W2:Y:S04]  /*91940*/  LDL.LU R7, [R1+0x35c] ;  /* 0x00035c0001077983 */ /* 0x000ea80000300800 */
[----:B--2---:R-:W-:Y:S04]  /*91950*/  STL.64 [R1+0x3b88], R6 ;  /* 0x003b880601007387 */ /* 0x004fe80000100a00 */
[----:B---3--:R-:W-:Y:S04]  /*91960*/  STL.64 [R1+0x3b80], R4 ;  /* 0x003b800401007387 */ /* 0x008fe80000100a00 */
        /* <DEDUP_REMOVED lines=38> */
[----:B------:R-:W2:Y:S04]  /*91bd0*/  LDL.LU R18, [R1+0x2d8] ;  /* 0x0002d80001127983 */ /* 0x000ea80000300800 */
[----:B------:R-:W2:Y:S04]  /*91be0*/  LDL.LU R19, [R1+0x2dc] ;  /* 0x0002dc0001137983 */ /* 0x000ea80000300800 */
[----:B-----5:R0:W-:Y:S04]  /*91bf0*/  STS.128 [R0], R12 ;  /* 0x0000000c00007388 */ /* 0x0201e80000000c00 */
[----:B------:R1:W-:Y:S04]  /*91c00*/  STS.128 [R0+0x200], R20 ;  /* 0x0002001400007388 */ /* 0x0003e80000000c00 */
[----:B------:R-:W3:Y:S04]  /*91c10*/  LDL.LU R4, [R1+0x330] ;  /* 0x0003300001047983 */ /* 0x000ee80000300800 */
[----:B------:R-:W3:Y:S04]  /*91c20*/  LDL.LU R5, [R1+0x334] ;  /* 0x0003340001057983 */ /* 0x000ee80000300800 */
[----:B------:R-:W3:Y:S04]  /*91c30*/  LDL.LU R6, [R1+0x338] ;  /* 0x0003380001067983 */ /* 0x000ee80000300800 */
[----:B------:R-:W3:Y:S04]  /*91c40*/  LDL.LU R7, [R1+0x33c] ;  /* 0x00033c0001077983 */ /* 0x000ee80000300800 */
[----:B0-----:R-:W4:Y:S04]  /*91c50*/  LDL.LU R12, [R1+0x370] ;  /* 0x00037000010c7983 */ /* 0x001f280000300800 */
[----:B------:R-:W4:Y:S04]  /*91c60*/  LDL.LU R13, [R1+0x374] ;  /* 0x00037400010d7983 */ /* 0x000f280000300800 */
[----:B------:R-:W4:Y:S04]  /*91c70*/  LDL.LU R14, [R1+0x378] ;  /* 0x00037800010e7983 */ /* 0x000f280000300800 */
[----:B------:R-:W4:Y:S04]  /*91c80*/  LDL.LU R15, [R1+0x37c] ;  /* 0x00037c00010f7983 */ /* 0x000f280000300800 */
[----:B------:R-:W5:Y:S04]  /*91c90*/  LDL.LU R8, [R1+0x360] ;  /* 0x0003600001087983 */ /* 0x000f680000300800 */
[----:B------:R-:W5:Y:S04]  /*91ca0*/  LDL.LU R9, [R1+0x364] ;  /* 0x0003640001097983 */ /* 0x000f680000300800 */
[----:B------:R-:W5:Y:S04]  /*91cb0*/  LDL.LU R10, [R1+0x368] ;  /* 0x00036800010a7983 */ /* 0x000f680000300800 */
[----:B------:R-:W5:Y:S04]  /*91cc0*/  LDL.LU R11, [R1+0x36c] ;  /* 0x00036c00010b7983 */ /* 0x000f680000300800 */
[----:B-1----:R-:W3:Y:S04]  /*91cd0*/  LDL.LU R20, [R1+0x390] ;  /* 0x0003900001147983 */ /* 0x002ee80000300800 */
        /* <DEDUP_REMOVED lines=46> */
[----:B---3--:R-:W-:Y:S04]  /*91fc0*/  STS.128 [R0+0x80], R4 ;  /* 0x0000800400007388 */ /* 0x008fe80000000c00 */
[----:B--2---:R0:W-:Y:S04]  /*91fd0*/  STS.128 [R0], R16 ;  /* 0x0000001000007388 */ /* 0x0041e80000000c00 */
[----:B0-----:R-:W2:Y:S04]  /*91fe0*/  LDL.LU.64 R18, [R1+0x3b98] ;  /* 0x003b980001127983 */ /* 0x001ea80000300a00 */
[----:B------:R-:W2:Y:S04]  /*91ff0*/  LDL.LU.64 R16, [R1+0x3b90] ;  /* 0x003b900001107983 */ /* 0x000ea80000300a00 */
[----:B------:R-:W3:Y:S04]  /*92000*/  LDL.LU.64 R6, [R1+0x3b88] ;  /* 0x003b880001067983 */ /* 0x000ee80000300a00 */
[----:B------:R-:W3:Y:S04]  /*92010*/  LDL.LU.64 R4, [R1+0x3b80] ;  /* 0x003b800001047983 */ /* 0x000ee80000300a00 */
[----:B--2---:R0:W-:Y:S04]  /*92020*/  STS.128 [R0+0x200], R16 ;  /* 0x0002001000007388 */ /* 0x0041e80000000c00 */
[----:B0-----:R-:W2:Y:S04]  /*92030*/  LDL.LU.64 R18, [R1+0x3b78] ;  /* 0x003b780001127983 */ /* 0x001ea80000300a00 */
[----:B------:R-:W2:Y:S04]  /*92040*/  LDL.LU.64 R16, [R1+0x3b70] ;  /* 0x003b700001107983 */ /* 0x000ea80000300a00 */
[----:B---3--:R-:W-:Y:S04]  /*92050*/  STS.128 [R0+0x280], R4 ;  /* 0x0002800400007388 */ /* 0x008fe80000000c00 */
        /* <DEDUP_REMOVED lines=12> */
[----:B-----5:R-:W-:Y:S04]  /*92120*/  STS.128 [R0], R8 ;  /* 0x0000000800007388 */ /* 0x020fe80000000c00 */
[----:B----4-:R1:W-:Y:S04]  /*92130*/  STS.128 [R0+0x80], R12 ;  /* 0x0000800c00007388 */ /* 0x0103e80000000c00 */
[----:B------:R-:W-:Y:S04]  /*92140*/  STS.128 [R0+0x280], R20 ;  /* 0x0002801400007388 */ /* 0x000fe80000000c00 */
[----:B0-----:R-:W-:Y:S04]  /*92150*/  STL.64 [R1+0x260], R4 ;  /* 0x0002600401007387 */ /* 0x001fe80000100a00 */
[----:B------:R-:W-:Y:S04]  /*92160*/  STL.64 [R1+0x268], R6 ;  /* 0x0002680601007387 */ /* 0x000fe80000100a00 */
[----:B-1----:R-:W3:Y:S04]  /*92170*/  LDL.LU R12, [R1+0x480] ;  /* 0x00048000010c7983 */ /* 0x002ee80000300800 */
[----:B--2---:R-:W-:Y:S04]  /*92180*/  STS.128 [R0+0x200], R16 ;  /* 0x0002001000007388 */ /* 0x004fe80000000c00 */
[----:B------:R-:W-:Y:S06]  /*92190*/  BAR.SYNC.DEFER_BLOCKING 0x0 ;  /* 0x0000000000007b1d */ /* 0x000fec0000010000 */
[----:B------:R-:W0:Y:S04]  /*921a0*/  LDS.128 R8, [R29] ;  /* 0x000000001d087984 */ /* 0x000e280000000c00 */
[----:B------:R-:W1:Y:S04]  /*921b0*/  LDS.128 R4, [R28] ;  /* 0x000000001c047984 */ /* 0x000e680000000c00 */
[----:B0-----:R-:W-:Y:S04]  /*921c0*/  STL.64 [R1+0x100], R8 ;  /* 0x0001000801007387 */ /* 0x001fe80000100a00 */
[----:B------:R-:W-:Y:S04]  /*921d0*/  STL.64 [R1+0x108], R10 ;  /* 0x0001080a01007387 */ /* 0x000fe80000100a00 */
[----:B-1----:R-:W-:Y:S04]  /*921e0*/  STL.64 [R1+0x180], R4 ;  /* 0x0001800401007387 */ /* 0x002fe80000100a00 */
[----:B------:R-:W-:Y:S04]  /*921f0*/  STL.64 [R1+0x188], R6 ;  /* 0x0001880601007387 */ /* 0x000fe80000100a00 */
[----:B------:R-:W3:Y:S04]  /*92200*/  LDL.LU R13, [R1+0x484] ;  /* 0x00048400010d7983 */ /* 0x000ee80000300800 */
[----:B------:R-:W2:Y:S04]  /*92210*/  LDL.LU R14, [R1+0x488] ;  /* 0x00048800010e7983 */ /* 0x000ea80000300800 */
[----:B------:R-:W2:Y:S04]  /*92220*/  LDL.LU R15, [R1+0x48c] ;  /* 0x00048c00010f7983 */ /* 0x000ea80000300800 */
[----:B--2---:R-:W-:Y:S04]  /*92230*/  STL.64 [R1+0x3af8], R14 ;  /* 0x003af80e01007387 */ /* 0x004fe80000100a00 */
[----:B---3--:R0:W-:Y:S04]  /*92240*/  STL.64 [R1+0x3af0], R12 ;  /* 0x003af00c01007387 */ /* 0x0081e80000100a00 */
        /* <DEDUP_REMOVED lines=27> */
[----:B----4-:R-:W-:Y:S04]  /*92400*/  STL.64 [R1+0x3b60], R20 ;  /* 0x003b601401007387 */ /* 0x010fe80000100a00 */
[----:B---3--:R-:W-:Y:S04]  /*92410*/  STL.64 [R1+0x3b38], R14 ;  /* 0x003b380e01007387 */ /* 0x008fe80000100a00 */
[----:B--2---:R0:W-:Y:S04]  /*92420*/  STL.64 [R1+0x3b30], R12 ;  /* 0x003b300c01007387 */ /* 0x0041e80000100a00 */
[----:B------:R-:W1:Y:S04]  /*92430*/  LDS.128 R20, [R24] ;  /* 0x0000000018147984 */ /* 0x000e680000000c00 */
        /* <DEDUP_REMOVED lines=28> */
[----:B-1----:R-:W-:Y:S04]  /*92600*/  STL.64 [R1+0x1f0], R20 ;  /* 0x0001f01401007387 */ /* 0x002fe80000100a00 */
[----:B------:R-:W-:Y:S04]  /*92610*/  STL.64 [R1+0x1f8], R22 ;  /* 0x0001f81601007387 */ /* 0x000fe80000100a00 */
[----:B------:R-:W0:Y:S04]  /*92620*/  LDS.128 R20, [R3] ;  /* 0x0000000003147984 */ /* 0x000e280000000c00 */
[----:B------:R-:W-:Y:S06]  /*92630*/  BAR.SYNC.DEFER_BLOCKING 0x0 ;  /* 0x0000000000007b1d */ /* 0x000fec0000010000 */
[----:B0-----:R-:W-:Y:S04]  /*92640*/  STL.64 [R1+0x250], R20 ;  /* 0x0002501401007387 */ /* 0x001fe80000100a00 */
[----:B------:R0:W-:Y:S04]  /*92650*/  STL.64 [R1+0x258], R22 ;  /* 0x0002581601007387 */ /* 0x0001e80000100a00 */
[----:B0-----:R-:W3:Y:S04]  /*92660*/  LDL.LU.64 R22, [R1+0x3b68] ;  /* 0x003b680001167983 */ /* 0x001ee80000300a00 */
[----:B------:R-:W3:Y:S04]  /*92670*/  LDL.LU.64 R20, [R1+0x3b60] ;  /* 0x003b600001147983 */ /* 0x000ee80000300a00 */
[----:B--2---:R-:W-:Y:S04]  /*92680*/  STS.128 [R0+0x80], R12 ;  /* 0x0000800c00007388 */ /* 0x004fe80000000c00 */
[----:B---3--:R0:W-:Y:S04]  /*92690*/  STS.128 [R0], R20 ;  /* 0x0000001400007388 */ /* 0x0081e80000000c00 */
[----:B0-----:R-:W2:Y:S04]  /*926a0*/  LDL.LU R20, [R1+0x4a0] ;  /* 0x0004a00001147983 */ /* 0x001ea80000300800 */
[----:B------:R-:W2:Y:S04]  /*926b0*/  LDL.LU R21, [R1+0x4a4] ;  /* 0x0004a40001157983 */ /* 0x000ea80000300800 */
[----:B------:R-:W2:Y:S04]  /*926c0*/  LDL.LU R22, [R1+0x4a8] ;  /* 0x0004a80001167983 */ /* 0x000ea80000300800 */
[----:B------:R-:W2:Y:S04]  /*926d0*/  LDL.LU R23, [R1+0x4ac] ;  /* 0x0004ac0001177983 */ /* 0x000ea80000300800 */
[----:B------:R-:W3:Y:S04]  /*926e0*/  LDL.LU.64 R14, [R1+0x3b58] ;  /* 0x003b5800010e7983 */ /* 0x000ee80000300a00 */
[----:B------:R-:W3:Y:S04]  /*926f0*/  LDL.LU.64 R12, [R1+0x3b50] ;  /* 0x003b5000010c7983 */ /* 0x000ee80000300a00 */
[----:B---3--:R0:W-:Y:S04]  /*92700*/  STS.128 [R0+0x200], R12 ;  /* 0x0002000c00007388 */ /* 0x0081e80000000c00 */
[----:B0-----:R-:W3:Y:S04]  /*92710*/  LDL.LU.64 R14, [R1+0x3b48] ;  /* 0x003b4800010e7983 */ /* 0x001ee80000300a00 */
[----:B------:R-:W3:Y:S04]  /*92720*/  LDL.LU.64 R12, [R1+0x3b40] ;  /* 0x003b4000010c7983 */ /* 0x000ee80000300a00 */
        /* <DEDUP_REMOVED lines=41> */
[----:B0-----:R-:W3:Y:S04]  /*929c0*/  LDL.LU.64 R14, [R1+0x3af8] ;  /* 0x003af800010e7983 */ /* 0x001ee80000300a00 */
[----:B------:R-:W3:Y:S04]  /*929d0*/  LDL.LU.64 R12, [R1+0x3af0] ;  /* 0x003af000010c7983 */ /* 0x000ee80000300a00 */
[----:B----4-:R-:W-:Y:S04]  /*929e0*/  STS.128 [R0], R4 ;  /* 0x0000000400007388 */ /* 0x010fe80000000c00 */
[----:B------:R-:W-:Y:S04]  /*929f0*/  STS.128 [R0+0x80], R8 ;  /* 0x0000800800007388 */ /* 0x000fe80000000c00 */
[----:B-----5:R-:W-:Y:S04]  /*92a00*/  STS.128 [R0+0x280], R16 ;  /* 0x0002801000007388 */ /* 0x020fe80000000c00 */
[----:B---3--:R-:W-:Y:S04]  /*92a10*/  STS.128 [R0+0x200], R12 ;  /* 0x0002000c00007388 */ /* 0x008fe80000000c00 */
[----:B------:R-:W-:Y:S06]  /*92a20*/  BAR.SYNC.DEFER_BLOCKING 0x0 ;  /* 0x0000000000007b1d */ /* 0x000fec0000010000 */
[----:B------:R-:W0:Y:S04]  /*92a30*/  LDS.128 R12, [R29] ;  /* 0x000000001d0c7984 */ /* 0x000e280000000c00 */
[----:B------:R-:W1:Y:S04]  /*92a40*/  LDS.128 R4, [R28] ;  /* 0x000000001c047984 */ /* 0x000e680000000c00 */
[----:B------:R-:W3:Y:S04]  /*92a50*/  LDS.128 R8, [R24] ;  /* 0x0000000018087984 */ /* 0x000ee80000000c00 */
[----:B0-----:R-:W-:Y:S04]  /*92a60*/  STL.64 [R1+0x2f0], R12 ;  /* 0x0002f00c01007387 */ /* 0x001fe80000100a00 */
[----:B------:R-:W-:Y:S04]  /*92a70*/  STL.64 [R1+0x2f8], R14 ;  /* 0x0002f80e01007387 */ /* 0x000fe80000100a00 */
[----:B------:R-:W-:Y:S04]  /*92a80*/  STL [R1+0x3ae8], R24 ;  /* 0x003ae81801007387 */ /* 0x000fe80000100800 */
[----:B-1----:R-:W-:Y:S04]  /*92a90*/  STL.64 [R1+0x370], R4 ;  /* 0x0003700401007387 */ /* 0x002fe80000100a00 */
[----:B------:R-:W-:Y:S04]  /*92aa0*/  STL.64 [R1+0x378], R6 ;  /* 0x0003780601007387 */ /* 0x000fe80000100a00 */
[----:B------:R-:W0:Y:S04]  /*92ab0*/  LDS.128 R4, [R3] ;  /* 0x0000000003047984 */ /* 0x000e280000000c00 */
[----:B---3--:R1:W-:Y:S04]  /*92ac0*/  STL.64 [R1+0x430], R8 ;  /* 0x0004300801007387 */ /* 0x0083e80000100a00 */
[----:B------:R3:W-:Y:S04]  /*92ad0*/  STL.64 [R1+0x438], R10 ;  /* 0x0004380a01007387 */ /* 0x0007e80000100a00 */
[----:B------:R-:W-:Y:S06]  /*92ae0*/  BAR.SYNC.DEFER_BLOCKING 0x0 ;  /* 0x0000000000007b1d */ /* 0x000fec0000010000 */
[----:B0-----:R0:W-:Y:S04]  /*92af0*/  STL.64 [R1+0x8c0], R4 ;  /* 0x0008c00401007387 */ /* 0x0011e80000100a00 */
[----:B------:R4:W-:Y:S04]  /*92b00*/  STL.64 [R1+0x8c8], R6 ;  /* 0x0008c80601007387 */ /* 0x0009e80000100a00 */
[----:B-1----:R-:W5:Y:S04]  /*92b10*/  LDL.LU R8, [R1+0x560] ;  /* 0x0005600001087983 */ /* 0x002f680000300800 */
[----:B------:R-:W5:Y:S04]  /*92b20*/  LDL.LU R9, [R1+0x564] ;  /* 0x0005640001097983 */ /* 0x000f680000300800 */
[----:B---3--:R-:W3:Y:S04]  /*92b30*/  LDL.LU R10, [R1+0x568] ;  /* 0x00056800010a7983 */ /* 0x008ee80000300800 */
[----:B------:R-:W3:Y:S04]  /*92b40*/  LDL.LU R11, [R1+0x56c] ;  /* 0x00056c00010b7983 */ /* 0x000ee80000300800 */
[----:B---3--:R-:W-:Y:S04]  /*92b50*/  STL.64 [R1+0x3a90], R10 ;  /* 0x003a900a01007387 */ /* 0x008fe80000100a00 */
[----:B-----5:R-:W-:Y:S04]  /*92b60*/  STL.64 [R1+0x3a88], R8 ;  /* 0x003a880801007387 */ /* 0x020fe80000100a00 */
[----:B0-----:R-:W3:Y:S04]  /*92b70*/  LDL.LU R4, [R1+0x550] ;  /* 0x0005500001047983 */ /* 0x001ee80000300800 */
[----:B------:R-:W3:Y:S04]  /*92b80*/  LDL.LU R5, [R1+0x554] ;  /* 0x0005540001057983 */ /* 0x000ee80000300800 */
[----:B----4-:R-:W4:Y:S04]  /*92b90*/  LDL.LU R6, [R1+0x558] ;  /* 0x0005580001067983 */ /* 0x010f280000300800 */
[----:B------:R-:W4:Y:S04]  /*92ba0*/  LDL.LU R7, [R1+0x55c] ;  /* 0x00055c0001077983 */ /* 0x000f280000300800 */
[----:B----4-:R-:W-:Y:S04]  /*92bb0*/  STL.64 [R1+0x3aa0], R6 ;  /* 0x003aa00601007387 */ /* 0x010fe80000100a00 */
[----:B---3--:R0:W-:Y:S04]  /*92bc0*/  STL.64 [R1+0x3a98], R4 ;  /* 0x003a980401007387 */ /* 0x0081e80000100a00 */
[----:B0-----:R-:W3:Y:S04]  /*92bd0*/  LDL.LU R4, [R1+0x530] ;  /* 0x0005300001047983 */ /* 0x001ee80000300800 */
[----:B------:R-:W3:Y:S04]  /*92be0*/  LDL.LU R5, [R1+0x534] ;  /* 0x0005340001057983 */ /* 0x000ee80000300800 */
[----:B------:R-:W4:Y:S04]  /*92bf0*/  LDL.LU R6, [R1+0x538] ;  /* 0x0005380001067983 */ /* 0x000f280000300800 */
[----:B------:R-:W4:Y:S04]  /*92c00*/  LDL.LU R7, [R1+0x53c] ;  /* 0x00053c0001077983 */ /* 0x000f280000300800 */
[----:B--2---:R-:W-:Y:S04]  /*92c10*/  STS.128 [R0], R20 ;  /* 0x0000001400007388 */ /* 0x004fe80000000c00 */
[----:B----4-:R-:W-:Y:S04]  /*92c20*/  STL.64 [R1+0x3ab0], R6 ;  /* 0x003ab00601007387 */ /* 0x010fe80000100a00 */
[----:B---3--:R0:W-:Y:S04]  /*92c30*/  STL.64 [R1+0x3aa8], R4 ;  /* 0x003aa80401007387 */ /* 0x0081e80000100a00 */
        /* <DEDUP_REMOVED lines=24> */
[----:B----4-:R-:W-:Y:S04]  /*92dc0*/  STS.128 [R0+0x80], R20 ;  /* 0x0000801400007388 */ /* 0x010fe80000000c00 */
[----:B-----5:R-:W-:Y:S04]  /*92dd0*/  STS.128 [R0+0x200], R24 ;  /* 0x0002001800007388 */ /* 0x020fe80000000c00 */
        /* <DEDUP_REMOVED lines=62> */
[----:B------:R-:W-:Y:S04]  /*931c0*/  STS.128 [R0], R8 ;  /* 0x0000000800007388 */ /* 0x000fe80000000c00 */
[----:B0-----:R-:W-:Y:S04]  /*931d0*/  STL.64 [R1+0x480], R4 ;  /* 0x0004800401007387 */ /* 0x001fe80000100a00 */
[----:B------:R0:W-:Y:S04]  /*931e0*/  STL.64 [R1+0x488], R6 ;  /* 0x0004880601007387 */ /* 0x0001e80000100a00 */
[----:B0-----:R-:W2:Y:S04]  /*931f0*/  LDL.LU.64 R6, [R1+0x3aa0] ;  /* 0x003aa00001067983 */ /* 0x001ea80000300a00 */
[----:B------:R-:W2:Y:S04]  /*93200*/  LDL.LU.64 R4, [R1+0x3a98] ;  /* 0x003a980001047983 */ /* 0x000ea80000300a00 */
        /* <DEDUP_REMOVED lines=64> */
[----:B-----5:R-:W-:Y:S04]  /*93610*/  STS.128 [R0], R16 ;  /* 0x0000001000007388 */ /* 0x020fe80000000c00 */
[----:B------:R-:W-:Y:S04]  /*93620*/  STS.128 [R0+0x80], R20 ;  /* 0x0000801400007388 */ /* 0x000fe80000000c00 */
        /* <DEDUP_REMOVED lines=226> */
[----:B----4-:R-:W-:Y:S04]  /*94450*/  STS.128 [R0+0x80], R12 ;  /* 0x0000800c00007388 */ /* 0x010fe80000000c00 */
[----:B------:R-:W-:Y:S04]  /*94460*/  STS.128 [R0+0x280], R20 ;  /* 0x0002801400007388 */ /* 0x000fe80000000c00 */
[----:B0-----:R-:W-:Y:S04]  /*94470*/  STL.64 [R1+0x680], R4 ;  /* 0x0006800401007387 */ /* 0x001fe80000100a00 */
[----:B------:R-:W-:Y:S04]  /*94480*/  STL.64 [R1+0x688], R6 ;  /* 0x0006880601007387 */ /* 0x000fe80000100a00 */
[----:B--2---:R0:W-:Y:S04]  /*94490*/  STS.128 [R0+0x200], R16 ;  /* 0x0002001000007388 */ /* 0x0041e80000000c00 */
[----:B------:R-:W-:Y:S06]  /*944a0*/  BAR.SYNC.DEFER_BLOCKING 0x0 ;  /* 0x0000000000007b1d */ /* 0x000fec0000010000 */
[----:B0-----:R-:W2:Y:S04]  /*944b0*/  LDL.LU R16, [R1+0x940] ;  /* 0x0009400001107983 */ /* 0x001ea80000300800 */
[----:B------:R-:W0:Y:S04]  /*944c0*/  LDS.128 R4, [R29] ;  /* 0x000000001d047984 */ /* 0x000e280000000c00 */
[----:B0-----:R-:W-:Y:S04]  /*944d0*/  STL.64 [R1+0x4e0], R4 ;  /* 0x0004e00401007387 */ /* 0x001fe80000100a00 */
[----:B------:R-:W-:Y:S04]  /*944e0*/  STL.64 [R1+0x4e8], R6 ;  /* 0x0004e80601007387 */ /* 0x000fe80000100a00 */
        /* <DEDUP_REMOVED lines=100> */
[----:B0-----:R-:W2:Y:S04]  /*94b30*/  LDL R6, [R1+0x1b48] ;  /* 0x001b480001067983 */ /* 0x001ea80000100800 */
[----:B------:R-:W2:Y:S04]  /*94b40*/  LDL.LU.64 R18, [R1+0x3948] ;  /* 0x0039480001127983 */ /* 0x000ea80000300a00 */
[----:B------:R-:W2:Y:S04]  /*94b50*/  LDL.LU.64 R16, [R1+0x3940] ;  /* 0x0039400001107983 */ /* 0x000ea80000300a00 */
[----:B--2---:R0:W-:Y:S04]  /*94b60*/  STS.128 [R0+0x80], R16 ;  /* 0x0000801000007388 */ /* 0x0041e80000000c00 */
[----:B0-----:R-:W2:Y:S04]  /*94b70*/  LDL.LU.64 R18, [R1+0x3938] ;  /* 0x0039380001127983 */ /* 0x001ea80000300a00 */
[----:B------:R-:W2:Y:S04]  /*94b80*/  LDL.LU.64 R16, [R1+0x3930] ;  /* 0x0039300001107983 */ /* 0x000ea80000300a00 */
[----:B--2---:R0:W-:Y:S04]  /*94b90*/  STS.128 [R0+0x200], R16 ;  /* 0x0002001000007388 */ /* 0x0041e80000000c00 */
[----:B0-----:R-:W2:Y:S04]  /*94ba0*/  LDL.LU.64 R18, [R1+0x3928] ;  /* 0x0039280001127983 */ /* 0x001ea80000300a00 */
[----:B------:R-:W2:Y:S04]  /*94bb0*/  LDL.LU.64 R16, [R1+0x3920] ;  /* 0x0039200001107983 */ /* 0x000ea80000300a00 */
[----:B------:R-:W3:Y:S04]  /*94bc0*/  LDL.LU R4, [R1+0x1af4] ;  /* 0x001af40001047983 */ /* 0x000ee80000300800 */
[----:B--2---:R-:W-:Y:S04]  /*94bd0*/  STS.128 [R0+0x280], R16 ;  /* 0x0002801000007388 */ /* 0x004fe80000000c00 */
[----:B------:R-:W-:Y:S06]  /*94be0*/  BAR.SYNC.DEFER_BLOCKING 0x0 ;  /* 0x0000000000007b1d */ /* 0x000fec0000010000 */
[----:B------:R-:W0:Y:S04]  /*94bf0*/  LDS.128 R16, [R29] ;  /* 0x000000001d107984 */ /* 0x000e280000000c00 */
[----:B------:R-:W-:Y:S04]  /*94c00*/  LDS.128 R24, [R24] ;  /* 0x0000000018187984 */ /* 0x000fe80000000c00 */
[----:B0-----:R-:W-:Y:S04]  /*94c10*/  STL.64 [R1+0x4a0], R16 ;  /* 0x0004a01001007387 */ /* 0x001fe80000100a00 */
[----:B------:R-:W-:Y:S04]  /*94c20*/  STL.64 [R1+0x4a8], R18 ;  /* 0x0004a81201007387 */ /* 0x000fe80000100a00 */
[----:B------:R-:W0:Y:S04]  /*94c30*/  LDS.128 R16, [R28] ;  /* 0x000000001c107984 */ /* 0x000e280000000c00 */
[----:B0-----:R-:W-:Y:S04]  /*94c40*/  STL.64 [R1+0x530], R16 ;  /* 0x0005301001007387 */ /* 0x001fe80000100a00 */
[----:B------:R0:W-:Y:S04]  /*94c50*/  STL.64 [R1+0x538], R18 ;  /* 0x0005381201007387 */ /* 0x0001e80000100a00 */
[----:B0-----:R-:W2:Y:S04]  /*94c60*/  LDL.LU.64 R18, [R1+0x3918] ;  /* 0x0039180001127983 */ /* 0x001ea80000300a00 */
[----:B------:R-:W2:Y:S04]  /*94c70*/  LDL.LU.64 R16, [R1+0x3910] ;  /* 0x0039100001107983 */ /* 0x000ea80000300a00 */
[----:B------:R-:W-:Y:S04]  /*94c80*/  STL.64 [R1+0x5b0], R24 ;  /* 0x0005b01801007387 */ /* 0x000fe80000100a00 */
[----:B------:R-:W-:Y:S04]  /*94c90*/  STL.64 [R1+0x5b8], R26 ;  /* 0x0005b81a01007387 */ /* 0x000fe80000100a00 */
[----:B------:R-:W0:Y:S04]  /*94ca0*/  LDS.128 R24, [R3] ;  /* 0x0000000003187984 */ /* 0x000e280000000c00 */
[----:B------:R-:W-:Y:S06]  /*94cb0*/  BAR.SYNC.DEFER_BLOCKING 0x0 ;  /* 0x0000000000007b1d */ /* 0x000fec0000010000 */
[----:B----4-:R-:W-:Y:S04]  /*94cc0*/  STS.128 [R0], R8 ;  /* 0x0000000800007388 */ /* 0x010fe80000000c00 */
[----:B---3--:R-:W-:Y:S04]  /*94cd0*/  STS.128 [R0+0x80], R12 ;  /* 0x0000800c00007388 */ /* 0x008fe80000000c00 */
[----:B0-----:R-:W-:Y:S04]  /*94ce0*/  STL.64 [R1+0x610], R24 ;  /* 0x0006101801007387 */ /* 0x001fe80000100a00 */
[----:B------:R0:W-:Y:S04]  /*94cf0*/  STL.64 [R1+0x618], R26 ;  /* 0x0006181a01007387 */ /* 0x0001e80000100a00 */
[----:B0-----:R-:W3:Y:S04]  /*94d00*/  LDL.LU R27, [R1+0x390c] ;  /* 0x00390c00011b7983 */ /* 0x001ee80000300800 */
[----:B------:R-:W4:Y:S04]  /*94d10*/  LDL.LU R10, [R1+0x3908] ;  /* 0x00390800010a7983 */ /* 0x000f280000300800 */
[----:B------:R-:W3:Y:S04]  /*94d20*/  LDL.LU R8, [R1+0x3904] ;  /* 0x0039040001087983 */ /* 0x000ee80000300800 */
[----:B------:R-:W3:Y:S04]  /*94d30*/  LDL.LU R12, [R1+0x3900] ;  /* 0x00390000010c7983 */ /* 0x000ee80000300800 */
[----:B------:R-:W4:Y:S04]  /*94d40*/  LDL R9, [R1+0x1b4c] ;  /* 0x001b4c0001097983 */ /* 0x000f280000100800 */
[----:B-----5:R-:W-:Y:S01]  /*94d50*/  STS.128 [R0+0x280], R20 ;  /* 0x0002801400007388 */ /* 0x020fe20000000c00 */
[----:B------:R-:W-:-:S03]  /*94d60*/  ISETP.GE.AND P0, PT, R6, c[0x0][0x178], PT ;  /* 0x00005e0006007a0c */ /* 0x000fc60003f06270 */
[----:B------:R-:W5:Y:S01]  /*94d70*/  LDL.LU R25, [R1+0x50] ;  /* 0x0000500001197983 */ /* 0x000f620000300800 */
[C---:B------:R-:W-:Y:S01]  /*94d80*/  ISETP.LT.AND P0, PT, R4.reuse, c[0x0][0x17c], !P0 ;  /* 0x00005f0004007a0c */ /* 0x040fe20004701270 */
[----:B------:R-:W-:Y:S02]  /*94d90*/  IMAD R24, R4, c[0x0][0x198], RZ ;  /* 0x0000660004187a24 */ /* 0x000fe400078e02ff */
[----:B------:R-:W4:Y:S04]  /*94da0*/  LDL R7, [R1+0x1b50] ;  /* 0x001b500001077983 */ /* 0x000f280000100800 */
[----:B------:R-:W5:Y:S04]  /*94db0*/  LDL.LU R5, [R1+0x30] ;  /* 0x0000300001057983 */ /* 0x000f680000300800 */
[----:B--2---:R0:W-:Y:S02]  /*94dc0*/  STS.128 [R0+0x200], R16 ;  /* 0x0002001000007388 */ /* 0x0041e40000000c00 */
[----:B0-----:R-:W-:-:S02]  /*94dd0*/  IMAD R0, R6, c[0x0][0x194], RZ ;  /* 0x0000650006007a24 */ /* 0x001fc400078e02ff */
[----:B------:R-:W-:Y:S03]  /*94de0*/  BAR.SYNC.DEFER_BLOCKING 0x0 ;  /* 0x0000000000007b1d */ /* 0x000fe60000010000 */
[----:B------:R-:W-:-:S04]  /*94df0*/  LEA R20, P1, R0, c[0x0][0x170], 0x1 ;  /* 0x00005c0000147a11 */ /* 0x000fc800078208ff */
[----:B------:R-:W-:-:S05]  /*94e00*/  LEA.HI.X.SX32 R21, R0, c[0x0][0x174], 0x1, P1 ;  /* 0x00005d0000157a11 */ /* 0x000fca00008f0eff */
[----:B------:R-:W-:-:S05]  /*94e10*/  IMAD.WIDE R2, R24, 0x2, R20 ;  /* 0x0000000218027825 */ /* 0x000fca00078e0214 */
[----:B---3--:R0:W-:Y:S01]  /*94e20*/  @P0 STG.E.U16 [R2.64], R12 ;  /* 0x0000000c02000986 */ /* 0x0081e2000c101506 */
[----:B------:R-:W-:-:S03]  /*94e30*/  ISETP.GE.AND P0, PT, R4, c[0x0][0x17c], PT ;  /* 0x00005f0004007a0c */ /* 0x000fc60003f06270 */
[----:B------:R-:W2:Y:S04]  /*94e40*/  LDL.LU R4, [R1+0x20] ;  /* 0x0000200001047983 */ /* 0x000ea80000300800 */
[----:B------:R-:W3:Y:S04]  /*94e50*/  LDL R26, [R1+0x1b54] ;  /* 0x001b5400011a7983 */ /* 0x000ee80000100800 */
[----:B------:R-:W2:Y:S04]  /*94e60*/  LDL R29, [R1+0x1b58] ;  /* 0x001b5800011d7983 */ /* 0x000ea80000100800 */
[----:B------:R-:W2:Y:S01]  /*94e70*/  LDL R28, [R1+0x1b5c] ;  /* 0x001b5c00011c7983 */ /* 0x000ea20000100800 */
[----:B------:R-:W-:Y:S01]  /*94e80*/  IMAD.MOV.U32 R22, RZ, RZ, c[0x0][0x194] ;  /* 0x00006500ff167624 */ /* 0x000fe200078e00ff */
[----:B----4-:R-:W-:-:S02]  /*94e90*/  ISETP.LT.AND P2, PT, R9, c[0x0][0x178], !P0 ;  /* 0x00005e0009007a0c */ /* 0x010fc40004741270 */
[----:B------:R-:W4:Y:S01]  /*94ea0*/  LDL.LU R23, [R1+0x2f54] ;  /* 0x002f540001177983 */ /* 0x000f220000300800 */
[----:B------:R-:W-:-:S05]  /*94eb0*/  IMAD R0, R22, 0x40, R0 ;  /* 0x0000004016007824 */ /* 0x000fca00078e0200 */
[----:B------:R-:W-:-:S04]  /*94ec0*/  LEA R18, P1, R0, c[0x0][0x170], 0x1 ;  /* 0x00005c0000127a11 */ /* 0x000fc800078208ff */
[----:B------:R-:W-:Y:S01]  /*94ed0*/  LEA.HI.X.SX32 R19, R0, c[0x0][0x174], 0x1, P1 ;  /* 0x00005d0000137a11 */ /* 0x000fe200008f0eff */
[----:B------:R-:W-:-:S04]  /*94ee0*/  IMAD R0, R22, 0x40, R0 ;  /* 0x0000004016007824 */ /* 0x000fc800078e0200 */
[----:B0-----:R-:W-:-:S05]  /*94ef0*/  IMAD.WIDE R2, R24, 0x2, R18 ;  /* 0x0000000218027825 */ /* 0x001fca00078e0212 */
[----:B------:R0:W-:Y:S01]  /*94f00*/  @P2 STG.E.U16 [R2.64], R8 ;  /* 0x0000000802002986 */ /* 0x0001e2000c101506 */
[----:B------:R-:W-:Y:S02]  /*94f10*/  ISETP.LT.AND P2, PT, R7, c[0x0][0x178], !P0 ;  /* 0x00005e0007007a0c */ /* 0x000fe40004741270 */
[----:B0-----:R-:W-:-:S04]  /*94f20*/  LEA R2, P1, R0, c[0x0][0x170], 0x1 ;  /* 0x00005c0000027a11 */ /* 0x001fc800078208ff */
[----:B------:R-:W-:Y:S01]  /*94f30*/  LEA.HI.X.SX32 R3, R0, c[0x0][0x174], 0x1, P1 ;  /* 0x00005d0000037a11 */ /* 0x000fe200008f0eff */
[----:B------:R-:W-:-:S04]  /*94f40*/  IMAD R0, R22, 0x40, R0 ;  /* 0x0000004016007824 */ /* 0x000fc800078e0200 */
[----:B------:R-:W-:Y:S01]  /*94f50*/  IMAD.WIDE R8, R24, 0x2, R2 ;  /* 0x0000000218087825 */ /* 0x000fe200078e0202 */
[----:B------:R-:W-:-:S04]  /*94f60*/  LEA R16, P1, R0, c[0x0][0x170], 0x1 ;  /* 0x00005c0000107a11 */ /* 0x000fc800078208ff */
[----:B------:R0:W-:Y:S01]  /*94f70*/  @P2 STG.E.U16 [R8.64], R10 ;  /* 0x0000000a08002986 */ /* 0x0001e2000c101506 */
[----:B------:R-:W-:Y:S01]  /*94f80*/  LEA.HI.X.SX32 R17, R0, c[0x0][0x174], 0x1, P1 ;  /* 0x00005d0000117a11 */ /* 0x000fe200008f0eff */
[----:B------:R-:W-:-:S05]  /*94f90*/  IMAD R0, R22, 0x40, R0 ;  /* 0x0000004016007824 */ /* 0x000fca00078e0200 */
[----:B------:R-:W-:Y:S01]  /*94fa0*/  LEA R14, P1, R0, c[0x0][0x170], 0x1 ;  /* 0x00005c00000e7a11 */ /* 0x000fe200078208ff */
[----:B0-----:R-:W-:-:S03]  /*94fb0*/  IMAD.WIDE R8, R24, 0x2, R16 ;  /* 0x0000000218087825 */ /* 0x001fc600078e0210 */
[----:B------:R-:W-:Y:S01]  /*94fc0*/  LEA.HI.X.SX32 R15, R0, c[0x0][0x174], 0x1, P1 ;  /* 0x00005d00000f7a11 */ /* 0x000fe200008f0eff */
[----:B------:R-:W-:-:S05]  /*94fd0*/  IMAD R0, R22, 0x40, R0 ;  /* 0x0000004016007824 */ /* 0x000fca00078e0200 */
[----:B------:R-:W-:-:S04]  /*94fe0*/  LEA R12, P1, R0, c[0x0][0x170], 0x1 ;  /* 0x00005c00000c7a11 */ /* 0x000fc800078208ff */
[----:B------:R-:W-:Y:S02]  /*94ff0*/  LEA.HI.X.SX32 R13, R0, c[0x0][0x174], 0x1, P1 ;  /* 0x00005d00000d7a11 */ /* 0x000fe400008f0eff */
[----:B---3--:R-:W-:-:S13]  /*95000*/  ISETP.LT.AND P2, PT, R26, c[0x0][0x178], !P0 ;  /* 0x00005e001a007a0c */ /* 0x008fda0004741270 */
[----:B-----5:R0:W-:Y:S01]  /*95010*/  @P2 STG.E.U16 [R8.64], R25 ;  /* 0x0000001908002986 */ /* 0x0201e2000c101506 */
[----:B--2---:R-:W-:Y:S01]  /*95020*/  ISETP.LT.AND P2, PT, R29, c[0x0][0x178], !P0 ;  /* 0x00005e001d007a0c */ /* 0x004fe20004741270 */
[----:B0-----:R-:W-:-:S12]  /*95030*/  IMAD.WIDE R8, R24, 0x2, R14 ;  /* 0x0000000218087825 */ /* 0x001fd800078e020e */
[----:B------:R0:W-:Y:S01]  /*95040*/  @P2 STG.E.U16 [R8.64], R27 ;  /* 0x0000001b08002986 */ /* 0x0001e2000c101506 */
[----:B------:R-:W-:Y:S01]  /*95050*/  ISETP.LT.AND P2, PT, R28, c[0x0][0x178], !P0 ;  /* 0x00005e001c007a0c */ /* 0x000fe20004741270 */
[----:B0-----:R-:W-:-:S12]  /*95060*/  IMAD.WIDE R8, R24, 0x2, R12 ;  /* 0x0000000218087825 */ /* 0x001fd800078e020c */
[----:B------:R0:W-:Y:S04]  /*95070*/  @P2 STG.E.U16 [R8.64], R5 ;  /* 0x0000000508002986 */ /* 0x0001e8000c101506 */
[----:B0-----:R-:W2:Y:S01]  /*95080*/  LDL R9, [R1+0x1b60] ;  /* 0x001b600001097983 */ /* 0x001ea20000100800 */
[----:B------:R-:W-:-:S05]  /*95090*/  IMAD R0, R22, 0x40, R0 ;  /* 0x0000004016007824 */ /* 0x000fca00078e0200 */
[----:B------:R-:W-:-:S04]  /*950a0*/  LEA R10, P1, R0, c[0x0][0x170], 0x1 ;  /* 0x00005c00000a7a11 */ /* 0x000fc800078208ff */
[----:B------:R-:W-:Y:S01]  /*950b0*/  LEA.HI.X.SX32 R11, R0, c[0x0][0x174], 0x1, P1 ;  /* 0x00005d00000b7a11 */ /* 0x000fe200008f0eff */
[----:B------:R-:W-:Y:S02]  /*950c0*/  IMAD R0, R22, 0x40, R0 ;  /* 0x0000004016007824 */ /* 0x000fe400078e0200 */
[----:B------:R-:W3:Y:S01]  /*950d0*/  LDL R22, [R1+0x1b64] ;  /* 0x001b640001167983 */ /* 0x000ee20000100800 */
[----:B--2---:R-:W-:Y:S01]  /*950e0*/  ISETP.LT.AND P2, PT, R9, c[0x0][0x178], !P0 ;  /* 0x00005e0009007a0c */ /* 0x004fe20004741270 */
[----:B------:R-:W-:-:S12]  /*950f0*/  IMAD.WIDE R8, R24, 0x2, R10 ;  /* 0x0000000218087825 */ /* 0x000fd800078e020a */
[----:B------:R0:W-:Y:S02]  /*95100*/  @P2 STG.E.U16 [R8.64], R4 ;  /* 0x0000000408002986 */ /* 0x0001e4000c101506 */
[----:B0-----:R-:W-:-:S04]  /*95110*/  LEA R8, P2, R0, c[0x0][0x170], 0x1 ;  /* 0x00005c0000087a11 */ /* 0x001fc800078408ff */
[----:B------:R-:W-:Y:S02]  /*95120*/  LEA.HI.X.SX32 R9, R0, c[0x0][0x174], 0x1, P2 ;  /* 0x00005d0000097a11 */ /* 0x000fe400010f0eff */
[----:B------:R-:W2:Y:S01]  /*95130*/  LDL R0, [R1] ;  /* 0x0000000001007983 */ /* 0x000ea20000100800 */
[----:B---3--:R-:W-:Y:S02]  /*95140*/  ISETP.LT.AND P1, PT, R22, c[0x0][0x178], !P0 ;  /* 0x00005e0016007a0c */ /* 0x008fe40004721270 */
[----:B----4-:R-:W-:Y:S01]  /*95150*/  ISETP.GE.AND P0, PT, R23, c[0x0][0x17c], PT ;  /* 0x00005f0017007a0c */ /* 0x010fe20003f06270 */
[----:B------:R-:W-:-:S10]  /*95160*/  IMAD.WIDE R22, R24, 0x2, R8 ;  /* 0x0000000218167825 */ /* 0x000fd400078e0208 */
[----:B--2---:R0:W-:Y:S04]  /*95170*/  @P1 STG.E.U16 [R22.64], R0 ;  /* 0x0000000016001986 */ /* 0x0041e8000c101506 */
[----:B0-----:R-:W2:Y:S01]  /*95180*/  LDL.LU R23, [R1+0x400] ;  /* 0x0004000001177983 */ /* 0x001ea20000300800 */
[----:B------:R-:W-:Y:S02]  /*95190*/  ISETP.LT.AND P1, PT, R6, c[0x0][0x178], !P0 ;  /* 0x00005e0006007a0c */ /* 0x000fe40004721270 */
[----:B------:R-:W-:Y:S02]  /*951a0*/  IADD3 R0, R24, c[0x0][0x198], RZ ;  /* 0x0000660018007a10 */ /* 0x000fe40007ffe0ff */
[----:B--2---:R-:W-:-:S03]  /*951b0*/  PRMT R24, R23, 0x7632, R24 ;  /* 0x0000763217187816 */ /* 0x004fc60000000018 */
[----:B------:R-:W-:-:S06]  /*951c0*/  IMAD.WIDE R22, R0, 0x2, R20 ;  /* 0x0000000200167825 */ /* 0x000fcc00078e0214 */
[----:B------:R0:W-:Y:S04]  /*951d0*/  @P1 STG.E.U16 [R22.64], R24 ;  /* 0x0000001816001986 */ /* 0x0001e8000c101506 */
[----:B0-----:R-:W2:Y:S04]  /*951e0*/  LDL R22, [R1+0x1b4c] ;  /* 0x001b4c0001167983 */ /* 0x001ea80000100800 */
[----:B------:R-:W3:Y:S04]  /*951f0*/  LDL.LU R23, [R1+0x3e0] ;  /* 0x0003e00001177983 */ /* 0x000ee80000300800 */
[----:B------:R0:W-:Y:S01]  /*95200*/  STL [R1+0x38fc], R19 ;  /* 0x0038fc1301007387 */ /* 0x0001e20000100800 */
[----:B--2---:R-:W-:-:S02]  /*95210*/  ISETP.LT.AND P1, PT, R22, c[0x0][0x178], !P0 ;  /* 0x00005e0016007a0c */ /* 0x004fc40004721270 */
[----:B---3--:R-:W-:Y:S01]  /*95220*/  PRMT R24, R23, 0x7632, R24 ;  /* 0x0000763217187816 */ /* 0x008fe20000000018 */
[C---:B------:R-:W-:Y:S02]  /*95230*/  IMAD.WIDE R22, R0.reuse, 0x2, R18 ;  /* 0x0000000200167825 */ /* 0x040fe400078e0212 */
[----:B0-----:R-:W2:Y:S08]  /*95240*/  LDL.LU R19, [R1+0x3d0] ;  /* 0x0003d00001137983 */ /* 0x001eb00000300800 */
[----:B------:R0:W-:Y:S01]  /*95250*/  @P1 STG.E.U16 [R22.64], R24 ;  /* 0x0000001816001986 */ /* 0x0001e2000c101506 */
[----:B------:R-:W-:Y:S01]  /*95260*/  ISETP.LT.AND P1, PT, R7, c[0x0][0x178], !P0 ;  /* 0x00005e0007007a0c */ /* 0x000fe20004721270 */
[----:B0-----:R-:W-:-:S02]  /*95270*/  IMAD.WIDE R22, R0, 0x2, R2 ;  /* 0x0000000200167825 */ /* 0x001fc400078e0202 */
[----:B------:R0:W-:Y:S04]  /*95280*/  STL [R1+0x38f8], R3 ;  /* 0x0038f80301007387 */ /* 0x0001e80000100800 */
[----:B0-----:R-:W3:Y:S01]  /*95290*/  LDL R3, [R1+0x4c0] ;  /* 0x0004c00001037983 */ /* 0x001ee20000100800 */
[----:B--2---:R-:W-:-:S03]  /*952a0*/  PRMT R24, R19, 0x7632, R24 ;  /* 0x0000763213187816 */ /* 0x004fc60000000018 */
[----:B------:R-:W2:Y:S04]  /*952b0*/  LDL R19, [R1+0x4d0] ;  /* 0x0004d00001137983 */ /* 0x000ea80000100800 */
[----:B------:R0:W-:Y:S01]  /*952c0*/  @P1 STG.E.U16 [R22.64], R24 ;  /* 0x0000001816001986 */ /* 0x0001e2000c101506 */
[----:B------:R-:W-:Y:S02]  /*952d0*/  ISETP.LT.AND P1, PT, R26, c[0x0][0x178], !P0 ;  /* 0x00005e001a007a0c */ /* 0x000fe40004721270 */
[----:B0-----:R-:W-:Y:S01]  /*952e0*/  PRMT R24, R25, 0x7632, R24 ;  /* 0x0000763219187816 */ /* 0x001fe20000000018 */
[----:B------:R-:W-:Y:S01]  /*952f0*/  IMAD.WIDE R22, R0, 0x2, R16 ;  /* 0x0000000200167825 */ /* 0x000fe200078e0210 */
[----:B------:R-:W4:Y:S09]  /*95300*/  LDL.LU R25, [R1+0x410] ;  /* 0x0004100001197983 */ /* 0x000f320000300800 */
[----:B------:R0:W-:Y:S01]  /*95310*/  @P1 STG.E.U16 [R22.64], R24 ;  /* 0x0000001816001986 */ /* 0x0001e2000c101506 */
[----:B------:R-:W-:-:S02]  /*95320*/  ISETP.LT.AND P1, PT, R29, c[0x0][0x178], !P0 ;  /* 0x00005e001d007a0c */ /* 0x000fc40004721270 */
[----:B0-----:R-:W-:Y:S01]  /*95330*/  PRMT R24, R27, 0x7632, R24 ;  /* 0x000076321b187816 */ /* 0x001fe20000000018 */
[----:B------:R-:W-:Y:S01]  /*95340*/  IMAD.WIDE R22, R0, 0x2, R14 ;  /* 0x0000000200167825 */ /* 0x000fe200078e020e */
[----:B------:R-:W5:Y:S09]  /*95350*/  LDL.LU R27, [R1+0x80] ;  /* 0x00008000011b7983 */ /* 0x000f720000300800 */
[----:B------:R0:W-:Y:S02]  /*95360*/  @P1 STG.E.U16 [R22.64], R24 ;  /* 0x0000001816001986 */ /* 0x0001e4000c101506 */
[----:B0-----:R-:W-:-:S02]  /*95370*/  PRMT R24, R5, 0x7632, R24 ;  /* 0x0000763205187816 */ /* 0x001fc40000000018 */
[----:B------:R-:W2:Y:S01]  /*95380*/  LDL.LU R5, [R1+0x60] ;  /* 0x0000600001057983 */ /* 0x000ea20000300800 */
[----:B------:R-:W-:Y:S01]  /*95390*/  ISETP.LT.AND P1, PT, R28, c[0x0][0x178], !P0 ;  /* 0x00005e001c007a0c */ /* 0x000fe20004721270 */
[----:B------:R-:W-:-:S12]  /*953a0*/  IMAD.WIDE R22, R0, 0x2, R12 ;  /* 0x0000000200167825 */ /* 0x000fd800078e020c */
[----:B------:R0:W-:Y:S04]  /*953b0*/  @P1 STG.E.U16 [R22.64], R24 ;  /* 0x0000001816001986 */ /* 0x0001e8000c101506 */
[----:B--2---:R1:W-:Y:S04]  /*953c0*/  STL [R1+0x38f4], R5 ;  /* 0x0038f40501007387 */ /* 0x0043e80000100800 */
[----:B0-----:R-:W2:Y:S01]  /*953d0*/  LDL R23, [R1+0x1b60] ;  /* 0x001b600001177983 */ /* 0x001ea20000100800 */
[----:B------:R-:W-:-:S03]  /*953e0*/  PRMT R24, R4, 0x7632, R24 ;  /* 0x0000763204187816 */ /* 0x000fc60000000018 */
[----:B------:R-:W3:Y:S04]  /*953f0*/  LDL R4, [R1+0x10] ;  /* 0x0000100001047983 */ /* 0x000ee80000100800 */
[----:B-1----:R-:W3:Y:S01]  /*95400*/  LDL R5, [R1+0x70] ;  /* 0x0000700001057983 */ /* 0x002ee20000100800 */
[----:B--2---:R-:W-:Y:S01]  /*95410*/  ISETP.LT.AND P1, PT, R23, c[0x0][0x178], !P0 ;  /* 0x00005e0017007a0c */ /* 0x004fe20004721270 */
[----:B------:R-:W-:-:S12]  /*95420*/  IMAD.WIDE R22, R0, 0x2, R10 ;  /* 0x0000000200167825 */ /* 0x000fd800078e020a */
[----:B------:R0:W-:Y:S04]  /*95430*/  @P1 STG.E.U16 [R22.64], R24 ;  /* 0x0000001816001986 */ /* 0x0001e8000c101506 */
[----:B0-----:R-:W2:Y:S04]  /*95440*/  LDL R22, [R1+0x1b64] ;  /* 0x001b640001167983 */ /* 0x001ea80000100800 */
[----:B------:R-:W3:Y:S01]  /*95450*/  LDL.LU R23, [R1] ;  /* 0x0000000001177983 */ /* 0x000ee20000300800 */
[----:B--2---:R-:W-:Y:S02]  /*95460*/  ISETP.LT.AND P0, PT, R22, c[0x0][0x178], !P0 ;  /* 0x00005e0016007a0c */ /* 0x004fe40004701270 */
[----:B---3--:R-:W-:Y:S01]  /*95470*/  PRMT R24, R23, 0x7632, R24 ;  /* 0x0000763217187816 */ /* 0x008fe20000000018 */
[----:B------:R-:W-:-:S10]  /*95480*/  IMAD.WIDE R22, R0, 0x2, R8 ;  /* 0x0000000200167825 */ /* 0x000fd400078e0208 */
[----:B------:R0:W-:Y:S04]  /*95490*/  @P0 STG.E.U16 [R22.64], R24 ;  /* 0x0000001816000986 */ /* 0x0001e8000c101506 */
[----:B0-----:R-:W2:Y:S04]  /*954a0*/  LDL.LU R22, [R1+0x2f58] ;  /* 0x002f580001167983 */ /* 0x001ea80000300800 */
[----:B------:R-:W3:Y:S01]  /*954b0*/  LDL R23, [R1+0x1b4c] ;  /* 0x001b4c0001177983 */ /* 0x000ee20000100800 */
[----:B------:R-:W-:-:S03]  /*954c0*/  IADD3 R0, R0, c[0x0][0x198], RZ ;  /* 0x0000660000007a10 */ /* 0x000fc60007ffe0ff */
[----:B------:R0:W-:Y:S04]  /*954d0*/  STL [R1+0x38b8], R24 ;  /* 0x0038b81801007387 */ /* 0x0001e80000100800 */
[----:B0-----:R-:W4:Y:S01]  /*954e0*/  LDL R24, [R1+0x1b64] ;  /* 0x001b640001187983 */ /* 0x001f220000100800 */
[----:B--2---:R-:W-:-:S04]  /*954f0*/  ISETP.GE.AND P0, PT, R22, c[0x0][0x17c], PT ;  /* 0x00005f0016007a0c */ /* 0x004fc80003f06270 */
[----:B------:R-:W-:Y:S02]  /*95500*/  ISETP.LT.AND P2, PT, R6, c[0x0][0x178], !P0 ;  /* 0x00005e0006007a0c */ /* 0x000fe40004741270 */
[----:B---3--:R-:W-:Y:S01]  /*95510*/  ISETP.LT.AND P1, PT, R23, c[0x0][0x178], !P0 ;  /* 0x00005e0017007a0c */ /* 0x008fe20004721270 */
[----:B------:R-:W-:-:S10]  /*95520*/  IMAD.WIDE R22, R0, 0x2, R20 ;  /* 0x0000000200167825 */ /* 0x000fd400078e0214 */
[----:B------:R0:W-:Y:S04]  /*95530*/  @P2 STG.E.U16 [R22.64], R19 ;  /* 0x0000001316002986 */ /* 0x0001e8000c101506 */
[----:B0-----:R-:W2:Y:S01]  /*95540*/  LDL.LU R19, [R1+0x38fc] ;  /* 0x0038fc0001137983 */ /* 0x001ea20000300800 */
[----:B------:R-:W-:Y:S01]  /*95550*/  ISETP.LT.AND P2, PT, R7, c[0x0][0x178], !P0 ;  /* 0x00005e0007007a0c */ /* 0x000fe20004741270 */
[----:B--2---:R-:W-:-:S05]  /*95560*/  IMAD.WIDE R22, R0, 0x2, R18 ;  /* 0x0000000200167825 */ /* 0x004fca00078e0212 */
[----:B------:R0:W-:Y:S04]  /*95570*/  @P1 STG.E.U16 [R22.64], R3 ;  /* 0x0000000316001986 */ /* 0x0001e8000c101506 */
[----:B0-----:R-:W2:Y:S01]  /*95580*/  LDL.LU R3, [R1+0x38f8] ;  /* 0x0038f80001037983 */ /* 0x001ea20000300800 */
[----:B------:R-:W-:Y:S01]  /*95590*/  ISETP.LT.AND P1, PT, R26, c[0x0][0x178], !P0 ;  /* 0x00005e001a007a0c */ /* 0x000fe20004721270 */
[----:B--2---:R-:W-:-:S05]  /*955a0*/  IMAD.WIDE R22, R0, 0x2, R2 ;  /* 0x0000000200167825 */ /* 0x004fca00078e0202 */
[----:B----4-:R0:W-:Y:S01]  /*955b0*/  @P2 STG.E.U16 [R22.64], R25 ;  /* 0x0000001916002986 */ /* 0x0101e2000c101506 */
[----:B------:R-:W-:Y:S01]  /*955c0*/  ISETP.LT.AND P2, PT, R29, c[0x0][0x178], !P0 ;  /* 0x00005e001d007a0c */ /* 0x000fe20004741270 */
[----:B0-----:R-:W-:-:S05]  /*955d0*/  IMAD.WIDE R22, R0, 0x2, R16 ;  /* 0x0000000200167825 */ /* 0x001fca00078e0210 */
[----:B-----5:R0:W-:Y:S02]  /*955e0*/  @P1 STG.E.U16 [R22.64], R27 ;  /* 0x0000001b16001986 */ /* 0x0201e4000c101506 */
[----:B0-----:R-:W-:-:S05]  /*955f0*/  IMAD.WIDE R22, R0, 0x2, R14 ;  /* 0x0000000200167825 */ /* 0x001fca00078e020e */
[----:B------:R0:W-:Y:S04]  /*95600*/  @P2 STG.E.U16 [R22.64], R5 ;  /* 0x0000000516002986 */ /* 0x0001e8000c101506 */
[----:B0-----:R-:W2:Y:S04]  /*95610*/  LDL.LU R5, [R1+0x38f4] ;  /* 0x0038f40001057983 */ /* 0x001ea80000300800 */
[----:B------:R-:W3:Y:S01]  /*95620*/  LDL R23, [R1+0x1b60] ;  /* 0x001b600001177983 */ /* 0x000ee20000100800 */
[----:B------:R-:W-:Y:S02]  /*95630*/  ISETP.LT.AND P1, PT, R28, c[0x0][0x178], !P0 ;  /* 0x00005e001c007a0c */ /* 0x000fe40004721270 */
[----:B---3--:R-:W-:Y:S01]  /*95640*/  ISETP.LT.AND P2, PT, R23, c[0x0][0x178], !P0 ;  /* 0x00005e0017007a0c */ /* 0x008fe20004741270 */
[----:B------:R-:W-:-:S10]  /*95650*/  IMAD.WIDE R22, R0, 0x2, R12 ;  /* 0x0000000200167825 */ /* 0x000fd400078e020c */
[----:B--2---:R0:W-:Y:S02]  /*95660*/  @P1 STG.E.U16 [R22.64], R5 ;  /* 0x0000000516001986 */ /* 0x0041e4000c101506 */
[----:B0-----:R-:W-:-:S05]  /*95670*/  IMAD.WIDE R22, R0, 0x2, R10 ;  /* 0x0000000200167825 */ /* 0x001fca00078e020a */
[----:B------:R0:W-:Y:S04]  /*95680*/  @P2 STG.E.U16 [R22.64], R4 ;  /* 0x0000000416002986 */ /* 0x0001e8000c101506 */
[----:B0-----:R-:W2:Y:S04]  /*95690*/  LDL.LU R4, [R1+0x38f0] ;  /* 0x0038f00001047983 */ /* 0x001ea80000300800 */
[----:B------:R-:W3:Y:S01]  /*956a0*/  LDL.LU R23, [R1+0x2f5c] ;  /* 0x002f5c0001177983 */ /* 0x000ee20000300800 */
[----:B------:R-:W-:Y:S02]  /*956b0*/  ISETP.LT.AND P1, PT, R24, c[0x0][0x178], !P0 ;  /* 0x00005e0018007a0c */ /* 0x000fe40004721270 */
[----:B---3--:R-:W-:Y:S01]  /*956c0*/  ISETP.GE.AND P0, PT, R23, c[0x0][0x17c], PT ;  /* 0x00005f0017007a0c */ /* 0x008fe20003f06270 */
        /* <DEDUP_REMOVED lines=13> */
[----:B------:R-:W-:Y:S02]  /*957a0*/  IMAD.WIDE R22, R0, 0x2, R18 ;  /* 0x0000000200167825 */ /* 0x000fe400078e0212 */
[----:B0-----:R-:W2:Y:S08]  /*957b0*/  LDL R19, [R1+0x670] ;  /* 0x0006700001137983 */ /* 0x001eb00000100800 */
[----:B------:R0:W-:Y:S01]  /*957c0*/  @P1 STG.E.U16 [R22.64], R4 ;  /* 0x0000000416001986 */ /* 0x0001e2000c101506 */
[----:B------:R-:W-:-:S02]  /*957d0*/  ISETP.LT.AND P1, PT, R7, c[0x0][0x178], !P0 ;  /* 0x00005e0007007a0c */ /* 0x000fc40004721270 */
[----:B0-----:R-:W-:Y:S01]  /*957e0*/  PRMT R4, R25, 0x7632, R4 ;  /* 0x0000763219047816 */ /* 0x001fe20000000004 */
[----:B------:R-:W-:-:S10]  /*957f0*/  IMAD.WIDE R22, R0, 0x2, R2 ;  /* 0x0000000200167825 */ /* 0x000fd400078e0202 */
[----:B------:R0:W-:Y:S01]  /*95800*/  @P1 STG.E.U16 [R22.64], R4 ;  /* 0x0000000416001986 */ /* 0x0001e2000c101506 */
[----:B------:R-:W-:Y:S02]  /*95810*/  ISETP.LT.AND P1, PT, R26, c[0x0][0x178], !P0 ;  /* 0x00005e001a007a0c */ /* 0x000fe40004721270 */
[----:B0-----:R-:W-:Y:S01]  /*95820*/  PRMT R4, R27, 0x7632, R4 ;  /* 0x000076321b047816 */ /* 0x001fe20000000004 */
[----:B------:R-:W-:Y:S01]  /*95830*/  IMAD.WIDE R22, R0, 0x2, R16 ;  /* 0x0000000200167825 */ /* 0x000fe200078e0210 */
[----:B------:R-:W3:Y:S04]  /*95840*/  LDL R27, [R1+0x660] ;  /* 0x00066000011b7983 */ /* 0x000ee80000100800 */
[----:B------:R-:W4:Y:S05]  /*95850*/  LDL.LU R25, [R1+0x650] ;  /* 0x0006500001197983 */ /* 0x000f2a0000300800 */
[----:B------:R0:W-:Y:S04]  /*95860*/  @P1 STG.E.U16 [R22.64], R4 ;  /* 0x0000000416001986 */ /* 0x0001e8000c101506 */
[----:B0-----:R-:W5:Y:S01]  /*95870*/  LDL.LU R23, [R1+0x70] ;  /* 0x0000700001177983 */ /* 0x001f620000300800 */
[----:B------:R-:W-:-:S02]  /*95880*/  ISETP.LT.AND P1, PT, R29, c[0x0][0x178], !P0 ;  /* 0x00005e001d007a0c */ /* 0x000fc40004721270 */
[----:B-----5:R-:W-:Y:S01]  /*95890*/  PRMT R4, R23, 0x7632, R4 ;  /* 0x0000763217047816 */ /* 0x020fe20000000004 */
[----:B------:R-:W-:-:S10]  /*958a0*/  IMAD.WIDE R22, R0, 0x2, R14 ;  /* 0x0000000200167825 */ /* 0x000fd400078e020e */
[----:B------:R0:W-:Y:S02]  /*958b0*/  @P1 STG.E.U16 [R22.64], R4 ;  /* 0x0000000416001986 */ /* 0x0001e4000c101506 */
[----:B0-----:R-:W-:Y:S02]  /*958c0*/  PRMT R4, R5, 0x7632, R4 ;  /* 0x0000763205047816 */ /* 0x001fe40000000004 */
[----:B------:R-:W5:Y:S01]  /*958d0*/  LDL.LU R5, [R1+0xb0] ;  /* 0x0000b00001057983 */ /* 0x000f620000300800 */
[----:B------:R-:W-:Y:S01]  /*958e0*/  ISETP.LT.AND P1, PT, R28, c[0x0][0x178], !P0 ;  /* 0x00005e001c007a0c */ /* 0x000fe20004721270 */
[----:B------:R-:W-:-:S12]  /*958f0*/  IMAD.WIDE R22, R0, 0x2, R12 ;  /* 0x0000000200167825 */ /* 0x000fd800078e020c */
[----:B------:R0:W-:Y:S04]  /*95900*/  @P1 STG.E.U16 [R22.64], R4 ;  /* 0x0000000416001986 */ /* 0x0001e8000c101506 */
[----:B-----5:R1:W-:Y:S04]  /*95910*/  STL [R1+0x38e4], R5 ;  /* 0x0038e40501007387 */ /* 0x0203e80000100800 */
[----:B0-----:R-:W5:Y:S04]  /*95920*/  LDL R22, [R1+0x1b60] ;  /* 0x001b600001167983 */ /* 0x001f680000100800 */
[----:B-1----:R-:W2:Y:S04]  /*95930*/  LDL R5, [R1+0xc0] ;  /* 0x0000c00001057983 */ /* 0x002ea80000100800 */
[----:B------:R-:W2:Y:S04]  /*95940*/  LDL.LU R23, [R1+0x10] ;  /* 0x0000100001177983 */ /* 0x000ea80000300800 */
[----:B------:R-:W-:Y:S01]  /*95950*/  STL [R1+0x38e0], R9 ;  /* 0x0038e00901007387 */ /* 0x000fe20000100800 */
[----:B-----5:R-:W-:-:S02]  /*95960*/  ISETP.LT.AND P1, PT, R22, c[0x0][0x178], !P0 ;  /* 0x00005e0016007a0c */ /* 0x020fc40004721270 */
[----:B------:R-:W-:Y:S02]  /*95970*/  ISETP.LT.AND P0, PT, R24, c[0x0][0x178], !P0 ;  /* 0x00005e0018007a0c */ /* 0x000fe40004701270 */
[----:B--2---:R-:W-:Y:S01]  /*95980*/  PRMT R4, R23, 0x7632, R4 ;  /* 0x0000763217047816 */ /* 0x004fe20000000004 */
[----:B------:R-:W-:-:S08]  /*95990*/  IMAD.WIDE R22, R0, 0x2, R10 ;  /* 0x0000000200167825 */ /* 0x000fd000078e020a */
[----:B------:R0:W-:Y:S02]  /*959a0*/  @P1 STG.E.U16 [R22.64], R4 ;  /* 0x0000000416001986 */ /* 0x0001e4000c101506 */
[----:B0-----:R-:W-:Y:S01]  /*959b0*/  PRMT R4, R4, 0x7632, R4 ;  /* 0x0000763204047816 */ /* 0x001fe20000000004 */
[C---:B------:R-:W-:Y:S02]  /*959c0*/  IMAD.WIDE R22, R0.reuse, 0x2, R8 ;  /* 0x0000000200167825 */ /* 0x040fe400078e0208 */
[----:B------:R-:W2:Y:S04]  /*959d0*/  LDL R9, [R1+0xa0] ;  /* 0x0000a00001097983 */ /* 0x000ea80000100800 */
[----:B------:R0:W-:Y:S04]  /*959e0*/  @P0 STG.E.U16 [R22.64], R4 ;  /* 0x0000000416000986 */ /* 0x0001e8000c101506 */
[----:B0-----:R-:W5:Y:S04]  /*959f0*/  LDL.LU R22, [R1+0x2f60] ;  /* 0x002f600001167983 */ /* 0x001f680000300800 */
[----:B------:R-:W2:Y:S01]  /*95a00*/  LDL R23, [R1+0x1b4c] ;  /* 0x001b4c0001177983 */ /* 0x000ea20000100800 */
[----:B------:R-:W-:-:S03]  /*95a10*/  IADD3 R0, R0, c[0x0][0x198], RZ ;  /* 0x0000660000007a10 */ /* 0x000fc60007ffe0ff */
[----:B------:R0:W-:Y:S04]  /*95a20*/  STL [R1+0x38dc], R4 ;  /* 0x0038dc0401007387 */ /* 0x0001e80000100800 */
[----:B0-----:R-:W3:Y:S01]  /*95a30*/  LDL R4, [R1+0x90] ;  /* 0x0000900001047983 */ /* 0x001ee20000100800 */
[----:B-----5:R-:W-:-:S04]  /*95a40*/  ISETP.GE.AND P0, PT, R22, c[0x0][0x17c], PT ;  /* 0x00005f0016007a0c */ /* 0x020fc80003f06270 */
[----:B------:R-:W-:Y:S02]  /*95a50*/  ISETP.LT.AND P2, PT, R6, c[0x0][0x178], !P0 ;  /* 0x00005e0006007a0c */ /* 0x000fe40004741270 */
[----:B--2---:R-:W-:Y:S01]  /*95a60*/  ISETP.LT.AND P1, PT, R23, c[0x0][0x178], !P0 ;  /* 0x00005e0017007a0c */ /* 0x004fe20004721270 */
[----:B------:R-:W-:-:S10]  /*95a70*/  IMAD.WIDE R22, R0, 0x2, R20 ;  /* 0x0000000200167825 */ /* 0x000fd400078e0214 */
[----:B------:R0:W-:Y:S04]  /*95a80*/  @P2 STG.E.U16 [R22.64], R19 ;  /* 0x0000001316002986 */ /* 0x0001e8000c101506 */
[----:B0-----:R-:W2:Y:S01]  /*95a90*/  LDL.LU R19, [R1+0x38ec] ;  /* 0x0038ec0001137983 */ /* 0x001ea20000300800 */
[----:B------:R-:W-:Y:S01]  /*95aa0*/  ISETP.LT.AND P2, PT, R7, c[0x0][0x178], !P0 ;  /* 0x00005e0007007a0c */ /* 0x000fe20004741270 */
[----:B--2---:R-:W-:-:S05]  /*95ab0*/  IMAD.WIDE R22, R0, 0x2, R18 ;  /* 0x0000000200167825 */ /* 0x004fca00078e0212 */
[----:B---3--:R0:W-:Y:S04]  /*95ac0*/  @P1 STG.E.U16 [R22.64], R27 ;  /* 0x0000001b16001986 */ /* 0x0081e8000c101506 */
[----:B0-----:R-:W2:Y:S01]  /*95ad0*/  LDL.LU R27, [R1+0x38e8] ;  /* 0x0038e800011b7983 */ /* 0x001ea20000300800 */
[----:B------:R-:W-:Y:S01]  /*95ae0*/  ISETP.LT.AND P1, PT, R26, c[0x0][0x178], !P0 ;  /* 0x00005e001a007a0c */ /* 0x000fe20004721270 */
[----:B------:R-:W-:-:S05]  /*95af0*/  IMAD.WIDE R22, R0, 0x2, R2 ;  /* 0x0000000200167825 */ /* 0x000fca00078e0202 */
[----:B----4-:R0:W-:Y:S01]  /*95b00*/  @P2 STG.E.U16 [R22.64], R25 ;  /* 0x0000001916002986 */ /* 0x0101e2000c101506 */
[----:B------:R-:W-:Y:S01]  /*95b10*/  ISETP.LT.AND P2, PT, R29, c[0x0][0x178], !P0 ;  /* 0x00005e001d007a0c */ /* 0x000fe20004741270 */
[----:B0-----:R-:W-:-:S05]  /*95b20*/  IMAD.WIDE R22, R0, 0x2, R16 ;  /* 0x0000000200167825 */ /* 0x001fca00078e0210 */
[----:B--2---:R0:W-:Y:S02]  /*95b30*/  @P1 STG.E.U16 [R22.64], R27 ;  /* 0x0000001b16001986 */ /* 0x0041e4000c101506 */
        /* <DEDUP_REMOVED lines=14> */
[----:B--2---:R-:W-:-:S10]  /*95c20*/  IMAD.WIDE R22, R0, 0x2, R8 ;  /* 0x0000000200167825 */ /* 0x004fd400078e0208 */
[----:B------:R0:W-:Y:S04]  /*95c30*/  @P1 STG.E.U16 [R22.64], R4 ;  /* 0x0000000416001986 */ /* 0x0001e8000c101506 */
[----:B0-----:R-:W2:Y:S04]  /*95c40*/  LDL.LU R4, [R1+0x38dc] ;  /* 0x0038dc0001047983 */ /* 0x001ea80000300800 */
[----:B------:R-:W2:Y:S01]  /*95c50*/  LDL.LU R23, [R1+0x670] ;  /* 0x0006700001177983 */ /* 0x000ea20000300800 */
[----:B------:R-:W-:Y:S02]  /*95c60*/  ISETP.LT.AND P1, PT, R6, c[0x0][0x178], !P0 ;  /* 0x00005e0006007a0c */ /* 0x000fe40004721270 */
[----:B------:R-:W-:-:S02]  /*95c70*/  IADD3 R0, R0, c[0x0][0x198], RZ ;  /* 0x0000660000007a10 */ /* 0x000fc40007ffe0ff */
[----:B--2---:R-:W-:-:S03]  /*95c80*/  PRMT R4, R23, 0x7632, R4 ;  /* 0x0000763217047816 */ /* 0x004fc60000000004 */
[----:B------:R-:W-:-:S06]  /*95c90*/  IMAD.WIDE R22, R0, 0x2, R20 ;  /* 0x0000000200167825 */ /* 0x000fcc00078e0214 */
[----:B------:R0:W-:Y:S04]  /*95ca0*/  @P1 STG.E.U16 [R22.64], R4 ;  /* 0x0000000416001986 */ /* 0x0001e8000c101506 */
[----:B0-----:R-:W2:Y:S04]  /*95cb0*/  LDL R22, [R1+0x1b4c] ;  /* 0x001b4c0001167983 */ /* 0x001ea80000100800 */
[----:B------:R-:W3:Y:S04]  /*95cc0*/  LDL.LU R23, [R1+0x660] ;  /* 0x0006600001177983 */ /* 0x000ee80000300800 */
[----:B------:R-:W-:Y:S01]  /*95cd0*/  STL [R1+0x38d8], R19 ;  /* 0x0038d81301007387 */ /* 0x000fe20000100800 */
[----:B--2---:R-:W-:-:S02]  /*95ce0*/  ISETP.LT.AND P1, PT, R22, c[0x0][0x178], !P0 ;  /* 0x00005e0016007a0c */ /* 0x004fc40004721270 */
[----:B---3--:R-:W-:Y:S01]  /*95cf0*/  PRMT R4, R23, 0x7632, R4 ;  /* 0x0000763217047816 */ /* 0x008fe20000000004 */
[----:B------:R-:W-:-:S10]  /*95d00*/  IMAD.WIDE R22, R0, 0x2, R18 ;  /* 0x0000000200167825 */ /* 0x000fd400078e0212 */
[----:B------:R0:W-:Y:S01]  /*95d10*/  @P1 STG.E.U16 [R22.64], R4 ;  /* 0x0000000416001986 */ /* 0x0001e2000c101506 */
[----:B------:R-:W-:Y:S02]  /*95d20*/  ISETP.LT.AND P1, PT, R7, c[0x0][0x178], !P0 ;  /* 0x00005e0007007a0c */ /* 0x000fe40004721270 */
[----:B0-----:R-:W-:Y:S01]  /*95d30*/  PRMT R4, R25, 0x7632, R4 ;  /* 0x0000763219047816 */ /* 0x001fe20000000004 */
[----:B------:R-:W-:Y:S01]  /*95d40*/  IMAD.WIDE R22, R0, 0x2, R2 ;  /* 0x0000000200167825 */ /* 0x000fe200078e0202 */
[----:B------:R-:W2:Y:S09]  /*95d50*/  LDL.LU R25, [R1+0x750] ;  /* 0x0007500001197983 */ /* 0x000eb20000300800 */
[----:B------:R0:W-:Y:S01]  /*95d60*/  @P1 STG.E.U16 [R22.64], R4 ;  /* 0x0000000416001986 */ /* 0x0001e2000c101506 */
[----:B------:R-:W-:-:S03]  /*95d70*/  ISETP.LT.AND P1, PT, R26, c[0x0][0x178], !P0 ;  /* 0x00005e001a007a0c */ /* 0x000fc60004721270 */
[----:B------:R-:W3:Y:S01]  /*95d80*/  LDL R19, [R1+0x7d0] ;  /* 0x0007d00001137983 */ /* 0x000ee20000100800 */
[----:B0-----:R-:W-:Y:S01]  /*95d90*/  PRMT R4, R27, 0x7632, R4 ;  /* 0x000076321b047816 */ /* 0x001fe20000000004 */
[----:B------:R-:W-:Y:S02]  /*95da0*/  IMAD.WIDE R22, R0, 0x2, R16 ;  /* 0x0000000200167825 */ /* 0x000fe400078e0210 */
[----:B------:R-:W4:Y:S06]  /*95db0*/  LDL.LU R27, [R1+0x710] ;  /* 0x00071000011b7983 */ /* 0x000f2c0000300800 */
[----:B------:R0:W-:Y:S04]  /*95dc0*/  @P1 STG.E.U16 [R22.64], R4 ;  /* 0x0000000416001986 */ /* 0x0001e8000c101506 */
[----:B0-----:R-:W5:Y:S01]  /*95dd0*/  LDL.LU R23, [R1+0xc0] ;  /* 0x0000c00001177983 */ /* 0x001f620000300800 */
[----:B------:R-:W-:-:S03]  /*95de0*/  ISETP.LT.AND P1, PT, R29, c[0x0][0x178], !P0 ;  /* 0x00005e001d007a0c */ /* 0x000fc60004721270 */
[----:B------:R0:W-:Y:S01]  /*95df0*/  STL [R1+0x38d4], R15 ;  /* 0x0038d40f01007387 */ /* 0x0001e20000100800 */
[----:B-----5:R-:W-:Y:S01]  /*95e00*/  PRMT R4, R23, 0x7632, R4 ;  /* 0x0000763217047816 */ /* 0x020fe20000000004 */
[----:B------:R-:W-:Y:S02]  /*95e10*/  IMAD.WIDE R22, R0, 0x2, R14 ;  /* 0x0000000200167825 */ /* 0x000fe400078e020e */
[----:B0-----:R-:W5:Y:S06]  /*95e20*/  LDL R15, [R1+0x700] ;  /* 0x00070000010f7983 */ /* 0x001f6c0000100800 */
[----:B------:R0:W-:Y:S02]  /*95e30*/  @P1 STG.E.U16 [R22.64], R4 ;  /* 0x0000000416001986 */ /* 0x0001e4000c101506 */
[----:B0-----:R-:W-:-:S02]  /*95e40*/  PRMT R4, R5, 0x7632, R4 ;  /* 0x0000763205047816 */ /* 0x001fc40000000004 */
[----:B------:R-:W2:Y:S01]  /*95e50*/  LDL.LU R5, [R1+0xe0] ;  /* 0x0000e00001057983 */ /* 0x000ea20000300800 */
[----:B------:R-:W-:Y:S01]  /*95e60*/  ISETP.LT.AND P1, PT, R28, c[0x0][0x178], !P0 ;  /* 0x00005e001c007a0c */ /* 0x000fe20004721270 */
[----:B------:R-:W-:Y:S02]  /*95e70*/  IMAD.WIDE R22, R0, 0x2, R12 ;  /* 0x0000000200167825 */ /* 0x000fe400078e020c */
[----:B--2---:R0:W-:Y:S04]  /*95e80*/  STL [R1+0x38cc], R5 ;  /* 0x0038cc0501007387 */ /* 0x0041e80000100800 */
[----:B0-----:R-:W2:Y:S06]  /*95e90*/  LDL R5, [R1+0xf0] ;  /* 0x0000f00001057983 */ /* 0x001eac0000100800 */
[----:B------:R0:W-:Y:S04]  /*95ea0*/  @P1 STG.E.U16 [R22.64], R4 ;  /* 0x0000000416001986 */ /* 0x0001e8000c101506 */
[----:B--2---:R1:W-:Y:S04]  /*95eb0*/  STL [R1+0x38d0], R5 ;  /* 0x0038d00501007387 */ /* 0x0043e80000100800 */
[----:B0-----:R-:W2:Y:S04]  /*95ec0*/  LDL R22, [R1+0x1b60] ;  /* 0x001b600001167983 */ /* 0x001ea80000100800 */
[----:B-1----:R-:W3:Y:S04]  /*95ed0*/  LDL R5, [R1+0x6f0] ;  /* 0x0006f00001057983 */ /* 0x002ee80000100800 */
[----:B------:R-:W3:Y:S01]  /*95ee0*/  LDL.LU R23, [R1+0xa0] ;  /* 0x0000a00001177983 */ /* 0x000ee20000300800 */
[----:B--2---:R-:W-:-:S02]  /*95ef0*/  ISETP.LT.AND P1, PT, R22, c[0x0][0x178], !P0 ;  /* 0x00005e0016007a0c */ /* 0x004fc40004721270 */
[----:B---3--:R-:W-:Y:S01]  /*95f00*/  PRMT R4, R23, 0x7632, R4 ;  /* 0x0000763217047816 */ /* 0x008fe20000000004 */
[----:B------:R-:W-:-:S10]  /*95f10*/  IMAD.WIDE R22, R0, 0x2, R10 ;  /* 0x0000000200167825 */ /* 0x000fd400078e020a */
[----:B------:R0:W-:Y:S04]  /*95f20*/  @P1 STG.E.U16 [R22.64], R4 ;  /* 0x0000000416001986 */ /* 0x0001e8000c101506 */
[----:B0-----:R-:W2:Y:S01]  /*95f30*/  LDL.LU R23, [R1+0x90] ;  /* 0x0000900001177983 */ /* 0x001ea20000300800 */
[----:B------:R-:W-:Y:S02]  /*95f40*/  ISETP.LT.AND P0, PT, R24, c[0x0][0x178], !P0 ;  /* 0x00005e0018007a0c */ /* 0x000fe40004701270 */
[----:B--2---:R-:W-:Y:S01]  /*95f50*/  PRMT R4, R23, 0x7632, R4 ;  /* 0x0000763217047816 */ /* 0x004fe20000000004 */
        /* <DEDUP_REMOVED lines=15> */
[----:B------:R0:W-:Y:S01]  /*96050*/  @P1 STG.E.U16 [R22.64], R25 ;  /* 0x0000001916001986 */ /* 0x0001e2000c101506 */
[----:B------:R-:W-:Y:S01]  /*96060*/  ISETP.LT.AND P1, PT, R26, c[0x0][0x178], !P0 ;  /* 0x00005e001a007a0c */ /* 0x000fe20004721270 */
[----:B0-----:R-:W-:-:S05]  /*96070*/  IMAD.WIDE R22, R0, 0x2, R2 ;  /* 0x0000000200167825 */ /* 0x001fca00078e0202 */
[----:B----4-:R0:W-:Y:S02]  /*96080*/  @P2 STG.E.U16 [R22.64], R27 ;  /* 0x0000001b16002986 */ /* 0x0101e4000c101506 */
[----:B0-----:R-:W-:-:S05]  /*96090*/  IMAD.WIDE R22, R0, 0x2, R16 ;  /* 0x0000000200167825 */ /* 0x001fca00078e0210 */
[----:B-----5:R0:W-:Y:S04]  /*960a0*/  @P1 STG.E.U16 [R22.64], R15 ;  /* 0x0000000f16001986 */ /* 0x0201e8000c101506 */
[----:B0-----:R-:W2:Y:S01]  /*960b0*/  LDL.LU R15, [R1+0x38d4] ;  /* 0x0038d400010f7983 */ /* 0x001ea20000300800 */
[----:B------:R-:W-:Y:S01]  /*960c0*/  ISETP.LT.AND P2, PT, R29, c[0x0][0x178], !P0 ;  /* 0x00005e001d007a0c */ /* 0x000fe20004741270 */
[----:B--2---:R-:W-:-:S12]  /*960d0*/  IMAD.WIDE R22, R0, 0x2, R14 ;  /* 0x0000000200167825 */ /* 0x004fd800078e020e */
[----:B------:R0:W-:Y:S04]  /*960e0*/  @P2 STG.E.U16 [R22.64], R5 ;  /* 0x0000000516002986 */ /* 0x0001e8000c101506 */
[----:B0-----:R-:W2:Y:S04]  /*960f0*/  LDL.LU R5, [R1+0x38d0] ;  /* 0x0038d00001057983 */ /* 0x001ea80000300800 */
[----:B------:R-:W3:Y:S01]  /*96100*/  LDL R23, [R1+0x1b60] ;  /* 0x001b600001177983 */ /* 0x000ee20000100800 */
[----:B------:R-:W-:Y:S02]  /*96110*/  ISETP.LT.AND P1, PT, R28, c[0x0][0x178], !P0 ;  /* 0x00005e001c007a0c */ /* 0x000fe40004721270 */
[----:B---3--:R-:W-:Y:S01]  /*96120*/  ISETP.LT.AND P2, PT, R23, c[0x0][0x178], !P0 ;  /* 0x00005e0017007a0c */ /* 0x008fe20004741270 */
[----:B------:R-:W-:-:S10]  /*96130*/  IMAD.WIDE R22, R0, 0x2, R12 ;  /* 0x0000000200167825 */ /* 0x000fd400078e020c */
[----:B--2---:R0:W-:Y:S04]  /*96140*/  @P1 STG.E.U16 [R22.64], R5 ;  /* 0x0000000516001986 */ /* 0x0041e8000c101506 */
[----:B0-----:R-:W2:Y:S01]  /*96150*/  LDL.LU R5, [R1+0x38cc] ;  /* 0x0038cc0001057983 */ /* 0x001ea20000300800 */
[----:B------:R-:W-:Y:S01]  /*96160*/  IMAD.WIDE R22, R0, 0x2, R10 ;  /* 0x0000000200167825 */ /* 0x000fe200078e020a */
[----:B------:R-:W-:-:S04]  /*96170*/  ISETP.LT.AND P1, PT, R24, c[0x0][0x178], !P0 ;  /* 0x00005e0018007a0c */ /* 0x000fc80004721270 */
[----:B--2---:R0:W-:Y:S04]  /*96180*/  @P2 STG.E.U16 [R22.64], R5 ;  /* 0x0000000516002986 */ /* 0x0041e8000c101506 */
[----:B0-----:R-:W2:Y:S02]  /*96190*/  LDL.LU R23, [R1+0x2f6c] ;  /* 0x002f6c0001177983 */ /* 0x001ea40000300800 */
[----:B--2---:R-:W-:Y:S01]  /*961a0*/  ISETP.GE.AND P0, PT, R23, c[0x0][0x17c], PT ;  /* 0x00005f0017007a0c */ /* 0x004fe20003f06270 */
[----:B------:R-:W-:-:S05]  /*961b0*/  IMAD.WIDE R22, R0, 0x2, R8 ;  /* 0x0000000200167825 */ /* 0x000fca00078e0208 */
        /* <DEDUP_REMOVED lines=8> */
[----:B0-----:R-:W2:Y:S01]  /*96240*/  LDL R23, [R1+0x1b4c] ;  /* 0x001b4c0001177983 */ /* 0x001ea20000100800 */
[----:B------:R-:W-:-:S03]  /*96250*/  PRMT R4, R25, 0x7632, R4 ;  /* 0x0000763219047816 */ /* 0x000fc60000000004 */
[----:B------:R-:W3:Y:S01]  /*96260*/  LDL R25, [R1+0x404] ;  /* 0x0004040001197983 */ /* 0x000ee20000100800 */
[----:B--2---:R-:W-:Y:S01]  /*96270*/  ISETP.LT.AND P1, PT, R23, c[0x0][0x178], !P0 ;  /* 0x00005e0017007a0c */ /* 0x004fe20004721270 */
[----:B------:R-:W-:-:S12]  /*96280*/  IMAD.WIDE R22, R0, 0x2, R18 ;  /* 0x0000000200167825 */ /* 0x000fd800078e0212 */
[----:B------:R0:W-:Y:S01]  /*96290*/  @P1 STG.E.U16 [R22.64], R4 ;  /* 0x0000000416001986 */ /* 0x0001e2000c101506 */
[----:B------:R-:W-:Y:S02]  /*962a0*/  ISETP.LT.AND P1, PT, R7, c[0x0][0x178], !P0 ;  /* 0x00005e0007007a0c */ /* 0x000fe40004721270 */
[----:B0-----:R-:W-:Y:S01]  /*962b0*/  PRMT R4, R27, 0x7632, R4 ;  /* 0x000076321b047816 */ /* 0x001fe20000000004 */
[----:B------:R-:W-:Y:S01]  /*962c0*/  IMAD.WIDE R22, R0, 0x2, R2 ;  /* 0x0000000200167825 */ /* 0x000fe200078e0202 */
[----:B------:R-:W2:Y:S09]  /*962d0*/  LDL R27, [R1+0x3e4] ;  /* 0x0003e400011b7983 */ /* 0x000eb20000100800 */
[----:B------:R0:W-:Y:S04]  /*962e0*/  @P1 STG.E.U16 [R22.64], R4 ;  /* 0x0000000416001986 */ /* 0x0001e8000c101506 */
[----:B0-----:R-:W4:Y:S01]  /*962f0*/  LDL.LU R23, [R1+0x700] ;  /* 0x0007000001177983 */ /* 0x001f220000300800 */
[----:B------:R-:W-:-:S02]  /*96300*/  ISETP.LT.AND P1, PT, R26, c[0x0][0x178], !P0 ;  /* 0x00005e001a007a0c */ /* 0x000fc40004721270 */
[----:B----4-:R-:W-:Y:S01]  /*96310*/  PRMT R4, R23, 0x7632, R4 ;  /* 0x0000763217047816 */ /* 0x010fe20000000004 */
[----:B------:R-:W-:-:S10]  /*96320*/  IMAD.WIDE R22, R0, 0x2, R16 ;  /* 0x0000000200167825 */ /* 0x000fd400078e0210 */
[----:B------:R0:W-:Y:S04]  /*96330*/  @P1 STG.E.U16 [R22.64], R4 ;  /* 0x0000000416001986 */ /* 0x0001e8000c101506 */
[----:B0-----:R-:W4:Y:S01]  /*96340*/  LDL.LU R23, [R1+0x6f0] ;  /* 0x0006f00001177983 */ /* 0x001f220000300800 */
[----:B------:R-:W-:Y:S02]  /*96350*/  ISETP.LT.AND P1, PT, R29, c[0x0][0x178], !P0 ;  /* 0x00005e001d007a0c */ /* 0x000fe40004721270 */
        /* <DEDUP_REMOVED lines=8> */
[----:B0-----:R-:W4:Y:S01]  /*963e0*/  LDL R23, [R1+0x1b60] ;  /* 0x001b600001177983 */ /* 0x001f220000100800 */
[----:B------:R-:W-:-:S03]  /*963f0*/  PRMT R4, R5, 0x7632, R4 ;  /* 0x0000763205047816 */ /* 0x000fc60000000004 */
[----:B------:R-:W5:Y:S01]  /*96400*/  LDL.LU R5, [R1+0x4] ;  /* 0x0000040001057983 */ /* 0x000f620000300800 */
[----:B----4-:R-:W-:Y:S01]  /*96410*/  ISETP.LT.AND P1, PT, R23, c[0x0][0x178], !P0 ;  /* 0x00005e0017007a0c */ /* 0x010fe20004721270 */
[----:B------:R-:W-:-:S12]  /*96420*/  IMAD.WIDE R22, R0, 0x2, R10 ;  /* 0x0000000200167825 */ /* 0x000fd800078e020a */
[----:B------:R0:W-:Y:S04]  /*96430*/  @P1 STG.E.U16 [R22.64], R4 ;  /* 0x0000000416001986 */ /* 0x0001e8000c101506 */
[----:B0-----:R-:W4:Y:S01]  /*96440*/  LDL.LU R23, [R1+0xd0] ;  /* 0x0000d00001177983 */ /* 0x001f220000300800 */
[----:B------:R-:W-:Y:S02]  /*96450*/  ISETP.LT.AND P0, PT, R24, c[0x0][0x178], !P0 ;  /* 0x00005e0018007a0c */ /* 0x000fe40004701270 */
[----:B----4-:R-:W-:Y:S01]  /*96460*/  PRMT R4, R23, 0x7632, R4 ;  /* 0x0000763217047816 */ /* 0x010fe20000000004 */
[----:B------:R-:W-:-:S10]  /*96470*/  IMAD.WIDE R22, R0, 0x2, R8 ;  /* 0x0000000200167825 */ /* 0x000fd400078e0208 */
[----:B------:R0:W-:Y:S04]  /*96480*/  @P0 STG.E.U16 [R22.64], R4 ;  /* 0x0000000416000986 */ /* 0x0001e8000c101506 */
[----:B0-----:R-:W4:Y:S04]  /*96490*/  LDL.LU R22, [R1+0x2f70] ;  /* 0x002f700001167983 */ /* 0x001f280000300800 */
[----:B------:R-:W2:Y:S01]  /*964a0*/  LDL R23, [R1+0x1b4c] ;  /* 0x001b4c0001177983 */ /* 0x000ea20000100800 */
[----:B------:R-:W-:Y:S02]  /*964b0*/  IADD3 R0, R0, c[0x0][0x198], RZ ;  /* 0x0000660000007a10 */ /* 0x000fe40007ffe0ff */
[----:B----4-:R-:W-:-:S04]  /*964c0*/  ISETP.GE.AND P0, PT, R22, c[0x0][0x17c], PT ;  /* 0x00005f0016007a0c */ /* 0x010fc80003f06270 */
[----:B------:R-:W-:Y:S02]  /*964d0*/  ISETP.LT.AND P1, PT, R6, c[0x0][0x178], !P0 ;  /* 0x00005e0006007a0c */ /* 0x000fe40004721270 */
[----:B--2---:R-:W-:Y:S01]  /*964e0*/  ISETP.LT.AND P2, PT, R23, c[0x0][0x178], !P0 ;  /* 0x00005e0017007a0c */ /* 0x004fe20004741270 */
[----:B------:R-:W-:-:S10]  /*964f0*/  IMAD.WIDE R22, R0, 0x2, R20 ;  /* 0x0000000200167825 */ /* 0x000fd400078e0214 */
[----:B---3--:R0:W-:Y:S02]  /*96500*/  @P1 STG.E.U16 [R22.64], R25 ;  /* 0x0000001916001986 */ /* 0x0081e4000c101506 */
[----:B0-----:R-:W-:Y:S02]  /*96510*/  IMAD.WIDE R22, R0, 0x2, R18 ;  /* 0x0000000200167825 */ /* 0x001fe400078e0212 */
[----:B------:R-:W2:Y:S04]  /*96520*/  LDL.LU R25, [R1+0x38c4] ;  /* 0x0038c40001197983 */ /* 0x000ea80000300800 */
[----:B------:R0:W-:Y:S01]  /*96530*/  @P2 STG.E.U16 [R22.64], R27 ;  /* 0x0000001b16002986 */ /* 0x0001e2000c101506 */
[----:B------:R-:W-:-:S03]  /*96540*/  ISETP.LT.AND P2, PT, R26, c[0x0][0x178], !P0 ;  /* 0x00005e001a007a0c */ /* 0x000fc60004741270 */
[----:B0-----:R-:W3:Y:S01]  /*96550*/  LDL.LU R27, [R1+0x38c0] ;  /* 0x0038c000011b7983 */ /* 0x001ee20000300800 */
[----:B------:R-:W-:-:S03]  /*96560*/  IMAD.WIDE R22, R0, 0x2, R2 ;  /* 0x0000000200167825 */ /* 0x000fc600078e0202 */
[----:B------:R-:W4:Y:S04]  /*96570*/  LDL.LU R26, [R1+0x38bc] ;  /* 0x0038bc00011a7983 */ /* 0x000f280000300800 */
[----:B------:R0:W-:Y:S04]  /*96580*/  STL [R1+0x38b4], R3 ;  /* 0x0038b40301007387 */ /* 0x0001e80000100800 */
[----:B0-----:R-:W2:Y:S01]  /*96590*/  LDL.LU R3, [R1+0x3d4] ;  /* 0x0003d40001037983 */ /* 0x001ea20000300800 */
[----:B------:R-:W-:-:S03]  /*965a0*/  ISETP.LT.AND P1, PT, R7, c[0x0][0x178], !P0 ;  /* 0x00005e0007007a0c */ /* 0x000fc60004721270 */
[----:B------:R0:W-:Y:S10]  /*965b0*/  STL [R1+0x38b0], R29 ;  /* 0x0038b01d01007387 */ /* 0x0001f40000100800 */
[----:B--2---:R1:W-:Y:S01]  /*965c0*/  @P1 STG.E.U16 [R22.64], R3 ;  /* 0x0000000316001986 */ /* 0x0043e2000c101506 */
[----:B------:R-:W-:-:S03]  /*965d0*/  ISETP.LT.AND P1, PT, R29, c[0x0][0x178], !P0 ;  /* 0x00005e001d007a0c */ /* 0x000fc60004721270 */
[----:B0-----:R-:W2:Y:S01]  /*965e0*/  LDL.LU R29, [R1+0x2f74] ;  /* 0x002f7400011d7983 */ /* 0x001ea20000300800 */
[----:B-1----:R-:W-:-:S05]  /*965f0*/  IMAD.WIDE R22, R0, 0x2, R16 ;  /* 0x0000000200167825 */ /* 0x002fca00078e0210 */
[----:B---3--:R0:W-:Y:S02]  /*96600*/  @P2 STG.E.U16 [R22.64], R27 ;  /* 0x0000001b16002986 */ /* 0x0081e4000c101506 */
[----:B0-----:R-:W-:-:S05]  /*96610*/  IMAD.WIDE R22, R0, 0x2, R14 ;  /* 0x0000000200167825 */ /* 0x001fca00078e020e */
[----:B----4-:R0:W-:Y:S04]  /*96620*/  @P1 STG.E.U16 [R22.64], R26 ;  /* 0x0000001a16001986 */ /* 0x0101e8000c101506 */
[----:B0-----:R-:W3:Y:S01]  /*96630*/  LDL R23, [R1+0x1b60] ;  /* 0x001b600001177983 */ /* 0x001ee20000100800 */
[----:B------:R-:W-:Y:S02]  /*96640*/  ISETP.LT.AND P2, PT, R28, c[0x0][0x178], !P0 ;  /* 0x00005e001c007a0c */ /* 0x000fe40004741270 */
[----:B---3--:R-:W-:Y:S01]  /*96650*/  ISETP.LT.AND P1, PT, R23, c[0x0][0x178], !P0 ;  /* 0x00005e0017007a0c */ /* 0x008fe20004721270 */
[----:B------:R-:W-:Y:S01]  /*96660*/  IMAD.WIDE R22, R0, 0x2, R12 ;  /* 0x0000000200167825 */ /* 0x000fe200078e020c */
[----:B------:R-:W-:Y:S02]  /*96670*/  ISETP.LT.AND P0, PT, R24, c[0x0][0x178], !P0 ;  /* 0x00005e0018007a0c */ /* 0x000fe40004701270 */
[----:B------:R-:W3:Y:S07]  /*96680*/  LDL.LU R24, [R1+0x38b8] ;  /* 0x0038b80001187983 */ /* 0x000eee0000300800 */
[----:B------:R0:W-:Y:S04]  /*96690*/  @P2 STG.E.U16 [R22.64], R25 ;  /* 0x0000001916002986 */ /* 0x0001e8000c101506 */
[----:B------:R1:W-:Y:S01]  /*966a0*/  STL [R1+0x38a4], R11 ;  /* 0x0038a40b01007387 */ /* 0x0003e20000100800 */
[----:B0-----:R-:W-:-:S03]  /*966b0*/  IMAD.WIDE R22, R0, 0x2, R10 ;  /* 0x0000000200167825 */ /* 0x001fc600078e020a */
[----:B-1----:R-:W4:Y:S01]  /*966c0*/  LDL R11, [R1+0x24] ;  /* 0x00002400010b7983 */ /* 0x002f220000100800 */
[----:B--2---:R-:W-:-:S03]  /*966d0*/  ISETP.GE.AND P4, PT, R29, c[0x0][0x17c], PT ;  /* 0x00005f001d007a0c */ /* 0x004fc60003f86270 */
[----:B------:R-:W2:Y:S04]  /*966e0*/  LDL.LU R29, [R1+0x2f78] ;  /* 0x002f7800011d7983 */ /* 0x000ea80000300800 */
[----:B----4-:R0:W-:Y:S02]  /*966f0*/  @P1 STG.E.U16 [R22.64], R11 ;  /* 0x0000000b16001986 */ /* 0x0101e4000c101506 */
[----:B0-----:R-:W-:Y:S02]  /*96700*/  IMAD.WIDE R22, R0, 0x2, R8 ;  /* 0x0000000200167825 */ /* 0x001fe400078e0208 */
[----:B------:R-:W4:Y:S04]  /*96710*/  LDL R11, [R1+0x1b60] ;  /* 0x001b6000010b7983 */ /* 0x000f280000100800 */
[----:B-----5:R0:W-:Y:S04]  /*96720*/  @P0 STG.E.U16 [R22.64], R5 ;  /* 0x0000000516000986 */ /* 0x0201e8000c101506 */
[----:B0-----:R-:W5:Y:S04]  /*96730*/  LDL.LU R22, [R1+0x404] ;  /* 0x0004040001167983 */ /* 0x001f680000300800 */
[----:B------:R-:W2:Y:S01]  /*96740*/  LDL R23, [R1+0x1b4c] ;  /* 0x001b4c0001177983 */ /* 0x000ea20000100800 */
[----:B------:R-:W-:-:S02]  /*96750*/  ISETP.LT.AND P1, PT, R6, c[0x0][0x178], !P4 ;  /* 0x00005e0006007a0c */ /* 0x000fc40006721270 */
[----:B------:R-:W-:Y:S02]  /*96760*/  IADD3 R0, R0, c[0x0][0x198], RZ ;  /* 0x0000660000007a10 */ /* 0x000fe40007ffe0ff */
[----:B-----5:R-:W-:Y:S02]  /*96770*/  PRMT R4, R22, 0x7632, R4 ;  /* 0x0000763216047816 */ /* 0x020fe40000000004 */
[----:B--2---:R-:W-:Y:S01]  /*96780*/  ISETP.LT.AND P0, PT, R23, c[0x0][0x178], !P4 ;  /* 0x00005e0017007a0c */ /* 0x004fe20006701270 */
[----:B------:R-:W-:-:S06]  /*96790*/  IMAD.WIDE R22, R0, 0x2, R20 ;  /* 0x0000000200167825 */ /* 0x000fcc00078e0214 */
[----:B------:R0:W-:Y:S04]  /*967a0*/  @P1 STG.E.U16 [R22.64], R4 ;  /* 0x0000000416001986 */ /* 0x0001e8000c101506 */
[----:B0-----:R-:W2:Y:S01]  /*967b0*/  LDL.LU R23, [R1+0x3e4] ;  /* 0x0003e40001177983 */ /* 0x001ea20000300800 */
[----:B---3--:R-:W-:-:S03]  /*967c0*/  PRMT R24, R3, 0x7632, R24 ;  /* 0x0000763203187816 */ /* 0x008fc60000000018 */
[----:B------:R-:W3:Y:S01]  /*967d0*/  LDL.LU R3, [R1+0x38b4] ;  /* 0x0038b40001037983 */ /* 0x000ee20000300800 */
[----:B--2---:R-:W-:Y:S01]  /*967e0*/  PRMT R4, R23, 0x7632, R4 ;  /* 0x0000763217047816 */ /* 0x004fe20000000004 */
[----:B------:R-:W-:-:S05]  /*967f0*/  IMAD.WIDE R22, R0, 0x2, R18 ;  /* 0x0000000200167825 */ /* 0x000fca00078e0212 */
[----:B------:R0:W-:Y:S04]  /*96800*/  @P0 STG.E.U16 [R22.64], R4 ;  /* 0x0000000416000986 */ /* 0x0001e8000c101506 */
[----:B0-----:R-:W2:Y:S01]  /*96810*/  LDL R23, [R1+0x1b54] ;  /* 0x001b540001177983 */ /* 0x001ea20000100800 */
[----:B------:R-:W-:-:S03]  /*96820*/  ISETP.GE.AND P0, PT, R29, c[0x0][0x17c], PT ;  /* 0x00005f001d007a0c */ /* 0x000fc60003f06270 */
[----:B---3--:R0:W-:Y:S01]  /*96830*/  STL [R1+0x38a0], R3 ;  /* 0x0038a00301007387 */ /* 0x0081e20000100800 */
[----:B--2---:R-:W-:Y:S01]  /*96840*/  ISETP.LT.AND P6, PT, R23, c[0x0][0x178], !P4 ;  /* 0x00005e0017007a0c */ /* 0x004fe200067c1270 */
[----:B------:R-:W-:Y:S02]  /*96850*/  IMAD.WIDE R22, R0, 0x2, R2 ;  /* 0x0000000200167825 */ /* 0x000fe400078e0202 */
[----:B0-----:R-:W2:Y:S04]  /*96860*/  LDL.LU R3, [R1+0x2f7c] ;  /* 0x002f7c0001037983 */ /* 0x001ea80000300800 */
[----:B------:R-:W3:Y:S01]  /*96870*/  LDL.LU R29, [R1+0x38b0] ;  /* 0x0038b000011d7983 */ /* 0x000ee20000300800 */
[----:B------:R-:W-:Y:S02]  /*96880*/  ISETP.LT.AND P5, PT, R28, c[0x0][0x178], !P4 ;  /* 0x00005e001c007a0c */ /* 0x000fe400067a1270 */
[----:B------:R-:W-:-:S02]  /*96890*/  ISETP.LT.AND P3, PT, R7, c[0x0][0x178], !P4 ;  /* 0x00005e0007007a0c */ /* 0x000fc40006761270 */
[----:B---3--:R-:W-:Y:S02]  /*968a0*/  ISETP.LT.AND P2, PT, R29, c[0x0][0x178], !P4 ;  /* 0x00005e001d007a0c */ /* 0x008fe40006741270 */
[----:B------:R-:W3:Y:S04]  /*968b0*/  LDL.LU R29, [R1+0x38ac] ;  /* 0x0038ac00011d7983 */ /* 0x000ee80000300800 */
[----:B------:R-:W5:Y:S01]  /*968c0*/  LDL.LU R28, [R1+0x38a8] ;  /* 0x0038a800011c7983 */ /* 0x000f620000300800 */
[----:B--2---:R-:W-:-:S04]  /*968d0*/  ISETP.GE.AND P1, PT, R3, c[0x0][0x17c], PT ;  /* 0x00005f0003007a0c */ /* 0x004fc80003f26270 */
[----:B------:R0:W-:Y:S01]  /*968e0*/  @P3 STG.E.U16 [R22.64], R24 ;  /* 0x0000001816003986 */ /* 0x0001e2000c101506 */
[----:B------:R-:W-:-:S03]  /*968f0*/  PRMT R4, R25, 0x7632, R4 ;  /* 0x0000763219047816 */ /* 0x000fc60000000004 */
[----:B------:R-:W2:Y:S01]  /*96900*/  LDL R3, [R1+0x4d4] ;  /* 0x0004d40001037983 */ /* 0x000ea20000100800 */
[----:B----4-:R-:W-:-:S03]  /*96910*/  ISETP.LT.AND P3, PT, R11, c[0x0][0x178], !P4 ;  /* 0x00005e000b007a0c */ /* 0x010fc60006761270 */
[----:B------:R1:W-:Y:S01]  /*96920*/  STL [R1+0x389c], R17 ;  /* 0x00389c1101007387 */ /* 0x0003e20000100800 */
[----:B0-----:R-:W-:-:S04]  /*96930*/  IMAD.WIDE R22, R0, 0x2, R16 ;  /* 0x0000000200167825 */ /* 0x001fc800078e0210 */
[----:B------:R-:W-:Y:S01]  /*96940*/  IMAD.WIDE R24, R0, 0x2, R14 ;  /* 0x0000000200187825 */ /* 0x000fe200078e020e */
[----:B-1----:R-:W4:Y:S01]  /*96950*/  LDL R17, [R1+0x4c4] ;  /* 0x0004c40001117983 */ /* 0x002f220000100800 */
[----:B---3--:R-:W-:Y:S02]  /*96960*/  PRMT R29, R27, 0x7632, R29 ;  /* 0x000076321b1d7816 */ /* 0x008fe4000000001d */
[----:B-----5:R-:W-:-:S03]  /*96970*/  PRMT R28, R26, 0x7632, R28 ;  /* 0x000076321a1c7816 */ /* 0x020fc6000000001c */
[----:B------:R0:W-:Y:S04]  /*96980*/  @P6 STG.E.U16 [R22.64], R29 ;  /* 0x0000001d16006986 */ /* 0x0001e8000c101506 */
[----:B------:R1:W-:Y:S04]  /*96990*/  @P2 STG.E.U16 [R24.64], R28 ;  /* 0x0000001c18002986 */ /* 0x0003e8000c101506 */
[----:B0-----:R-:W3:Y:S04]  /*969a0*/  LDL.LU R22, [R1+0x24] ;  /* 0x0000240001167983 */ /* 0x001ee80000300800 */
[----:B------:R-:W5:Y:S04]  /*969b0*/  LDL R23, [R1+0x1b4c] ;  /* 0x001b4c0001177983 */ /* 0x000f680000100800 */
[----:B------:R-:W2:Y:S04]  /*969c0*/  LDL.LU R11, [R1+0x38a4] ;  /* 0x0038a400010b7983 */ /* 0x000ea80000300800 */
[----:B-1----:R-:W2:Y:S01]  /*969d0*/  LDL R25, [R1+0x1b64] ;  /* 0x001b640001197983 */ /* 0x002ea20000100800 */
[----:B------:R-:W-:-:S02]  /*969e0*/  PRMT R29, R5, 0x7632, R29 ;  /* 0x00007632051d7816 */ /* 0x000fc4000000001d */
[----:B------:R-:W-:Y:S01]  /*969f0*/  ISETP.LT.AND P2, PT, R7, c[0x0][0x178], !P1 ;  /* 0x00005e0007007a0c */ /* 0x000fe20004f41270 */
[----:B------:R-:W4:Y:S04]  /*96a00*/  LDL R5, [R1+0x64] ;  /* 0x0000640001057983 */ /* 0x000f280000100800 */
[----:B------:R0:W-:Y:S04]  /*96a10*/  STL [R1+0x3894], R7 ;  /* 0x0038940701007387 */ /* 0x0001e80000100800 */
[----:B0-----:R-:W4:Y:S01]  /*96a20*/  LDL R7, [R1+0x1b54] ;  /* 0x001b540001077983 */ /* 0x001f220000100800 */
[----:B------:R-:W-:Y:S01]  /*96a30*/  IMAD.WIDE R26, R0, 0x2, R12 ;  /* 0x00000002001a7825 */ /* 0x000fe200078e020c */
[----:B------:R-:W-:-:S04]  /*96a40*/  ISETP.LT.AND P6, PT, R6, c[0x0][0x178], !P1 ;  /* 0x00005e0006007a0c */ /* 0x000fc80004fc1270 */
[----:B------:R0:W-:Y:S02]  /*96a50*/  @P5 STG.E.U16 [R26.64], R4 ;  /* 0x000000041a005986 */ /* 0x0001e4000c101506 */
[C---:B0-----:R-:W-:Y:S01]  /*96a60*/  IADD3 R4, R0.reuse, c[0x0][0x198], RZ ;  /* 0x0000660000047a10 */ /* 0x041fe20007ffe0ff */
[----:B------:R-:W-:Y:S01]  /*96a70*/  IMAD.WIDE R26, R0, 0x2, R8 ;  /* 0x00000002001a7825 */ /* 0x000fe200078e0208 */
[----:B---3--:R-:W-:Y:S02]  /*96a80*/  PRMT R28, R22, 0x7632, R28 ;  /* 0x00007632161c7816 */ /* 0x008fe4000000001c */
[----:B-----5:R-:W-:Y:S02]  /*96a90*/  ISETP.LT.AND P5, PT, R23, c[0x0][0x178], !P1 ;  /* 0x00005e0017007a0c */ /* 0x020fe40004fa1270 */
[----:B--2---:R-:W-:Y:S01]  /*96aa0*/  ISETP.LT.AND P4, PT, R25, c[0x0][0x178], !P4 ;  /* 0x00005e0019007a0c */ /* 0x004fe20006781270 */
[----:B------:R-:W-:Y:S02]  /*96ab0*/  IMAD.WIDE R22, R0, 0x2, R10 ;  /* 0x0000000200167825 */ /* 0x000fe400078e020a */
[----:B------:R-:W2:Y:S02]  /*96ac0*/  LDL R0, [R1+0x1b64] ;  /* 0x001b640001007983 */ /* 0x000ea40000100800 */
[----:B------:R-:W-:-:S02]  /*96ad0*/  IMAD.WIDE R24, R4, 0x2, R20 ;  /* 0x0000000204187825 */ /* 0x000fc400078e0214 */
[----:B------:R0:W-:Y:S06]  /*96ae0*/  @P3 STG.E.U16 [R22.64], R28 ;  /* 0x0000001c16003986 */ /* 0x0001ec000c101506 */
[----:B------:R1:W-:Y:S01]  /*96af0*/  @P4 STG.E.U16 [R26.64], R29 ;  /* 0x0000001d1a004986 */ /* 0x0003e2000c101506 */
[----:B----4-:R-:W-:-:S03]  /*96b00*/  ISETP.LT.AND P3, PT, R7, c[0x0][0x178], !P1 ;  /* 0x00005e0007007a0c */ /* 0x010fc60004f61270 */
[----:B0-----:R-:W3:Y:S01]  /*96b10*/  LDL.LU R28, [R1+0x74] ;  /* 0x00007400011c7983 */ /* 0x001ee20000300800 */
[----:B------:R-:W-:-:S03]  /*96b20*/  IMAD.WIDE R22, R4, 0x2, R18 ;  /* 0x0000000204167825 */ /* 0x000fc600078e0212 */
[----:B------:R-:W4:Y:S04]  /*96b30*/  LDL R7, [R1+0x1b4c] ;  /* 0x001b4c0001077983 */ /* 0x000f280000100800 */
[----:B-1----:R-:W5:Y:S04]  /*96b40*/  LDL R26, [R1+0x414] ;  /* 0x00041400011a7983 */ /* 0x002f680000100800 */
[----:B------:R-:W2:Y:S04]  /*96b50*/  LDL.LU R27, [R1+0x2f80] ;  /* 0x002f8000011b7983 */ /* 0x000ea80000300800 */
[----:B------:R-:W2:Y:S04]  /*96b60*/  LDL.LU R29, [R1+0x84] ;  /* 0x00008400011d7983 */ /* 0x000ea80000300800 */
[----:B------:R0:W-:Y:S04]  /*96b70*/  @P6 STG.E.U16 [R24.64], R3 ;  /* 0x0000000318006986 */ /* 0x0001e8000c101506 */
[----:B------:R1:W-:Y:S04]  /*96b80*/  @P5 STG.E.U16 [R22.64], R17 ;  /* 0x0000001116005986 */ /* 0x0003e8000c101506 */
[----:B0-----:R-:W2:Y:S04]  /*96b90*/  LDL.LU R3, [R1+0x38a0] ;  /* 0x0038a00001037983 */ /* 0x001ea80000300800 */
[----:B------:R-:W2:Y:S04]  /*96ba0*/  LDL R25, [R1+0x1b58] ;  /* 0x001b580001197983 */ /* 0x000ea80000100800 */
[----:B-1----:R-:W3:Y:S04]  /*96bb0*/  LDL.LU R17, [R1+0x389c] ;  /* 0x00389c0001117983 */ /* 0x002ee80000300800 */
[----:B------:R-:W3:Y:S04]  /*96bc0*/  LDL R23, [R1+0x1b5c] ;  /* 0x001b5c0001177983 */ /* 0x000ee80000100800 */
[----:B------:R-:W4:Y:S04]  /*96bd0*/  LDL R22, [R1+0x1b60] ;  /* 0x001b600001167983 */ /* 0x000f280000100800 */
[----:B------:R-:W-:Y:S04]  /*96be0*/  STL [R1+0x388c], R6 ;  /* 0x00388c0601007387 */ /* 0x000fe80000100800 */
[----:B------:R-:W-:Y:S01]  /*96bf0*/  STL [R1+0x3890], R13 ;  /* 0x0038900d01007387 */ /* 0x000fe20000100800 */
[----:B--2---:R-:W-:Y:S01]  /*96c00*/  ISETP.LT.AND P4, PT, R25, c[0x0][0x178], !P1 ;  /* 0x00005e0019007a0c */ /* 0x004fe20004f81270 */
[----:B------:R-:W-:Y:S01]  /*96c10*/  IMAD.WIDE R24, R4, 0x2, R2 ;  /* 0x0000000204187825 */ /* 0x000fe200078e0202 */
[----:B---3--:R-:W-:-:S02]  /*96c20*/  ISETP.LT.AND P6, PT, R23, c[0x0][0x178], !P1 ;  /* 0x00005e0017007a0c */ /* 0x008fc40004fc1270 */
[----:B----4-:R-:W-:Y:S01]  /*96c30*/  ISETP.LT.AND P5, PT, R22, c[0x0][0x178], !P1 ;  /* 0x00005e0016007a0c */ /* 0x010fe20004fa1270 */
[----:B------:R-:W-:Y:S01]  /*96c40*/  IMAD.WIDE R22, R4, 0x2, R16 ;  /* 0x0000000204167825 */ /* 0x000fe200078e0210 */
[----:B-----5:R0:W-:Y:S01]  /*96c50*/  @P2 STG.E.U16 [R24.64], R26 ;  /* 0x0000001a18002986 */ /* 0x0201e2000c101506 */
[----:B------:R-:W-:-:S03]  /*96c60*/  ISETP.GE.AND P2, PT, R27, c[0x0][0x17c], PT ;  /* 0x00005f001b007a0c */ /* 0x000fc60003f46270 */
[----:B------:R1:W-:Y:S01]  /*96c70*/  @P3 STG.E.U16 [R22.64], R29 ;  /* 0x0000001d16003986 */ /* 0x0003e2000c101506 */
[----:B0-----:R-:W-:-:S04]  /*96c80*/  IMAD.WIDE R26, R4, 0x2, R14 ;  /* 0x00000002041a7825 */ /* 0x001fc800078e020e */
[----:B-1----:R-:W-:Y:S01]  /*96c90*/  IMAD.WIDE R22, R4, 0x2, R12 ;  /* 0x0000000204167825 */ /* 0x002fe200078e020c */
[----:B------:R-:W-:Y:S04]  /*96ca0*/  @P4 STG.E.U16 [R26.64], R28 ;  /* 0x0000001c1a004986 */ /* 0x000fe8000c101506 */
[----:B------:R0:W-:Y:S04]  /*96cb0*/  @P6 STG.E.U16 [R22.64], R5 ;  /* 0x0000000516006986 */ /* 0x0001e8000c101506 */
[----:B0-----:R-:W2:Y:S04]  /*96cc0*/  LDL.LU R5, [R1+0x3898] ;  /* 0x0038980001057983 */ /* 0x001ea80000300800 */
[----:B------:R-:W3:Y:S01]  /*96cd0*/  LDL R22, [R1+0x14] ;  /* 0x0000140001167983 */ /* 0x000ee20000100800 */
[----:B------:R-:W-:Y:S01]  /*96ce0*/  ISETP.LT.AND P1, PT, R0, c[0x0][0x178], !P1 ;  /* 0x00005e0000007a0c */ /* 0x000fe20004f21270 */
[----:B------:R-:W-:-:S02]  /*96cf0*/  IMAD.WIDE R24, R4, 0x2, R10 ;  /* 0x0000000204187825 */ /* 0x000fc400078e020a */
[----:B------:R-:W4:Y:S02]  /*96d00*/  LDL.LU R23, [R1+0x4d4] ;  /* 0x0004d40001177983 */ /* 0x000f240000300800 */
[----:B------:R-:W-:Y:S01]  /*96d10*/  IMAD.WIDE R26, R4, 0x2, R8 ;  /* 0x00000002041a7825 */ /* 0x000fe200078e0208 */
[----:B------:R-:W-:Y:S02]  /*96d20*/  ISETP.LT.AND P6, PT, R7, c[0x0][0x178], !P2 ;  /* 0x00005e0007007a0c */ /* 0x000fe400057c1270 */
[----:B------:R-:W-:Y:S01]  /*96d30*/  ISETP.LT.AND P3, PT, R6, c[0x0][0x178], !P2 ;  /* 0x00005e0006007a0c */ /* 0x000fe20005761270 */
[----:B---3--:R0:W-:Y:S04]  /*96d40*/  @P5 STG.E.U16 [R24.64], R22 ;  /* 0x0000001618005986 */ /* 0x0081e8000c101506 */
[----:B--2---:R1:W-:Y:S04]  /*96d50*/  @P1 STG.E.U16 [R26.64], R5 ;  /* 0x000000051a001986 */ /* 0x0043e8000c101506 */
[----:B0-----:R-:W2:Y:S04]  /*96d60*/  LDL.LU R24, [R1+0x4c4] ;  /* 0x0004c40001187983 */ /* 0x001ea80000300800 */
[----:B------:R-:W3:Y:S04]  /*96d70*/  LDL.LU R25, [R1+0x414] ;  /* 0x0004140001197983 */ /* 0x000ee80000300800 */
[----:B-1----:R-:W5:Y:S04]  /*96d80*/  LDL R26, [R1+0x1b54] ;  /* 0x001b5400011a7983 */ /* 0x002f680000100800 */
[----:B------:R-:W2:Y:S04]  /*96d90*/  LDL R27, [R1+0x1b58] ;  /* 0x001b5800011b7983 */ /* 0x000ea80000100800 */
[----:B------:R-:W3:Y:S01]  /*96da0*/  LDL.LU R7, [R1+0x3894] ;  /* 0x0038940001077983 */ /* 0x000ee20000300800 */
[----:B------:R-:W-:-:S02]  /*96db0*/  IADD3 R0, R4, c[0x0][0x198], RZ ;  /* 0x0000660004007a10 */ /* 0x000fc40007ffe0ff */
[----:B----4-:R-:W-:-:S03]  /*96dc0*/  PRMT R4, R23, 0x7632, R4 ;  /* 0x0000763217047816 */ /* 0x010fc60000000004 */
[----:B------:R-:W-:Y:S01]  /*96dd0*/  IMAD.WIDE R22, R0, 0x2, R20 ;  /* 0x0000000200167825 */ /* 0x000fe200078e0214 */
[----:B------:R-:W-:Y:S01]  /*96de0*/  STL [R1+0x3888], R17 ;  /* 0x0038881101007387 */ /* 0x000fe20000100800 */
[----:B------:R-:W-:-:S03]  /*96df0*/  PRMT R5, R29, 0x7632, R5 ;  /* 0x000076321d057816 */ /* 0x000fc60000000005 */
[----:B------:R0:W-:Y:S02]  /*96e00*/  @P3 STG.E.U16 [R22.64], R4 ;  /* 0x0000000416003986 */ /* 0x0001e4000c101506 */
[----:B0-----:R-:W-:Y:S01]  /*96e10*/  PRMT R4, R28, 0x7632, R4 ;  /* 0x000076321c047816 */ /* 0x001fe20000000004 */
[----:B------:R-:W-:Y:S01]  /*96e20*/  IMAD.WIDE R28, R0, 0x2, R14 ;  /* 0x00000002001c7825 */ /* 0x000fe200078e020e */
[----:B-----5:R-:W-:Y:S02]  /*96e30*/  ISETP.LT.AND P4, PT, R26, c[0x0][0x178], !P2 ;  /* 0x00005e001a007a0c */ /* 0x020fe40005781270 */
[----:B--2---:R-:W-:Y:S01]  /*96e40*/  ISETP.LT.AND P1, PT, R27, c[0x0][0x178], !P2 ;  /* 0x00005e001b007a0c */ /* 0x004fe20005721270 */
[C---:B------:R-:W-:Y:S02]  /*96e50*/  IMAD.WIDE R26, R0.reuse, 0x2, R16 ;  /* 0x00000002001a7825 */ /* 0x040fe400078e0210 */
[----:B------:R-:W2:Y:S04]  /*96e60*/  LDL R17, [R1+0x1b4c] ;  /* 0x001b4c0001117983 */ /* 0x000ea80000100800 */
[----:B------:R0:W-:Y:S04]  /*96e70*/  STL [R1+0x3884], R15 ;  /* 0x0038840f01007387 */ /* 0x0001e80000100800 */
[----:B0-----:R-:W4:Y:S01]  /*96e80*/  LDL.LU R15, [R1+0x14] ;  /* 0x00001400010f7983 */ /* 0x001f220000300800 */
[----:B---3--:R-:W-:Y:S01]  /*96e90*/  ISETP.LT.AND P5, PT, R7, c[0x0][0x178], !P2 ;  /* 0x00005e0007007a0c */ /* 0x008fe200057a1270 */
[----:B------:R-:W-:Y:S01]  /*96ea0*/  IMAD.WIDE R22, R0, 0x2, R18 ;  /* 0x0000000200167825 */ /* 0x000fe200078e0212 */
[----:B------:R-:W-:-:S02]  /*96eb0*/  PRMT R13, R24, 0x7632, R13 ;  /* 0x00007632180d7816 */ /* 0x000fc4000000000d */
[----:B------:R-:W-:Y:S01]  /*96ec0*/  PRMT R6, R25, 0x7632, R6 ;  /* 0x0000763219067816 */ /* 0x000fe20000000006 */
[----:B------:R-:W-:Y:S02]  /*96ed0*/  IMAD.WIDE R24, R0, 0x2, R2 ;  /* 0x0000000200187825 */ /* 0x000fe400078e0202 */
[----:B------:R0:W-:Y:S06]  /*96ee0*/  @P6 STG.E.U16 [R22.64], R13 ;  /* 0x0000000d16006986 */ /* 0x0001ec000c101506 */
[----:B------:R1:W-:Y:S04]  /*96ef0*/  @P5 STG.E.U16 [R24.64], R6 ;  /* 0x0000000618005986 */ /* 0x0003e8000c101506 */
[----:B0-----:R-:W3:Y:S04]  /*96f00*/  LDL.LU R13, [R1+0x3890] ;  /* 0x00389000010d7983 */ /* 0x001ee80000300800 */
[----:B------:R-:W5:Y:S04]  /*96f10*/  LDL R22, [R1+0x1b64] ;  /* 0x001b640001167983 */ /* 0x000f680000100800 */
[----:B------:R-:W5:Y:S04]  /*96f20*/  LDL.LU R23, [R1+0x64] ;  /* 0x0000640001177983 */ /* 0x000f680000300800 */
[----:B-1----:R-:W5:Y:S04]  /*96f30*/  LDL.LU R6, [R1+0x388c] ;  /* 0x00388c0001067983 */ /* 0x002f680000300800 */
[----:B------:R-:W5:Y:S04]  /*96f40*/  LDL R24, [R1+0x1b5c] ;  /* 0x001b5c0001187983 */ /* 0x000f680000100800 */
[----:B------:R-:W5:Y:S04]  /*96f50*/  LDL R25, [R1+0x1b60] ;  /* 0x001b600001197983 */ /* 0x000f680000100800 */
[----:B------:R-:W-:Y:S04]  /*96f60*/  @P4 STG.E.U16 [R26.64], R5 ;  /* 0x000000051a004986 */ /* 0x000fe8000c101506 */
[----:B------:R0:W-:Y:S01]  /*96f70*/  @P1 STG.E.U16 [R28.64], R4 ;  /* 0x000000041c001986 */ /* 0x0001e2000c101506 */
[----:B------:R-:W-:-:S03]  /*96f80*/  ISETP.LT.AND P6, PT, R7, c[0x0][0x178], !P0 ;  /* 0x00005e0007007a0c */ /* 0x000fc600047c1270 */
[----:B0-----:R-:W5:Y:S01]  /*96f90*/  LDL.LU R29, [R1+0x674] ;  /* 0x00067400011d7983 */ /* 0x001f620000300800 */
[----:B--2---:R-:W-:-:S03]  /*96fa0*/  ISETP.LT.AND P4, PT, R17, c[0x0][0x178], !P0 ;  /* 0x00005e0011007a0c */ /* 0x004fc60004781270 */
[----:B------:R-:W2:Y:S01]  /*96fb0*/  LDL.LU R17, [R1+0x2f84] ;  /* 0x002f840001117983 */ /* 0x000ea20000300800 */
[----:B----4-:R-:W-:-:S03]  /*96fc0*/  PRMT R27, R15, 0x7632, R27 ;  /* 0x000076320f1b7816 */ /* 0x010fc6000000001b */
[----:B------:R-:W4:Y:S04]  /*96fd0*/  LDL R15, [R1+0x654] ;  /* 0x00065400010f7983 */ /* 0x000f280000100800 */
[----:B------:R0:W-:Y:S04]  /*96fe0*/  STL [R1+0x3874], R7 ;  /* 0x0038740701007387 */ /* 0x0001e80000100800 */
[----:B0-----:R-:W2:Y:S01]  /*96ff0*/  LDL R7, [R1+0x1b54] ;  /* 0x001b540001077983 */ /* 0x001ea20000100800 */
[----:B------:R-:W-:Y:S01]  /*97000*/  PRMT R26, R5, 0x7632, R26 ;  /* 0x00007632051a7816 */ /* 0x000fe2000000001a */
[----:B---3--:R-:W-:Y:S01]  /*97010*/  IMAD.WIDE R4, R0, 0x2, R12 ;  /* 0x0000000200047825 */ /* 0x008fe200078e020c */
[----:B-----5:R-:W-:-:S02]  /*97020*/  PRMT R28, R23, 0x7632, R28 ;  /* 0x00007632171c7816 */ /* 0x020fc4000000001c */
[----:B------:R-:W-:Y:S02]  /*97030*/  ISETP.LT.AND P3, PT, R24, c[0x0][0x178], !P2 ;  /* 0x00005e0018007a0c */ /* 0x000fe40005761270 */
[----:B------:R-:W-:Y:S02]  /*97040*/  ISETP.LT.AND P1, PT, R25, c[0x0][0x178], !P2 ;  /* 0x00005e0019007a0c */ /* 0x000fe40005721270 */
[----:B------:R-:W-:Y:S01]  /*97050*/  ISETP.LT.AND P2, PT, R22, c[0x0][0x178], !P2 ;  /* 0x00005e0016007a0c */ /* 0x000fe20005741270 */
[----:B------:R-:W-:-:S04]  /*97060*/  IMAD.WIDE R22, R0, 0x2, R10 ;  /* 0x0000000200167825 */ /* 0x000fc800078e020a */
[----:B------:R-:W-:-:S04]  /*97070*/  IMAD.WIDE R24, R0, 0x2, R8 ;  /* 0x0000000200187825 */ /* 0x000fc800078e0208 */
[----:B------:R0:W-:Y:S04]  /*97080*/  @P3 STG.E.U16 [R4.64], R28 ;  /* 0x0000001c04003986 */ /* 0x0001e8000c101506 */
[----:B------:R1:W-:Y:S04]  /*97090*/  @P1 STG.E.U16 [R22.64], R27 ;  /* 0x0000001b16001986 */ /* 0x0003e8000c101506 */
[----:B------:R3:W-:Y:S04]  /*970a0*/  @P2 STG.E.U16 [R24.64], R26 ;  /* 0x0000001a18002986 */ /* 0x0007e8000c101506 */
[----:B0-----:R-:W5:Y:S04]  /*970b0*/  LDL R28, [R1+0x1b64] ;  /* 0x001b6400011c7983 */ /* 0x001f680000100800 */
[----:B-1----:R-:W4:Y:S04]  /*970c0*/  LDL R27, [R1+0x644] ;  /* 0x00064400011b7983 */ /* 0x002f280000100800 */
[----:B---3--:R-:W3:Y:S04]  /*970d0*/  LDL R25, [R1+0x1b58] ;  /* 0x001b580001197983 */ /* 0x008ee80000100800 */
[----:B------:R-:W3:Y:S01]  /*970e0*/  LDL.LU R26, [R1+0x2f88] ;  /* 0x002f8800011a7983 */ /* 0x000ee20000300800 */
[----:B--2---:R-:W-:-:S03]  /*970f0*/  ISETP.LT.AND P1, PT, R7, c[0x0][0x178], !P0 ;  /* 0x00005e0007007a0c */ /* 0x004fc60004721270 */
[----:B------:R-:W2:Y:S04]  /*97100*/  LDL R7, [R1+0x94] ;  /* 0x0000940001077983 */ /* 0x000ea80000100800 */
[----:B--2---:R0:W-:Y:S04]  /*97110*/  STL [R1+0x3878], R7 ;  /* 0x0038780701007387 */ /* 0x0041e80000100800 */
[----:B0-----:R-:W2:Y:S01]  /*97120*/  LDL R7, [R1+0x1b4c] ;  /* 0x001b4c0001077983 */ /* 0x001ea20000100800 */
[----:B------:R-:W-:Y:S02]  /*97130*/  ISETP.LT.AND P5, PT, R6, c[0x0][0x178], !P0 ;  /* 0x00005e0006007a0c */ /* 0x000fe400047a1270 */
[----:B------:R-:W-:Y:S01]  /*97140*/  IADD3 R0, R0, c[0x0][0x198], RZ ;  /* 0x0000660000007a10 */ /* 0x000fe20007ffe0ff */
[----:B--2---:R0:W-:Y:S04]  /*97150*/  STL [R1+0x387c], R7 ;  /* 0x00387c0701007387 */ /* 0x0041e80000100800 */
[----:B0-----:R-:W2:Y:S01]  /*97160*/  LDL R7, [R1+0xa4] ;  /* 0x0000a40001077983 */ /* 0x001ea20000100800 */
[----:B------:R-:W-:Y:S01]  /*97170*/  IMAD.WIDE R4, R0, 0x2, R20 ;  /* 0x0000000200047825 */ /* 0x000fe200078e0214 */
[----:B------:R-:W-:-:S04]  /*97180*/  ISETP.GE.AND P2, PT, R17, c[0x0][0x17c], PT ;  /* 0x00005f0011007a0c */ /* 0x000fc80003f46270 */
[----:B------:R-:W-:Y:S04]  /*97190*/  @P5 STG.E.U16 [R4.64], R29 ;  /* 0x0000001d04005986 */ /* 0x000fe8000c101506 */
[----:B--2---:R0:W-:Y:S04]  /*971a0*/  STL [R1+0x3880], R7 ;  /* 0x0038800701007387 */ /* 0x0041e80000100800 */
[----:B0-----:R-:W2:Y:S04]  /*971b0*/  LDL R7, [R1+0xb4] ;  /* 0x0000b40001077983 */ /* 0x001ea80000100800 */
[----:B------:R-:W2:Y:S04]  /*971c0*/  LDL.LU R17, [R1+0x3888] ;  /* 0x0038880001117983 */ /* 0x000ea80000300800 */
[----:B------:R-:W2:Y:S01]  /*971d0*/  LDL R5, [R1+0x664] ;  /* 0x0006640001057983 */ /* 0x000ea20000100800 */
[----:B------:R-:W-:Y:S01]  /*971e0*/  IMAD.WIDE R22, R0, 0x2, R18 ;  /* 0x0000000200167825 */ /* 0x000fe200078e0212 */
[----:B---3--:R-:W-:-:S03]  /*971f0*/  ISETP.LT.AND P3, PT, R25, c[0x0][0x178], !P0 ;  /* 0x00005e0019007a0c */ /* 0x008fc60004761270 */
[----:B------:R-:W-:Y:S01]  /*97200*/  IMAD.WIDE R24, R0, 0x2, R2 ;  /* 0x0000000200187825 */ /* 0x000fe200078e0202 */
[----:B--2---:R0:W-:Y:S04]  /*97210*/  @P4 STG.E.U16 [R22.64], R5 ;  /* 0x0000000516004986 */ /* 0x0041e8000c101506 */
[----:B----4-:R1:W-:Y:S04]  /*97220*/  @P6 STG.E.U16 [R24.64], R15 ;  /* 0x0000000f18006986 */ /* 0x0103e8000c101506 */
[----:B0-----:R-:W2:Y:S04]  /*97230*/  LDL R23, [R1+0x1b5c] ;  /* 0x001b5c0001177983 */ /* 0x001ea80000100800 */
[----:B------:R-:W3:Y:S04]  /*97240*/  LDL R22, [R1+0x1b60] ;  /* 0x001b600001167983 */ /* 0x000ee80000100800 */
[----:B-1----:R-:W4:Y:S01]  /*97250*/  LDL.LU R15, [R1+0x3884] ;  /* 0x00388400010f7983 */ /* 0x002f220000300800 */
[----:B------:R-:W-:-:S03]  /*97260*/  ISETP.LT.AND P6, PT, R6, c[0x0][0x178], !P2 ;  /* 0x00005e0006007a0c */ /* 0x000fc600057c1270 */
[----:B------:R0:W-:Y:S04]  /*97270*/  STL [R1+0x3870], R6 ;  /* 0x0038700601007387 */ /* 0x0001e80000100800 */
[----:B0-----:R-:W5:Y:S01]  /*97280*/  LDL.LU R6, [R1+0xc4] ;  /* 0x0000c40001067983 */ /* 0x001f620000300800 */
[----:B------:R-:W-:-:S04]  /*97290*/  IMAD.WIDE R4, R0, 0x2, R16 ;  /* 0x0000000200047825 */ /* 0x000fc800078e0210 */
[----:B------:R-:W-:Y:S01]  /*972a0*/  IMAD.WIDE R24, R0, 0x2, R12 ;  /* 0x0000000200187825 */ /* 0x000fe200078e020c */
[----:B------:R-:W-:Y:S01]  /*972b0*/  @P1 STG.E.U16 [R4.64], R27 ;  /* 0x0000001b04001986 */ /* 0x000fe2000c101506 */
[----:B--2---:R-:W-:Y:S02]  /*972c0*/  ISETP.LT.AND P5, PT, R23, c[0x0][0x178], !P0 ;  /* 0x00005e0017007a0c */ /* 0x004fe400047a1270 */
[----:B---3--:R-:W-:Y:S01]  /*972d0*/  ISETP.LT.AND P4, PT, R22, c[0x0][0x178], !P0 ;  /* 0x00005e0016007a0c */ /* 0x008fe20004781270 */
[----:B----4-:R-:W-:-:S05]  /*972e0*/  IMAD.WIDE R22, R0, 0x2, R14 ;  /* 0x0000000200167825 */ /* 0x010fca00078e020e */
[----:B-----5:R-:W-:Y:S05]  /*972f0*/  @P3 STG.E.U16 [R22.64], R6 ;  /* 0x0000000616003986 */ /* 0x020fea000c101506 */
[----:B------:R0:W-:Y:S04]  /*97300*/  @P5 STG.E.U16 [R24.64], R7 ;  /* 0x0000000718005986 */ /* 0x0001e8000c101506 */
[----:B0-----:R-:W2:Y:S01]  /*97310*/  LDL.LU R7, [R1+0x3880] ;  /* 0x0038800001077983 */ /* 0x001ea20000300800 */
[----:B------:R-:W-:-:S03]  /*97320*/  IMAD.WIDE R22, R0, 0x2, R10 ;  /* 0x0000000200167825 */ /* 0x000fc600078e020a */
[----:B------:R-:W3:Y:S04]  /*97330*/  LDL.LU R24, [R1+0x644] ;  /* 0x0006440001187983 */ /* 0x000ee80000300800 */
[----:B------:R-:W4:Y:S04]  /*97340*/  LDL R25, [R1+0x1b5c] ;  /* 0x001b5c0001197983 */ /* 0x000f280000100800 */
[----:B--2---:R0:W-:Y:S04]  /*97350*/  @P4 STG.E.U16 [R22.64], R7 ;  /* 0x0000000716004986 */ /* 0x0041e8000c101506 */
[----:B0-----:R-:W2:Y:S04]  /*97360*/  LDL.LU R7, [R1+0x387c] ;  /* 0x00387c0001077983 */ /* 0x001ea80000300800 */
[----:B------:R-:W5:Y:S04]  /*97370*/  LDL.LU R22, [R1+0x654] ;  /* 0x0006540001167983 */ /* 0x000f680000300800 */
[----:B------:R-:W3:Y:S01]  /*97380*/  LDL R23, [R1+0x1b58] ;  /* 0x001b580001177983 */ /* 0x000ee20000100800 */
[----:B------:R-:W-:-:S02]  /*97390*/  ISETP.LT.AND P0, PT, R28, c[0x0][0x178], !P0 ;  /* 0x00005e001c007a0c */ /* 0x000fc40004701270 */
[----:B--2---:R-:W-:Y:S02]  /*973a0*/  ISETP.LT.AND P4, PT, R7, c[0x0][0x178], !P2 ;  /* 0x00005e0007007a0c */ /* 0x004fe40005781270 */
[----:B------:R-:W2:Y:S01]  /*973b0*/  LDL.LU R7, [R1+0x3878] ;  /* 0x0038780001077983 */ /* 0x000ea20000300800 */
[----:B------:R-:W-:Y:S01]  /*973c0*/  ISETP.GE.AND P1, PT, R26, c[0x0][0x17c], PT ;  /* 0x00005f001a007a0c */ /* 0x000fe20003f26270 */
[C---:B------:R-:W-:Y:S01]  /*973d0*/  IMAD.WIDE R26, R0.reuse, 0x2, R8 ;  /* 0x00000002001a7825 */ /* 0x040fe200078e0208 */
[----:B------:R-:W-:Y:S02]  /*973e0*/  IADD3 R4, R0, c[0x0][0x198], RZ ;  /* 0x0000660000047a10 */ /* 0x000fe40007ffe0ff */
[----:B------:R-:W-:-:S03]  /*973f0*/  PRMT R5, R29, 0x7632, R5 ;  /* 0x000076321d057816 */ /* 0x000fc60000000005 */
[----:B------:R-:W-:Y:S01]  /*97400*/  IMAD.WIDE R28, R4, 0x2, R20 ;  /* 0x00000002041c7825 */ /* 0x000fe200078e0214 */
[----:B----4-:R-:W-:Y:S01]  /*97410*/  ISETP.LT.AND P3, PT, R25, c[0x0][0x178], !P2 ;  /* 0x00005e0019007a0c */ /* 0x010fe20005761270 */
[----:B--2---:R0:W-:Y:S04]  /*97420*/  @P0 STG.E.U16 [R26.64], R7 ;  /* 0x000000071a000986 */ /* 0x0041e8000c101506 */
[----:B0-----:R-:W2:Y:S04]  /*97430*/  LDL.LU R7, [R1+0x3874] ;  /* 0x0038740001077983 */ /* 0x001ea80000300800 */
[----:B------:R-:W4:Y:S04]  /*97440*/  LDL R26, [R1+0x1b54] ;  /* 0x001b5400011a7983 */ /* 0x000f280000100800 */
[----:B------:R-:W4:Y:S04]  /*97450*/  LDL.LU R27, [R1+0x664] ;  /* 0x00066400011b7983 */ /* 0x000f280000300800 */
[----:B------:R3:W-:Y:S04]  /*97460*/  @P6 STG.E.U16 [R28.64], R5 ;  /* 0x000000051c006986 */ /* 0x0007e8000c101506 */
[----:B------:R0:W-:Y:S01]  /*97470*/  STL [R1+0x386c], R2 ;  /* 0x00386c0201007387 */ /* 0x0001e20000100800 */
[----:B---3--:R-:W-:Y:S01]  /*97480*/  PRMT R28, R24, 0x7632, R28 ;  /* 0x00007632181c7816 */ /* 0x008fe2000000001c */
[----:B------:R-:W-:Y:S01]  /*97490*/  IMAD.WIDE R24, R4, 0x2, R2 ;  /* 0x0000000204187825 */ /* 0x000fe200078e0202 */
[----:B------:R-:W-:Y:S01]  /*974a0*/  PRMT R5, R6, 0x7632, R5 ;  /* 0x0000763206057816 */ /* 0x000fe20000000005 */
[----:B0-----:R-:W3:Y:S04]  /*974b0*/  LDL.LU R2, [R1+0xb4] ;  /* 0x0000b40001027983 */ /* 0x001ee80000300800 */
[----:B------:R-:W-:Y:S04]  /*974c0*/  STL [R1+0x3868], R3 ;  /* 0x0038680301007387 */ /* 0x000fe80000100800 */
[----:B------:R-:W3:Y:S01]  /*974d0*/  LDL.LU R6, [R1+0x3870] ;  /* 0x0038700001067983 */ /* 0x000ee20000300800 */
[----:B------:R-:W-:-:S02]  /*974e0*/  ISETP.LT.AND P0, PT, R23, c[0x0][0x178], !P2 ;  /* 0x00005e0017007a0c */ /* 0x000fc40005701270 */
[----:B-----5:R-:W-:Y:S01]  /*974f0*/  PRMT R29, R22, 0x7632, R29 ;  /* 0x00007632161d7816 */ /* 0x020fe2000000001d */
[----:B------:R-:W-:Y:S01]  /*97500*/  IMAD.WIDE R22, R4, 0x2, R16 ;  /* 0x0000000204167825 */ /* 0x000fe200078e0210 */
[----:B--2---:R-:W-:Y:S02]  /*97510*/  ISETP.LT.AND P6, PT, R7, c[0x0][0x178], !P2 ;  /* 0x00005e0007007a0c */ /* 0x004fe400057c1270 */
[----:B----4-:R-:W-:Y:S02]  /*97520*/  ISETP.LT.AND P5, PT, R26, c[0x0][0x178], !P2 ;  /* 0x00005e001a007a0c */ /* 0x010fe400057a1270 */
[----:B------:R-:W-:Y:S01]  /*97530*/  PRMT R0, R27, 0x7632, R0 ;  /* 0x000076321b007816 */ /* 0x000fe20000000000 */
[----:B------:R-:W-:-:S05]  /*97540*/  IMAD.WIDE R26, R4, 0x2, R18 ;  /* 0x00000002041a7825 */ /* 0x000fca00078e0212 */
[----:B------:R0:W-:Y:S04]  /*97550*/  @P4 STG.E.U16 [R26.64], R0 ;  /* 0x000000001a004986 */ /* 0x0001e8000c101506 */
[----:B------:R1:W-:Y:S04]  /*97560*/  @P6 STG.E.U16 [R24.64], R29 ;  /* 0x0000001d18006986 */ /* 0x0003e8000c101506 */
[----:B------:R-:W-:Y:S01]  /*97570*/  @P5 STG.E.U16 [R22.64], R28 ;  /* 0x0000001c16005986 */ /* 0x000fe2000c101506 */
[----:B0-----:R-:W-:Y:S01]  /*97580*/  IMAD.WIDE R26, R4, 0x2, R14 ;  /* 0x00000002041a7825 */ /* 0x001fe200078e020e */
[----:B---3--:R-:W-:-:S02]  /*97590*/  PRMT R0, R2, 0x7632, R0 ;  /* 0x0000763202007816 */ /* 0x008fc40000000000 */
[----:B-1----:R-:W2:Y:S04]  /*975a0*/  LDL.LU R24, [R1+0xa4] ;  /* 0x0000a40001187983 */ /* 0x002ea80000300800 */
[----:B------:R-:W3:Y:S01]  /*975b0*/  LDL.LU R25, [R1+0x94] ;  /* 0x0000940001197983 */ /* 0x000ee20000300800 */
[----:B------:R-:W-:-:S03]  /*975c0*/  ISETP.LT.AND P4, PT, R6, c[0x0][0x178], !P1 ;  /* 0x00005e0006007a0c */ /* 0x000fc60004f81270 */
[----:B------:R0:W-:Y:S04]  /*975d0*/  @P0 STG.E.U16 [R26.64], R5 ;  /* 0x000000051a000986 */ /* 0x0001e8000c101506 */
[----:B------:R-:W4:Y:S04]  /*975e0*/  LDL R2, [R1+0x7d4] ;  /* 0x0007d40001027983 */ /* 0x000f280000100800 */
[----:B------:R-:W5:Y:S04]  /*975f0*/  LDL R3, [R1+0x1b54] ;  /* 0x001b540001037983 */ /* 0x000f680000100800 */
[----:B0-----:R-:W2:Y:S04]  /*97600*/  LDL R5, [R1+0x1b60] ;  /* 0x001b600001057983 */ /* 0x001ea80000100800 */
[----:B------:R-:W2:Y:S04]  /*97610*/  LDL R26, [R1+0x1b64] ;  /* 0x001b6400011a7983 */ /* 0x000ea80000100800 */
[----:B------:R-:W2:Y:S04]  /*97620*/  LDL R27, [R1+0x1b4c] ;  /* 0x001b4c00011b7983 */ /* 0x000ea80000100800 */
[----:B------:R0:W-:Y:S04]  /*97630*/  STL [R1+0x385c], R6 ;  /* 0x00385c0601007387 */ /* 0x0001e80000100800 */
[----:B0-----:R-:W2:Y:S01]  /*97640*/  LDL R6, [R1+0xe4] ;  /* 0x0000e40001067983 */ /* 0x001ea20000100800 */
[----:B------:R-:W-:-:S03]  /*97650*/  IMAD.WIDE R22, R4, 0x2, R12 ;  /* 0x0000000204167825 */ /* 0x000fc600078e020c */
[----:B--2---:R0:W-:Y:S04]  /*97660*/  STL [R1+0x3860], R6 ;  /* 0x0038600601007387 */ /* 0x0041e80000100800 */
[----:B0-----:R-:W2:Y:S01]  /*97670*/  LDL R6, [R1+0xf4] ;  /* 0x0000f40001067983 */ /* 0x001ea20000100800 */
[----:B------:R-:W-:Y:S02]  /*97680*/  ISETP.LT.AND P0, PT, R5, c[0x0][0x178], !P2 ;  /* 0x00005e0005007a0c */ /* 0x000fe40005701270 */
[----:B------:R-:W-:Y:S01]  /*97690*/  ISETP.LT.AND P2, PT, R26, c[0x0][0x178], !P2 ;  /* 0x00005e001a007a0c */ /* 0x000fe20005741270 */
[----:B------:R0:W-:Y:S01]  /*976a0*/  @P3 STG.E.U16 [R22.64], R0 ;  /* 0x0000000016003986 */ /* 0x0001e2000c101506 */
[----:B------:R-:W-:Y:S02]  /*976b0*/  PRMT R29, R24, 0x7632, R29 ;  /* 0x00007632181d7816 */ /* 0x000fe4000000001d */
[----:B---3--:R-:W-:Y:S01]  /*976c0*/  PRMT R28, R25, 0x7632, R28 ;  /* 0x00007632191c7816 */ /* 0x008fe2000000001c */
[C---:B0-----:R-:W-:Y:S01]  /*976d0*/  IMAD.WIDE R22, R4.reuse, 0x2, R10 ;  /* 0x0000000204167825 */ /* 0x041fe200078e020a */
[----:B------:R-:W-:-:S03]  /*976e0*/  IADD3 R0, R4, c[0x0][0x198], RZ ;  /* 0x0000660004007a10 */ /* 0x000fc60007ffe0ff */
[----:B------:R-:W-:Y:S02]  /*976f0*/  IMAD.WIDE R4, R4, 0x2, R8 ;  /* 0x0000000204047825 */ /* 0x000fe400078e0208 */
[----:B------:R0:W-:Y:S04]  /*97700*/  @P0 STG.E.U16 [R22.64], R29 ;  /* 0x0000001d16000986 */ /* 0x0001e8000c101506 */
[----:B------:R-:W-:Y:S04]  /*97710*/  @P2 STG.E.U16 [R4.64], R28 ;  /* 0x0000001c04002986 */ /* 0x000fe8000c101506 */
[----:B--2---:R1:W-:Y:S04]  /*97720*/  STL [R1+0x3864], R6 ;  /* 0x0038640601007387 */ /* 0x0043e80000100800 */
[----:B0-----:R-:W2:Y:S04]  /*97730*/  LDL R22, [R1+0x714] ;  /* 0x0007140001167983 */ /* 0x001ea80000100800 */
[----:B-1----:R-:W3:Y:S04]  /*97740*/  LDL R6, [R1+0x6f4] ;  /* 0x0006f40001067983 */ /* 0x002ee80000100800 */
[----:B------:R-:W2:Y:S04]  /*97750*/  LDL.LU R23, [R1+0x2f90] ;  /* 0x002f900001177983 */ /* 0x000ea80000300800 */
[----:B------:R0:W-:Y:S04]  /*97760*/  STL [R1+0x3850], R29 ;  /* 0x0038501d01007387 */ /* 0x0001e80000100800 */
[----:B------:R-:W2:Y:S01]  /*97770*/  LDL R4, [R1+0x754] ;  /* 0x0007540001047983 */ /* 0x000ea20000100800 */
[----:B------:R-:W-:Y:S01]  /*97780*/  ISETP.LT.AND P3, PT, R27, c[0x0][0x178], !P1 ;  /* 0x00005e001b007a0c */ /* 0x000fe20004f61270 */
[----:B------:R-:W-:-:S02]  /*97790*/  IMAD.WIDE R24, R0, 0x2, R20 ;  /* 0x0000000200187825 */ /* 0x000fc400078e0214 */
[----:B------:R-:W3:Y:S04]  /*977a0*/  LDL R5, [R1+0x1b58] ;  /* 0x001b580001057983 */ /* 0x000ee80000100800 */
[----:B0-----:R-:W3:Y:S01]  /*977b0*/  LDL R29, [R1+0x1b5c] ;  /* 0x001b5c00011d7983 */ /* 0x001ee20000100800 */
[----:B------:R-:W-:-:S03]  /*977c0*/  IMAD.WIDE R26, R0, 0x2, R18 ;  /* 0x00000002001a7825 */ /* 0x000fc600078e0212 */
[----:B----4-:R0:W-:Y:S01]  /*977d0*/  @P4 STG.E.U16 [R24.64], R2 ;  /* 0x0000000218004986 */ /* 0x0101e2000c101506 */
[----:B-----5:R-:W-:-:S03]  /*977e0*/  ISETP.LT.AND P2, PT, R3, c[0x0][0x178], !P1 ;  /* 0x00005e0003007a0c */ /* 0x020fc60004f41270 */
[----:B0-----:R-:W4:Y:S04]  /*977f0*/  LDL.LU R2, [R1+0x386c] ;  /* 0x00386c0001027983 */ /* 0x001f280000300800 */
[----:B------:R-:W5:Y:S04]  /*97800*/  LDL.LU R24, [R1+0x2f8c] ;  /* 0x002f8c0001187983 */ /* 0x000f680000300800 */
[----:B------:R-:W4:Y:S04]  /*97810*/  LDL R25, [R1+0x1b64] ;  /* 0x001b640001197983 */ /* 0x000f280000100800 */
[----:B------:R-:W4:Y:S04]  /*97820*/  LDL.LU R3, [R1+0x3868] ;  /* 0x0038680001037983 */ /* 0x000f280000300800 */
[----:B--2---:R0:W-:Y:S04]  /*97830*/  @P3 STG.E.U16 [R26.64], R4 ;  /* 0x000000041a003986 */ /* 0x0041e8000c101506 */
[----:B0-----:R-:W2:Y:S01]  /*97840*/  LDL R27, [R1+0x1b60] ;  /* 0x001b6000011b7983 */ /* 0x001ea20000100800 */
[----:B---3--:R-:W-:-:S03]  /*97850*/  ISETP.LT.AND P4, PT, R29, c[0x0][0x178], !P1 ;  /* 0x00005e001d007a0c */ /* 0x008fc60004f81270 */
[----:B------:R0:W-:Y:S04]  /*97860*/  STL [R1+0x3854], R29 ;  /* 0x0038541d01007387 */ /* 0x0001e80000100800 */
[----:B0-----:R-:W3:Y:S01]  /*97870*/  LDL.LU R29, [R1+0x704] ;  /* 0x00070400011d7983 */ /* 0x001ee20000300800 */
[----:B------:R-:W-:Y:S02]  /*97880*/  ISETP.LT.AND P6, PT, R7, c[0x0][0x178], !P1 ;  /* 0x00005e0007007a0c */ /* 0x000fe40004fc1270 */
[----:B------:R-:W-:Y:S02]  /*97890*/  ISETP.LT.AND P5, PT, R5, c[0x0][0x178], !P1 ;  /* 0x00005e0005007a0c */ /* 0x000fe40004fa1270 */
[----:B-----5:R-:W-:Y:S01]  /*978a0*/  ISETP.GE.AND P0, PT, R24, c[0x0][0x17c], PT ;  /* 0x00005f0018007a0c */ /* 0x020fe20003f06270 */
[----:B----4-:R-:W-:-:S08]  /*978b0*/  IMAD.WIDE R4, R0, 0x2, R2 ;  /* 0x0000000200047825 */ /* 0x010fd000078e0202 */
[----:B------:R-:W-:Y:S01]  /*978c0*/  @P6 STG.E.U16 [R4.64], R22 ;  /* 0x0000001604006986 */ /* 0x000fe2000c101506 */
[----:B--2---:R-:W-:Y:S01]  /*978d0*/  ISETP.LT.AND P3, PT, R27, c[0x0][0x178], !P1 ;  /* 0x00005e001b007a0c */ /* 0x004fe20004f61270 */
[----:B------:R-:W-:Y:S01]  /*978e0*/  IMAD.WIDE R26, R0, 0x2, R16 ;  /* 0x00000002001a7825 */ /* 0x000fe200078e0210 */
[----:B------:R-:W-:-:S03]  /*978f0*/  ISETP.LT.AND P1, PT, R25, c[0x0][0x178], !P1 ;  /* 0x00005e0019007a0c */ /* 0x000fc60004f21270 */
[C---:B------:R-:W-:Y:S01]  /*97900*/  IMAD.WIDE R24, R0.reuse, 0x2, R14 ;  /* 0x0000000200187825 */ /* 0x040fe200078e020e */
[----:B---3--:R-:W-:Y:S04]  /*97910*/  @P2 STG.E.U16 [R26.64], R29 ;  /* 0x0000001d1a002986 */ /* 0x008fe8000c101506 */
[----:B------:R0:W-:Y:S04]  /*97920*/  @P5 STG.E.U16 [R24.64], R6 ;  /* 0x0000000618005986 */ /* 0x0001e8000c101506 */
[----:B0-----:R-:W2:Y:S01]  /*97930*/  LDL.LU R6, [R1+0x3864] ;  /* 0x0038640001067983 */ /* 0x001ea20000300800 */
[----:B------:R-:W-:Y:S01]  /*97940*/  ISETP.GE.AND P6, PT, R23, c[0x0][0x17c], PT ;  /* 0x00005f0017007a0c */ /* 0x000fe20003fc6270 */
[----:B------:R-:W-:-:S02]  /*97950*/  IMAD.WIDE R22, R0, 0x2, R12 ;  /* 0x0000000200167825 */ /* 0x000fc400078e020c */
[----:B------:R-:W3:Y:S04]  /*97960*/  LDL.LU R24, [R1+0x754] ;  /* 0x0007540001187983 */ /* 0x000ee80000300800 */
[----:B------:R-:W4:Y:S04]  /*97970*/  LDL R25, [R1+0x1b54] ;  /* 0x001b540001197983 */ /* 0x000f280000100800 */
[----:B--2---:R0:W-:Y:S04]  /*97980*/  @P4 STG.E.U16 [R22.64], R6 ;  /* 0x0000000616004986 */ /* 0x0041e8000c101506 */
[----:B0-----:R-:W2:Y:S01]  /*97990*/  LDL.LU R6, [R1+0x3860] ;  /* 0x0038600001067983 */ /* 0x001ea20000300800 */
[----:B------:R-:W-:-:S03]  /*979a0*/  IMAD.WIDE R4, R0, 0x2, R10 ;  /* 0x0000000200047825 */ /* 0x000fc600078e020a */
[----:B------:R-:W5:Y:S04]  /*979b0*/  LDL.LU R22, [R1+0x714] ;  /* 0x0007140001167983 */ /* 0x000f680000300800 */
[----:B------:R-:W3:Y:S04]  /*979c0*/  LDL R23, [R1+0x1b58] ;  /* 0x001b580001177983 */ /* 0x000ee80000100800 */
[----:B--2---:R0:W-:Y:S04]  /*979d0*/  @P3 STG.E.U16 [R4.64], R6 ;  /* 0x0000000604003986 */ /* 0x0041e8000c101506 */
[----:B0-----:R-:W2:Y:S04]  /*979e0*/  LDL.LU R6, [R1+0x385c] ;  /* 0x00385c0001067983 */ /* 0x001ea80000300800 */
[----:B------:R-:W3:Y:S04]  /*979f0*/  LDL R4, [R1+0x1b4c] ;  /* 0x001b4c0001047983 */ /* 0x000ee80000100800 */
[----:B------:R-:W4:Y:S01]  /*97a00*/  LDL.LU R5, [R1+0x7d4] ;  /* 0x0007d40001057983 */ /* 0x000f220000300800 */
[----:B--2---:R-:W-:-:S03]  /*97a10*/  ISETP.LT.AND P3, PT, R6, c[0x0][0x178], !P6 ;  /* 0x00005e0006007a0c */ /* 0x004fc60007761270 */
[----:B------:R-:W2:Y:S01]  /*97a20*/  LDL.LU R6, [R1+0x3858] ;  /* 0x0038580001067983 */ /* 0x000ea20000300800 */
[----:B------:R-:W-:Y:S01]  /*97a30*/  IMAD.WIDE R26, R0, 0x2, R8 ;  /* 0x00000002001a7825 */ /* 0x000fe200078e0208 */
[----:B---3--:R-:W-:Y:S02]  /*97a40*/  ISETP.LT.AND P5, PT, R4, c[0x0][0x178], !P6 ;  /* 0x00005e0004007a0c */ /* 0x008fe400077a1270 */
[----:B------:R-:W-:Y:S02]  /*97a50*/  IADD3 R0, R0, c[0x0][0x198], RZ ;  /* 0x0000660000007a10 */ /* 0x000fe40007ffe0ff */
[----:B------:R-:W-:Y:S02]  /*97a60*/  ISETP.LT.AND P4, PT, R7, c[0x0][0x178], !P6 ;  /* 0x00005e0007007a0c */ /* 0x000fe40007781270 */
[----:B------:R-:W-:Y:S02]  /*97a70*/  PRMT R28, R24, 0x7632, R28 ;  /* 0x00007632181c7816 */ /* 0x000fe4000000001c */
[----:B------:R-:W-:Y:S01]  /*97a80*/  ISETP.LT.AND P2, PT, R23, c[0x0][0x178], !P6 ;  /* 0x00005e0017007a0c */ /* 0x000fe20007741270 */
[----:B--2---:R0:W-:Y:S01]  /*97a90*/  @P1 STG.E.U16 [R26.64], R6 ;  /* 0x000000061a001986 */ /* 0x0041e2000c101506 */
[----:B----4-:R-:W-:Y:S01]  /*97aa0*/  ISETP.LT.AND P1, PT, R25, c[0x0][0x178], !P6 ;  /* 0x00005e0019007a0c */ /* 0x010fe20007721270 */
[----:B------:R-:W-:Y:S01]  /*97ab0*/  IMAD.WIDE R24, R0, 0x2, R20 ;  /* 0x0000000200187825 */ /* 0x000fe200078e0214 */
[----:B0-----:R-:W-:-:S02]  /*97ac0*/  PRMT R26, R5, 0x7632, R26 ;  /* 0x00007632051a7816 */ /* 0x001fc4000000001a */
[----:B-----5:R-:W-:Y:S01]  /*97ad0*/  PRMT R27, R22, 0x7632, R27 ;  /* 0x00007632161b7816 */ /* 0x020fe2000000001b */
[C---:B------:R-:W-:Y:S02]  /*97ae0*/  IMAD.WIDE R22, R0.reuse, 0x2, R18 ;  /* 0x0000000200167825 */ /* 0x040fe400078e0212 */
[----:B------:R0:W-:Y:S02]  /*97af0*/  @P3 STG.E.U16 [R24.64], R26 ;  /* 0x0000001a18003986 */ /* 0x0001e4000c101506 */
[----:B------:R-:W-:Y:S02]  /*97b00*/  IMAD.WIDE R4, R0, 0x2, R2 ;  /* 0x0000000200047825 */ /* 0x000fe400078e0202 */
[----:B------:R1:W-:Y:S04]  /*97b10*/  @P5 STG.E.U16 [R22.64], R28 ;  /* 0x0000001c16005986 */ /* 0x0003e8000c101506 */
[----:B------:R2:W-:Y:S01]  /*97b20*/  @P4 STG.E.U16 [R4.64], R27 ;  /* 0x0000001b04004986 */ /* 0x0005e2000c101506 */
[----:B0-----:R-:W-:-:S03]  /*97b30*/  PRMT R26, R29, 0x7632, R26 ;  /* 0x000076321d1a7816 */ /* 0x001fc6000000001a */
[----:B------:R-:W3:Y:S04]  /*97b40*/  LDL.LU R29, [R1+0x3854] ;  /* 0x00385400011d7983 */ /* 0x000ee80000300800 */
[----:B-1----:R-:W4:Y:S04]  /*97b50*/  LDL R23, [R1+0x1b48] ;  /* 0x001b480001177983 */ /* 0x002f280000100800 */
[----:B--2---:R-:W2:Y:S01]  /*97b60*/  LDL.LU R5, [R1+0x6f4] ;  /* 0x0006f40001057983 */ /* 0x004ea20000300800 */
[----:B------:R-:W-:-:S03]  /*97b70*/  IMAD.WIDE R24, R0, 0x2, R16 ;  /* 0x0000000200187825 */ /* 0x000fc600078e0210 */
[----:B------:R-:W5:Y:S04]  /*97b80*/  LDL.LU R27, [R1+0xe4] ;  /* 0x0000e400011b7983 */ /* 0x000f680000300800 */
[----:B------:R0:W-:Y:S04]  /*97b90*/  @P1 STG.E.U16 [R24.64], R26 ;  /* 0x0000001a18001986 */ /* 0x0001e8000c101506 */
[----:B0-----:R-:W4:Y:S04]  /*97ba0*/  LDL R26, [R1+0x1b60] ;  /* 0x001b6000011a7983 */ /* 0x001f280000100800 */
[----:B------:R-:W4:Y:S04]  /*97bb0*/  LDL R24, [R1+0x1b64] ;  /* 0x001b640001187983 */ /* 0x000f280000100800 */
[----:B------:R-:W4:Y:S01]  /*97bc0*/  LDL.LU R25, [R1+0xf4] ;  /* 0x0000f40001197983 */ /* 0x000f220000300800 */
[----:B---3--:R-:W-:-:S03]  /*97bd0*/  ISETP.LT.AND P1, PT, R29, c[0x0][0x178], !P6 ;  /* 0x00005e001d007a0c */ /* 0x008fc60007721270 */
[----:B------:R-:W3:Y:S01]  /*97be0*/  LDL.LU R29, [R1+0x3850] ;  /* 0x00385000011d7983 */ /* 0x000ee20000300800 */
[----:B--2---:R-:W-:Y:S01]  /*97bf0*/  PRMT R22, R5, 0x7632, R22 ;  /* 0x0000763205167816 */ /* 0x004fe20000000016 */
[----:B------:R-:W-:-:S05]  /*97c00*/  IMAD.WIDE R4, R0, 0x2, R14 ;  /* 0x0000000200047825 */ /* 0x000fca00078e020e */
[----:B------:R0:W-:Y:S04]  /*97c10*/  @P2 STG.E.U16 [R4.64], R22 ;  /* 0x0000001604002986 */ /* 0x0001e8000c101506 */
[----:B0-----:R-:W2:Y:S01]  /*97c20*/  LDL R4, [R1+0x1b4c] ;  /* 0x001b4c0001047983 */ /* 0x001ea20000100800 */
[----:B------:R-:W-:-:S03]  /*97c30*/  PRMT R5, R6, 0x7632, R5 ;  /* 0x0000763206057816 */ /* 0x000fc60000000005 */
[----:B------:R-:W2:Y:S04]  /*97c40*/  LDL.LU R6, [R1+0x8] ;  /* 0x0000080001067983 */ /* 0x000ea80000300800 */
[----:B--2---:R0:W-:Y:S04]  /*97c50*/  STL [R1+0x3840], R6 ;  /* 0x0038400601007387 */ /* 0x0041e80000100800 */
[----:B0-----:R-:W2:Y:S04]  /*97c60*/  LDL R6, [R1+0x28] ;  /* 0x0000280001067983 */ /* 0x001ea80000100800 */
[----:B--2---:R0:W-:Y:S04]  /*97c70*/  STL [R1+0x3844], R6 ;  /* 0x0038440601007387 */ /* 0x0041e80000100800 */
[----:B0-----:R-:W2:Y:S01]  /*97c80*/  LDL R6, [R1+0x48] ;  /* 0x0000480001067983 */ /* 0x001ea20000100800 */
[----:B----4-:R-:W-:-:S02]  /*97c90*/  ISETP.LT.AND P3, PT, R26, c[0x0][0x178], !P6 ;  /* 0x00005e001a007a0c */ /* 0x010fc40007761270 */
[----:B------:R-:W-:Y:S02]  /*97ca0*/  ISETP.LT.AND P6, PT, R24, c[0x0][0x178], !P6 ;  /* 0x00005e0018007a0c */ /* 0x000fe400077c1270 */
[----:B------:R-:W-:Y:S01]  /*97cb0*/  ISETP.LT.AND P4, PT, R23, c[0x0][0x178], !P0 ;  /* 0x00005e0017007a0c */ /* 0x000fe20004781270 */
[----:B--2---:R0:W-:Y:S04]  /*97cc0*/  STL [R1+0x3848], R6 ;  /* 0x0038480601007387 */ /* 0x0041e80000100800 */
[----:B0-----:R-:W2:Y:S01]  /*97cd0*/  LDL R6, [R1+0x58] ;  /* 0x0000580001067983 */ /* 0x001ea20000100800 */
[----:B---3--:R-:W-:Y:S01]  /*97ce0*/  PRMT R29, R25, 0x7632, R29 ;  /* 0x00007632191d7816 */ /* 0x008fe2000000001d */
[----:B------:R-:W-:Y:S01]  /*97cf0*/  IMAD.WIDE R22, R0, 0x2, R12 ;  /* 0x0000000200167825 */ /* 0x000fe200078e020c */
[----:B-----5:R-:W-:-:S02]  /*97d00*/  PRMT R28, R27, 0x7632, R28 ;  /* 0x000076321b1c7816 */ /* 0x020fc4000000001c */
[----:B------:R-:W-:Y:S01]  /*97d10*/  ISETP.LT.AND P2, PT, R4, c[0x0][0x178], !P0 ;  /* 0x00005e0004007a0c */ /* 0x000fe20004741270 */
[C---:B------:R-:W-:Y:S01]  /*97d20*/  IMAD.WIDE R24, R0.reuse, 0x2, R10 ;  /* 0x0000000200187825 */ /* 0x040fe200078e020a */
[C---:B------:R-:W-:Y:S01]  /*97d30*/  IADD3 R4, R0.reuse, c[0x0][0x198], RZ ;  /* 0x0000660000047a10 */ /* 0x040fe20007ffe0ff */
[----:B------:R0:W-:Y:S02]  /*97d40*/  @P1 STG.E.U16 [R22.64], R29 ;  /* 0x0000001d16001986 */ /* 0x0001e4000c101506 */
[----:B------:R-:W-:Y:S02]  /*97d50*/  IMAD.WIDE R26, R0, 0x2, R8 ;  /* 0x00000002001a7825 */ /* 0x000fe400078e0208 */
[----:B------:R-:W-:Y:S04]  /*97d60*/  @P3 STG.E.U16 [R24.64], R28 ;  /* 0x0000001c18003986 */ /* 0x000fe8000c101506 */
[----:B------:R-:W-:Y:S04]  /*97d70*/  @P6 STG.E.U16 [R26.64], R5 ;  /* 0x000000051a006986 */ /* 0x000fe8000c101506 */
[----:B--2---:R1:W-:Y:S04]  /*97d80*/  STL [R1+0x384c], R6 ;  /* 0x00384c0601007387 */ /* 0x0043e80000100800 */
[----:B------:R-:W2:Y:S04]  /*97d90*/  LDL R0, [R1+0x1b4c] ;  /* 0x001b4c0001007983 */ /* 0x000ea80000100800 */
[----:B0-----:R-:W3:Y:S04]  /*97da0*/  LDL R23, [R1+0x1b58] ;  /* 0x001b580001177983 */ /* 0x001ee80000100800 */
[----:B-1----:R-:W4:Y:S04]  /*97db0*/  LDL R6, [R1+0x3d8] ;  /* 0x0003d80001067983 */ /* 0x002f280000100800 */
[----:B------:R0:W-:Y:S04]  /*97dc0*/  STL [R1+0x3838], R29 ;  /* 0x0038381d01007387 */ /* 0x0001e80000100800 */
[----:B0-----:R-:W5:Y:S04]  /*97dd0*/  LDL R29, [R1+0x1b54] ;  /* 0x001b5400011d7983 */ /* 0x001f680000100800 */
[----:B------:R0:W-:Y:S04]  /*97de0*/  STL [R1+0x383c], R28 ;  /* 0x00383c1c01007387 */ /* 0x0001e80000100800 */
[----:B0-----:R-:W2:Y:S04]  /*97df0*/  LDL.LU R28, [R1+0x3e8] ;  /* 0x0003e800011c7983 */ /* 0x001ea80000300800 */
[----:B------:R-:W2:Y:S04]  /*97e00*/  LDL.LU R26, [R1+0x2f94] ;  /* 0x002f9400011a7983 */ /* 0x000ea80000300800 */
[----:B------:R-:W4:Y:S04]  /*97e10*/  LDL R27, [R1+0x1b5c] ;  /* 0x001b5c00011b7983 */ /* 0x000f280000100800 */
[----:B------:R-:W4:Y:S01]  /*97e20*/  LDL.LU R5, [R1+0x408] ;  /* 0x0004080001057983 */ /* 0x000f220000300800 */
[----:B------:R-:W-:Y:S01]  /*97e30*/  ISETP.LT.AND P5, PT, R7, c[0x0][0x178], !P0 ;  /* 0x00005e0007007a0c */ /* 0x000fe200047a1270 */
[----:B------:R-:W-:Y:S01]  /*97e40*/  IMAD.WIDE R24, R4, 0x2, R20 ;  /* 0x0000000204187825 */ /* 0x000fe200078e0214 */
[----:B---3--:R-:W-:-:S03]  /*97e50*/  ISETP.LT.AND P3, PT, R23, c[0x0][0x178], !P0 ;  /* 0x00005e0017007a0c */ /* 0x008fc60004761270 */
[----:B------:R-:W-:Y:S01]  /*97e60*/  IMAD.WIDE R22, R4, 0x2, R18 ;  /* 0x0000000204167825 */ /* 0x000fe200078e0212 */
[----:B--2---:R-:W-:Y:S01]  /*97e70*/  ISETP.GE.AND P1, PT, R26, c[0x0][0x17c], PT ;  /* 0x00005f001a007a0c */ /* 0x004fe20003f26270 */
[----:B----4-:R0:W-:Y:S01]  /*97e80*/  @P4 STG.E.U16 [R24.64], R5 ;  /* 0x0000000518004986 */ /* 0x0101e2000c101506 */
[----:B------:R-:W-:Y:S01]  /*97e90*/  ISETP.LT.AND P4, PT, R27, c[0x0][0x178], !P0 ;  /* 0x00005e001b007a0c */ /* 0x000fe20004781270 */
[----:B------:R-:W-:Y:S02]  /*97ea0*/  IMAD.WIDE R26, R4, 0x2, R2 ;  /* 0x00000002041a7825 */ /* 0x000fe400078e0202 */
[----:B------:R-:W-:Y:S04]  /*97eb0*/  @P2 STG.E.U16 [R22.64], R28 ;  /* 0x0000001c16002986 */ /* 0x000fe8000c101506 */
[----:B0-----:R-:W2:Y:S04]  /*97ec0*/  LDL.LU R25, [R1+0x2f98] ;  /* 0x002f980001197983 */ /* 0x001ea80000300800 */
[----:B------:R0:W-:Y:S04]  /*97ed0*/  @P5 STG.E.U16 [R26.64], R6 ;  /* 0x000000061a005986 */ /* 0x0001e8000c101506 */
[----:B0-----:R-:W3:Y:S01]  /*97ee0*/  LDL.LU R6, [R1+0x384c] ;  /* 0x00384c0001067983 */ /* 0x001ee20000300800 */
[----:B-----5:R-:W-:-:S03]  /*97ef0*/  ISETP.LT.AND P6, PT, R29, c[0x0][0x178], !P0 ;  /* 0x00005e001d007a0c */ /* 0x020fc600047c1270 */
[----:B------:R-:W4:Y:S01]  /*97f00*/  LDL R27, [R1+0x1b60] ;  /* 0x001b6000011b7983 */ /* 0x000f220000100800 */
[----:B--2---:R-:W-:Y:S01]  /*97f10*/  ISETP.GE.AND P2, PT, R25, c[0x0][0x17c], PT ;  /* 0x00005f0019007a0c */ /* 0x004fe20003f46270 */
[----:B------:R-:W-:-:S08]  /*97f20*/  IMAD.WIDE R24, R4, 0x2, R16 ;  /* 0x0000000204187825 */ /* 0x000fd000078e0210 */
[----:B---3--:R0:W-:Y:S04]  /*97f30*/  @P6 STG.E.U16 [R24.64], R6 ;  /* 0x0000000618006986 */ /* 0x0081e8000c101506 */
[----:B0-----:R-:W2:Y:S01]  /*97f40*/  LDL.LU R6, [R1+0x3848] ;  /* 0x0038480001067983 */ /* 0x001ea20000300800 */
[----:B------:R-:W-:-:S03]  /*97f50*/  IMAD.WIDE R22, R4, 0x2, R14 ;  /* 0x0000000204167825 */ /* 0x000fc600078e020e */
[----:B------:R-:W3:Y:S04]  /*97f60*/  LDL R24, [R1+0x38] ;  /* 0x0000380001187983 */ /* 0x000ee80000100800 */
[----:B------:R-:W5:Y:S04]  /*97f70*/  LDL.LU R25, [R1+0x2f9c] ;  /* 0x002f9c0001197983 */ /* 0x000f680000300800 */
[----:B--2---:R0:W-:Y:S04]  /*97f80*/  @P3 STG.E.U16 [R22.64], R6 ;  /* 0x0000000616003986 */ /* 0x0041e8000c101506 */
[----:B0-----:R-:W2:Y:S04]  /*97f90*/  LDL.LU R6, [R1+0x3844] ;  /* 0x0038440001067983 */ /* 0x001ea80000300800 */
[----:B------:R-:W2:Y:S04]  /*97fa0*/  LDL R22, [R1+0x1b64] ;  /* 0x001b640001167983 */ /* 0x000ea80000100800 */
[----:B------:R-:W5:Y:S01]  /*97fb0*/  LDL R23, [R1+0x1b48] ;  /* 0x001b480001177983 */ /* 0x000f620000100800 */
[----:B----4-:R-:W-:Y:S01]  /*97fc0*/  ISETP.LT.AND P5, PT, R27, c[0x0][0x178], !P0 ;  /* 0x00005e001b007a0c */ /* 0x010fe200047a1270 */
[----:B------:R-:W-:-:S02]  /*97fd0*/  IMAD.WIDE R26, R4, 0x2, R12 ;  /* 0x00000002041a7825 */ /* 0x000fc400078e020c */
[----:B------:R-:W-:Y:S04]  /*97fe0*/  STL [R1+0x3834], R10 ;  /* 0x0038340a01007387 */ /* 0x000fe80000100800 */
[----:B---3--:R-:W-:Y:S04]  /*97ff0*/  @P4 STG.E.U16 [R26.64], R24 ;  /* 0x000000181a004986 */ /* 0x008fe8000c101506 */
[----:B------:R0:W-:Y:S01]  /*98000*/  STL [R1+0x3830], R11 ;  /* 0x0038300b01007387 */ /* 0x0001e20000100800 */
[----:B--2---:R-:W-:Y:S02]  /*98010*/  ISETP.LT.AND P3, PT, R22, c[0x0][0x178], !P0 ;  /* 0x00005e0016007a0c */ /* 0x004fe40004761270 */
[----:B-----5:R-:W-:Y:S01]  /*98020*/  ISETP.LT.AND P6, PT, R23, c[0x0][0x178], !P2 ;  /* 0x00005e0017007a0c */ /* 0x020fe200057c1270 */
[----:B------:R-:W-:-:S02]  /*98030*/  IMAD.WIDE R22, R4, 0x2, R10 ;  /* 0x0000000204167825 */ /* 0x000fc400078e020a */
[----:B0-----:R-:W2:Y:S04]  /*98040*/  LDL R11, [R1+0x1b60] ;  /* 0x001b6000010b7983 */ /* 0x001ea80000100800 */
[----:B------:R0:W-:Y:S04]  /*98050*/  @P5 STG.E.U16 [R22.64], R6 ;  /* 0x0000000616005986 */ /* 0x0001e8000c101506 */
[----:B0-----:R-:W3:Y:S01]  /*98060*/  LDL.LU R6, [R1+0x3840] ;  /* 0x0038400001067983 */ /* 0x001ee20000300800 */
[----:B------:R-:W-:Y:S02]  /*98070*/  ISETP.LT.AND P4, PT, R0, c[0x0][0x178], !P2 ;  /* 0x00005e0000007a0c */ /* 0x000fe40005781270 */
[----:B------:R-:W-:-:S02]  /*98080*/  IADD3 R0, R4, c[0x0][0x198], RZ ;  /* 0x0000660004007a10 */ /* 0x000fc40007ffe0ff */
[----:B------:R-:W-:Y:S01]  /*98090*/  ISETP.GE.AND P0, PT, R25, c[0x0][0x17c], PT ;  /* 0x00005f0019007a0c */ /* 0x000fe20003f06270 */
[----:B------:R-:W-:Y:S01]  /*980a0*/  IMAD.WIDE R24, R4, 0x2, R8 ;  /* 0x0000000204187825 */ /* 0x000fe200078e0208 */
[----:B------:R-:W-:-:S03]  /*980b0*/  PRMT R27, R5, 0x7632, R27 ;  /* 0x00007632051b7816 */ /* 0x000fc6000000001b */
[----:B------:R-:W-:Y:S01]  /*980c0*/  IMAD.WIDE R4, R0, 0x2, R20 ;  /* 0x0000000200047825 */ /* 0x000fe200078e0214 */
[----:B------:R-:W-:Y:S02]  /*980d0*/  PRMT R26, R28, 0x7632, R26 ;  /* 0x000076321c1a7816 */ /* 0x000fe4000000001a */
[----:B------:R-:W4:Y:S01]  /*980e0*/  LDL.LU R28, [R1+0x383c] ;  /* 0x00383c00011c7983 */ /* 0x000f220000300800 */
[----:B------:R-:W-:-:S03]  /*980f0*/  IMAD.WIDE R22, R0, 0x2, R18 ;  /* 0x0000000200167825 */ /* 0x000fc600078e0212 */
[----:B---3--:R0:W-:Y:S04]  /*98100*/  @P3 STG.E.U16 [R24.64], R6 ;  /* 0x0000000618003986 */ /* 0x0081e8000c101506 */
[----:B------:R1:W-:Y:S01]  /*98110*/  @P6 STG.E.U16 [R4.64], R27 ;  /* 0x0000001b04006986 */ /* 0x0003e2000c101506 */
[----:B------:R-:W-:-:S03]  /*98120*/  ISETP.LT.AND P6, PT, R29, c[0x0][0x178], !P2 ;  /* 0x00005e001d007a0c */ /* 0x000fc600057c1270 */
[----:B------:R3:W-:Y:S04]  /*98130*/  @P4 STG.E.U16 [R22.64], R26 ;  /* 0x0000001a16004986 */ /* 0x0007e8000c101506 */
[----:B0-----:R-:W4:Y:S04]  /*98140*/  LDL.LU R25, [R1+0x38] ;  /* 0x0000380001197983 */ /* 0x001f280000300800 */
[----:B-1----:R-:W5:Y:S04]  /*98150*/  LDL.LU R27, [R1+0x3d8] ;  /* 0x0003d800011b7983 */ /* 0x002f680000300800 */
[----:B------:R-:W2:Y:S04]  /*98160*/  LDL.LU R4, [R1+0x58] ;  /* 0x0000580001047983 */ /* 0x000ea80000300800 */
[----:B------:R-:W4:Y:S04]  /*98170*/  LDL.LU R5, [R1+0x48] ;  /* 0x0000480001057983 */ /* 0x000f280000300800 */
[----:B------:R-:W4:Y:S04]  /*98180*/  LDL.LU R29, [R1+0x3838] ;  /* 0x00383800011d7983 */ /* 0x000f280000300800 */
[----:B---3--:R-:W3:Y:S04]  /*98190*/  LDL R22, [R1+0x1b58] ;  /* 0x001b580001167983 */ /* 0x008ee80000100800 */
[----:B------:R-:W3:Y:S01]  /*981a0*/  LDL R23, [R1+0x1b5c] ;  /* 0x001b5c0001177983 */ /* 0x000ee20000100800 */
[----:B------:R-:W-:-:S03]  /*981b0*/  ISETP.LT.AND P3, PT, R7, c[0x0][0x178], !P2 ;  /* 0x00005e0007007a0c */ /* 0x000fc60005761270 */
[----:B------:R0:W-:Y:S04]  /*981c0*/  STL [R1+0x382c], R3 ;  /* 0x00382c0301007387 */ /* 0x0001e80000100800 */
[----:B------:R1:W-:Y:S01]  /*981d0*/  STL [R1+0x3828], R17 ;  /* 0x0038281101007387 */ /* 0x0003e20000100800 */
[----:B-----5:R-:W-:Y:S02]  /*981e0*/  PRMT R24, R27, 0x7632, R24 ;  /* 0x000076321b187816 */ /* 0x020fe40000000018 */
[----:B--2---:R-:W-:Y:S02]  /*981f0*/  PRMT R10, R4, 0x7632, R10 ;  /* 0x00007632040a7816 */ /* 0x004fe4000000000a */
[----:B----4-:R-:W-:Y:S02]  /*98200*/  PRMT R28, R25, 0x7632, R28 ;  /* 0x00007632191c7816 */ /* 0x010fe4000000001c */
[----:B------:R-:W-:Y:S01]  /*98210*/  PRMT R29, R5, 0x7632, R29 ;  /* 0x00007632051d7816 */ /* 0x000fe2000000001d */
[----:B------:R-:W-:-:S02]  /*98220*/  IMAD.WIDE R4, R0, 0x2, R2 ;  /* 0x0000000200047825 */ /* 0x000fc400078e0202 */
[----:B0-----:R-:W2:Y:S01]  /*98230*/  LDL R3, [R1+0x4d8] ;  /* 0x0004d80001037983 */ /* 0x001ea20000100800 */
[----:B---3--:R-:W-:Y:S02]  /*98240*/  ISETP.LT.AND P4, PT, R22, c[0x0][0x178], !P2 ;  /* 0x00005e0016007a0c */ /* 0x008fe40005781270 */
[----:B------:R-:W-:Y:S01]  /*98250*/  ISETP.LT.AND P5, PT, R23, c[0x0][0x178], !P2 ;  /* 0x00005e0017007a0c */ /* 0x000fe200057a1270 */
[----:B------:R-:W-:Y:S01]  /*98260*/  IMAD.WIDE R22, R0, 0x2, R16 ;  /* 0x0000000200167825 */ /* 0x000fe200078e0210 */
[----:B-1----:R-:W-:Y:S01]  /*98270*/  PRMT R17, R24, 0x7610, R17 ;  /* 0x0000761018117816 */ /* 0x002fe20000000011 */
[----:B------:R-:W-:Y:S02]  /*98280*/  STL [R1+0x3824], R15 ;  /* 0x0038240f01007387 */ /* 0x000fe40000100800 */
[----:B------:R-:W-:Y:S02]  /*98290*/  IMAD.WIDE R24, R0, 0x2, R14 ;  /* 0x0000000200187825 */ /* 0x000fe400078e020e */
[----:B------:R0:W-:Y:S04]  /*982a0*/  @P3 STG.E.U16 [R4.64], R17 ;  /* 0x0000001104003986 */ /* 0x0001e8000c101506 */
[----:B------:R1:W-:Y:S01]  /*982b0*/  @P6 STG.E.U16 [R22.64], R10 ;  /* 0x0000000a16006986 */ /* 0x0003e2000c101506 */
[----:B------:R-:W-:-:S03]  /*982c0*/  ISETP.LT.AND P3, PT, R11, c[0x0][0x178], !P2 ;  /* 0x00005e000b007a0c */ /* 0x000fc60005761270 */
[----:B0-----:R-:W3:Y:S04]  /*982d0*/  LDL R4, [R1+0x1b4c] ;  /* 0x001b4c0001047983 */ /* 0x001ee80000100800 */
[----:B-1----:R-:W4:Y:S04]  /*982e0*/  LDL.LU R10, [R1+0x3834] ;  /* 0x00383400010a7983 */ /* 0x002f280000300800 */
[----:B------:R-:W5:Y:S04]  /*982f0*/  LDL R22, [R1+0x1b48] ;  /* 0x001b480001167983 */ /* 0x000f680000100800 */
[----:B------:R-:W2:Y:S04]  /*98300*/  LDL.LU R23, [R1+0x28] ;  /* 0x0000280001177983 */ /* 0x000ea80000300800 */
[----:B------:R-:W4:Y:S04]  /*98310*/  LDL R17, [R1+0x4c8] ;  /* 0x0004c80001117983 */ /* 0x000f280000100800 */
[----:B------:R-:W4:Y:S04]  /*98320*/  LDL R15, [R1+0x418] ;  /* 0x00041800010f7983 */ /* 0x000f280000100800 */
[----:B------:R-:W4:Y:S04]  /*98330*/  LDL.LU R11, [R1+0x3830] ;  /* 0x00383000010b7983 */ /* 0x000f280000300800 */
[----:B------:R0:W-:Y:S04]  /*98340*/  @P4 STG.E.U16 [R24.64], R29 ;  /* 0x0000001d18004986 */ /* 0x0001e8000c101506 */
[----:B0-----:R-:W4:Y:S01]  /*98350*/  LDL R25, [R1+0x1b64] ;  /* 0x001b640001197983 */ /* 0x001f220000100800 */
[----:B------:R-:W-:-:S05]  /*98360*/  IMAD.WIDE R26, R0, 0x2, R12 ;  /* 0x00000002001a7825 */ /* 0x000fca00078e020c */
[----:B------:R0:W-:Y:S01]  /*98370*/  @P5 STG.E.U16 [R26.64], R28 ;  /* 0x0000001c1a005986 */ /* 0x0001e2000c101506 */
[----:B------:R-:W-:-:S03]  /*98380*/  ISETP.LT.AND P4, PT, R7, c[0x0][0x178], !P0 ;  /* 0x00005e0007007a0c */ /* 0x000fc60004781270 */
[----:B------:R1:W-:Y:S01]  /*98390*/  STL [R1+0x3818], R29 ;  /* 0x0038181d01007387 */ /* 0x0003e20000100800 */
[----:B0-----:R-:W-:Y:S01]  /*983a0*/  PRMT R28, R6, 0x7632, R28 ;  /* 0x00007632061c7816 */ /* 0x001fe2000000001c */
[----:B------:R-:W-:Y:S02]  /*983b0*/  IMAD.WIDE R26, R0, 0x2, R8 ;  /* 0x00000002001a7825 */ /* 0x000fe400078e0208 */
[----:B-1----:R-:W4:Y:S04]  /*983c0*/  LDL R29, [R1+0x1b54] ;  /* 0x001b5400011d7983 */ /* 0x002f280000100800 */
[----:B------:R-:W4:Y:S04]  /*983d0*/  LDL R6, [R1+0x68] ;  /* 0x0000680001067983 */ /* 0x000f280000100800 */
[----:B------:R0:W-:Y:S04]  /*983e0*/  STL [R1+0x381c], R7 ;  /* 0x00381c0701007387 */ /* 0x0001e80000100800 */
[----:B0-----:R-:W4:Y:S01]  /*983f0*/  LDL R7, [R1+0x1b4c] ;  /* 0x001b4c0001077983 */ /* 0x001f220000100800 */
[----:B---3--:R-:W-:-:S02]  /*98400*/  ISETP.LT.AND P5, PT, R4, c[0x0][0x178], !P0 ;  /* 0x00005e0004007a0c */ /* 0x008fc400047a1270 */
[----:B------:R-:W-:Y:S02]  /*98410*/  IADD3 R4, R0, c[0x0][0x198], RZ ;  /* 0x0000660000047a10 */ /* 0x000fe40007ffe0ff */
[----:B-----5:R-:W-:Y:S02]  /*98420*/  ISETP.LT.AND P6, PT, R22, c[0x0][0x178], !P0 ;  /* 0x00005e0016007a0c */ /* 0x020fe400047c1270 */
[----:B--2---:R-:W-:Y:S01]  /*98430*/  PRMT R5, R23, 0x7632, R5 ;  /* 0x0000763217057816 */ /* 0x004fe20000000005 */
[----:B----4-:R-:W-:Y:S02]  /*98440*/  IMAD.WIDE R22, R0, 0x2, R10 ;  /* 0x0000000200167825 */ /* 0x010fe400078e020a */
[----:B------:R-:W2:Y:S01]  /*98450*/  LDL R0, [R1+0x78] ;  /* 0x0000780001007983 */ /* 0x000ea20000100800 */
[----:B------:R-:W-:Y:S01]  /*98460*/  ISETP.LT.AND P2, PT, R25, c[0x0][0x178], !P2 ;  /* 0x00005e0019007a0c */ /* 0x000fe20005741270 */
[C---:B------:R-:W-:Y:S02]  /*98470*/  IMAD.WIDE R24, R4.reuse, 0x2, R20 ;  /* 0x0000000204187825 */ /* 0x040fe400078e0214 */
[----:B------:R0:W-:Y:S10]  /*98480*/  @P3 STG.E.U16 [R22.64], R5 ;  /* 0x0000000516003986 */ /* 0x0001f4000c101506 */
[----:B------:R1:W-:Y:S04]  /*98490*/  @P2 STG.E.U16 [R26.64], R28 ;  /* 0x0000001c1a002986 */ /* 0x0003e8000c101506 */
[----:B0-----:R-:W3:Y:S04]  /*984a0*/  LDL R5, [R1+0x1b48] ;  /* 0x001b480001057983 */ /* 0x001ee80000100800 */
[----:B------:R0:W-:Y:S04]  /*984b0*/  @P6 STG.E.U16 [R24.64], R3 ;  /* 0x0000000318006986 */ /* 0x0001e8000c101506 */
[----:B-1----:R-:W4:Y:S04]  /*984c0*/  LDL.LU R26, [R1+0x2fa0] ;  /* 0x002fa000011a7983 */ /* 0x002f280000300800 */
[----:B------:R-:W5:Y:S04]  /*984d0*/  LDL R27, [R1+0x1b64] ;  /* 0x001b6400011b7983 */ /* 0x000f680000100800 */
[----:B0-----:R-:W2:Y:S04]  /*984e0*/  LDL.LU R3, [R1+0x382c] ;  /* 0x00382c0001037983 */ /* 0x001ea80000300800 */
[----:B------:R-:W2:Y:S01]  /*984f0*/  LDL R25, [R1+0x1b58] ;  /* 0x001b580001197983 */ /* 0x000ea20000100800 */
[----:B------:R-:W-:-:S05]  /*98500*/  IMAD.WIDE R22, R4, 0x2, R18 ;  /* 0x0000000204167825 */ /* 0x000fca00078e0212 */
[----:B------:R0:W-:Y:S04]  /*98510*/  @P5 STG.E.U16 [R22.64], R17 ;  /* 0x0000001116005986 */ /* 0x0001e8000c101506 */
[----:B0-----:R-:W3:Y:S04]  /*98520*/  LDL.LU R17, [R1+0x3828] ;  /* 0x0038280001117983 */ /* 0x001ee80000300800 */
[----:B------:R-:W3:Y:S04]  /*98530*/  LDL R23, [R1+0x1b5c] ;  /* 0x001b5c0001177983 */ /* 0x000ee80000100800 */
[----:B------:R-:W4:Y:S01]  /*98540*/  LDL R22, [R1+0x1b60] ;  /* 0x001b600001167983 */ /* 0x000f220000100800 */
[----:B--2---:R-:W-:Y:S01]  /*98550*/  ISETP.LT.AND P2, PT, R25, c[0x0][0x178], !P0 ;  /* 0x00005e0019007a0c */ /* 0x004fe20004741270 */
[----:B------:R-:W-:-:S05]  /*98560*/  IMAD.WIDE R24, R4, 0x2, R2 ;  /* 0x0000000204187825 */ /* 0x000fca00078e0202 */
[----:B------:R0:W-:Y:S04]  /*98570*/  @P4 STG.E.U16 [R24.64], R15 ;  /* 0x0000000f18004986 */ /* 0x0001e8000c101506 */
[----:B0-----:R-:W2:Y:S04]  /*98580*/  LDL.LU R15, [R1+0x3824] ;  /* 0x00382400010f7983 */ /* 0x001ea80000300800 */
[----:B------:R-:W2:Y:S01]  /*98590*/  LDL R25, [R1+0x88] ;  /* 0x0000880001197983 */ /* 0x000ea20000100800 */
[----:B------:R-:W-:Y:S02]  /*985a0*/  ISETP.LT.AND P3, PT, R29, c[0x0][0x178], !P0 ;  /* 0x00005e001d007a0c */ /* 0x000fe40004761270 */
[----:B---3--:R-:W-:-:S02]  /*985b0*/  ISETP.LT.AND P6, PT, R23, c[0x0][0x178], !P0 ;  /* 0x00005e0017007a0c */ /* 0x008fc400047c1270 */
[----:B----4-:R-:W-:Y:S01]  /*985c0*/  ISETP.LT.AND P5, PT, R22, c[0x0][0x178], !P0 ;  /* 0x00005e0016007a0c */ /* 0x010fe200047a1270 */
[----:B------:R-:W-:Y:S01]  /*985d0*/  IMAD.WIDE R22, R4, 0x2, R16 ;  /* 0x0000000204167825 */ /* 0x000fe200078e0210 */
[----:B------:R-:W-:Y:S02]  /*985e0*/  ISETP.GE.AND P4, PT, R26, c[0x0][0x17c], PT ;  /* 0x00005f001a007a0c */ /* 0x000fe40003f86270 */
[----:B-----5:R-:W-:Y:S01]  /*985f0*/  ISETP.LT.AND P0, PT, R27, c[0x0][0x178], !P0 ;  /* 0x00005e001b007a0c */ /* 0x020fe20004701270 */
[----:B------:R-:W-:Y:S01]  /*98600*/  STL [R1+0x3814], R13 ;  /* 0x0038140d01007387 */ /* 0x000fe20000100800 */
[----:B--2---:R-:W-:-:S03]  /*98610*/  IMAD.WIDE R26, R4, 0x2, R14 ;  /* 0x00000002041a7825 */ /* 0x004fc600078e020e */
[----:B------:R0:W-:Y:S04]  /*98620*/  @P3 STG.E.U16 [R22.64], R25 ;  /* 0x0000001916003986 */ /* 0x0001e8000c101506 */
[----:B------:R1:W-:Y:S01]  /*98630*/  @P2 STG.E.U16 [R26.64], R0 ;  /* 0x000000001a002986 */ /* 0x0003e2000c101506 */
[----:B0-----:R-:W-:-:S03]  /*98640*/  IMAD.WIDE R22, R4, 0x2, R12 ;  /* 0x0000000204167825 */ /* 0x001fc600078e020c */
[----:B-1----:R-:W2:Y:S04]  /*98650*/  LDL.LU R26, [R1+0x88] ;  /* 0x00008800011a7983 */ /* 0x002ea80000300800 */
[----:B------:R-:W3:Y:S04]  /*98660*/  LDL.LU R27, [R1+0x78] ;  /* 0x00007800011b7983 */ /* 0x000ee80000300800 */
[----:B------:R0:W-:Y:S04]  /*98670*/  @P6 STG.E.U16 [R22.64], R6 ;  /* 0x0000000616006986 */ /* 0x0001e8000c101506 */
[----:B0-----:R-:W4:Y:S04]  /*98680*/  LDL.LU R6, [R1+0x3820] ;  /* 0x0038200001067983 */ /* 0x001f280000300800 */
[----:B------:R-:W5:Y:S01]  /*98690*/  LDL R22, [R1+0x18] ;  /* 0x0000180001167983 */ /* 0x000f620000100800 */
[----:B------:R-:W-:Y:S01]  /*986a0*/  ISETP.LT.AND P3, PT, R5, c[0x0][0x178], !P4 ;  /* 0x00005e0005007a0c */ /* 0x000fe20006761270 */
[C---:B------:R-:W-:Y:S01]  /*986b0*/  IMAD.WIDE R24, R4.reuse, 0x2, R10 ;  /* 0x0000000204187825 */ /* 0x040fe200078e020a */
[C---:B------:R-:W-:Y:S01]  /*986c0*/  IADD3 R0, R4.reuse, c[0x0][0x198], RZ ;  /* 0x0000660004007a10 */ /* 0x040fe20007ffe0ff */
[----:B------:R-:W2:Y:S02]  /*986d0*/  LDL.LU R23, [R1+0x4d8] ;  /* 0x0004d80001177983 */ /* 0x000ea40000300800 */
[----:B------:R-:W-:Y:S01]  /*986e0*/  IMAD.WIDE R4, R4, 0x2, R8 ;  /* 0x0000000204047825 */ /* 0x000fe200078e0208 */
[----:B------:R-:W-:-:S02]  /*986f0*/  ISETP.LT.AND P6, PT, R7, c[0x0][0x178], !P4 ;  /* 0x00005e0007007a0c */ /* 0x000fc400067c1270 */
[----:B------:R-:W-:Y:S01]  /*98700*/  ISETP.LT.AND P2, PT, R29, c[0x0][0x178], !P4 ;  /* 0x00005e001d007a0c */ /* 0x000fe20006741270 */
[----:B-----5:R0:W-:Y:S04]  /*98710*/  @P5 STG.E.U16 [R24.64], R22 ;  /* 0x0000001618005986 */ /* 0x0201e8000c101506 */
[----:B----4-:R1:W-:Y:S04]  /*98720*/  @P0 STG.E.U16 [R4.64], R6 ;  /* 0x0000000604000986 */ /* 0x0103e8000c101506 */
[----:B0-----:R-:W4:Y:S04]  /*98730*/  LDL.LU R25, [R1+0x418] ;  /* 0x0004180001197983 */ /* 0x001f280000300800 */
[----:B-1----:R-:W5:Y:S04]  /*98740*/  LDL R4, [R1+0x1b58] ;  /* 0x001b580001047983 */ /* 0x002f680000100800 */
[----:B------:R-:W4:Y:S04]  /*98750*/  LDL.LU R5, [R1+0x4c8] ;  /* 0x0004c80001057983 */ /* 0x000f280000300800 */
[----:B------:R-:W4:Y:S04]  /*98760*/  LDL.LU R7, [R1+0x381c] ;  /* 0x00381c0001077983 */ /* 0x000f280000300800 */
[----:B------:R-:W4:Y:S01]  /*98770*/  LDL.LU R29, [R1+0x3818] ;  /* 0x00381800011d7983 */ /* 0x000f220000300800 */
[----:B--2---:R-:W-:Y:S01]  /*98780*/  PRMT R24, R23, 0x7632, R24 ;  /* 0x0000763217187816 */ /* 0x004fe20000000018 */
[----:B------:R-:W-:-:S02]  /*98790*/  IMAD.WIDE R22, R0, 0x2, R20 ;  /* 0x0000000200167825 */ /* 0x000fc400078e0214 */
[----:B------:R-:W-:Y:S01]  /*987a0*/  STL [R1+0x380c], R16 ;  /* 0x00380c1001007387 */ /* 0x000fe20000100800 */
[----:B------:R-:W-:-:S03]  /*987b0*/  PRMT R28, R26, 0x7632, R28 ;  /* 0x000076321a1c7816 */ /* 0x000fc6000000001c */
[----:B------:R0:W-:Y:S01]  /*987c0*/  @P3 STG.E.U16 [R22.64], R24 ;  /* 0x0000001816003986 */ /* 0x0001e2000c101506 */
[----:B---3--:R-:W-:Y:S01]  /*987d0*/  PRMT R6, R27, 0x7632, R6 ;  /* 0x000076321b067816 */ /* 0x008fe20000000006 */
[C---:B------:R-:W-:Y:S02]  /*987e0*/  IMAD.WIDE R26, R0.reuse, 0x2, R14 ;  /* 0x00000002001a7825 */ /* 0x040fe400078e020e */
[----:B------:R1:W-:Y:S02]  /*987f0*/  STL [R1+0x3808], R17 ;  /* 0x0038081101007387 */ /* 0x0003e40000100800 */
[----:B0-----:R-:W-:Y:S01]  /*98800*/  IMAD.WIDE R22, R0, 0x2, R2 ;  /* 0x0000000200167825 */ /* 0x001fe200078e0202 */
[----:B-----5:R-:W-:Y:S02]  /*98810*/  ISETP.LT.AND P0, PT, R4, c[0x0][0x178], !P4 ;  /* 0x00005e0004007a0c */ /* 0x020fe40006701270 */
[----:B----4-:R-:W-:Y:S02]  /*98820*/  PRMT R13, R5, 0x7632, R13 ;  /* 0x00007632050d7816 */ /* 0x010fe4000000000d */
[----:B------:R-:W-:Y:S01]  /*98830*/  ISETP.LT.AND P5, PT, R7, c[0x0][0x178], !P4 ;  /* 0x00005e0007007a0c */ /* 0x000fe200067a1270 */
[----:B------:R-:W-:Y:S01]  /*98840*/  IMAD.WIDE R4, R0, 0x2, R18 ;  /* 0x0000000200047825 */ /* 0x000fe200078e0212 */
[----:B------:R-:W-:-:S03]  /*98850*/  PRMT R29, R25, 0x7632, R29 ;  /* 0x00007632191d7816 */ /* 0x000fc6000000001d */
[----:B------:R-:W-:Y:S02]  /*98860*/  IMAD.WIDE R24, R0, 0x2, R16 ;  /* 0x0000000200187825 */ /* 0x000fe400078e0210 */
[----:B-1----:R-:W2:Y:S04]  /*98870*/  LDL R17, [R1+0x1b4c] ;  /* 0x001b4c0001117983 */ /* 0x002ea80000100800 */
[----:B------:R0:W-:Y:S04]  /*98880*/  STL [R1+0x3810], R15 ;  /* 0x0038100f01007387 */ /* 0x0001e80000100800 */
[----:B------:R1:W-:Y:S04]  /*98890*/  @P6 STG.E.U16 [R4.64], R13 ;  /* 0x0000000d04006986 */ /* 0x0003e8000c101506 */
[----:B0-----:R-:W3:Y:S04]  /*988a0*/  LDL R15, [R1+0x1b5c] ;  /* 0x001b5c00010f7983 */ /* 0x001ee80000100800 */
[----:B------:R0:W-:Y:S04]  /*988b0*/  @P5 STG.E.U16 [R22.64], R29 ;  /* 0x0000001d16005986 */ /* 0x0001e8000c101506 */
[----:B-1----:R-:W4:Y:S04]  /*988c0*/  LDL.LU R13, [R1+0x3814] ;  /* 0x00381400010d7983 */ /* 0x002f280000300800 */
[----:B------:R-:W5:Y:S04]  /*988d0*/  LDL R4, [R1+0x1b48] ;  /* 0x001b480001047983 */ /* 0x000f680000100800 */
[----:B------:R-:W4:Y:S04]  /*988e0*/  LDL.LU R5, [R1+0x18] ;  /* 0x0000180001057983 */ /* 0x000f280000300800 */
[----:B0-----:R-:W4:Y:S04]  /*988f0*/  LDL R22, [R1+0x1b60] ;  /* 0x001b600001167983 */ /* 0x001f280000100800 */
[----:B------:R-:W4:Y:S04]  /*98900*/  LDL R23, [R1+0x1b64] ;  /* 0x001b640001177983 */ /* 0x000f280000100800 */
[----:B------:R0:W-:Y:S04]  /*98910*/  @P2 STG.E.U16 [R24.64], R28 ;  /* 0x0000001c18002986 */ /* 0x0001e8000c101506 */
[----:B0-----:R-:W4:Y:S01]  /*98920*/  LDL.LU R25, [R1+0x68] ;  /* 0x0000680001197983 */ /* 0x001f220000300800 */
[----:B------:R-:W-:-:S03]  /*98930*/  PRMT R28, R6, 0x7632, R28 ;  /* 0x00007632061c7816 */ /* 0x000fc6000000001c */
[----:B------:R0:W-:Y:S02]  /*98940*/  @P0 STG.E.U16 [R26.64], R6 ;  /* 0x000000061a000986 */ /* 0x0001e4000c101506 */
[----:B0-----:R-:W-:Y:S02]  /*98950*/  IADD3 R6, R0, c[0x0][0x198], RZ ;  /* 0x0000660000067a10 */ /* 0x001fe40007ffe0ff */
[----:B--2---:R-:W-:Y:S02]  /*98960*/  ISETP.LT.AND P3, PT, R17, c[0x0][0x178], !P1 ;  /* 0x00005e0011007a0c */ /* 0x004fe40004f61270 */
[----:B------:R-:W2:Y:S04]  /*98970*/  LDL R17, [R1+0x668] ;  /* 0x0006680001117983 */ /* 0x000ea80000100800 */
[----:B------:R0:W-:Y:S01]  /*98980*/  STL [R1+0x3804], R10 ;  /* 0x0038040a01007387 */ /* 0x0001e20000100800 */
[----:B---3--:R-:W-:-:S02]  /*98990*/  ISETP.LT.AND P5, PT, R15, c[0x0][0x178], !P4 ;  /* 0x00005e000f007a0c */ /* 0x008fc400067a1270 */
[----:B-----5:R-:W-:Y:S02]  /*989a0*/  ISETP.LT.AND P6, PT, R4, c[0x0][0x178], !P1 ;  /* 0x00005e0004007a0c */ /* 0x020fe40004fc1270 */
[----:B----4-:R-:W-:Y:S01]  /*989b0*/  PRMT R29, R5, 0x7632, R29 ;  /* 0x00007632051d7816 */ /* 0x010fe2000000001d */
[----:B------:R-:W-:Y:S02]  /*989c0*/  IMAD.WIDE R4, R0, 0x2, R10 ;  /* 0x0000000200047825 */ /* 0x000fe400078e020a */
[----:B0-----:R-:W3:Y:S01]  /*989d0*/  LDL R10, [R1+0x1b54] ;  /* 0x001b5400010a7983 */ /* 0x001ee20000100800 */
[----:B------:R-:W-:Y:S02]  /*989e0*/  ISETP.LT.AND P2, PT, R22, c[0x0][0x178], !P4 ;  /* 0x00005e0016007a0c */ /* 0x000fe40006741270 */
[----:B------:R-:W-:Y:S01]  /*989f0*/  ISETP.LT.AND P4, PT, R23, c[0x0][0x178], !P4 ;  /* 0x00005e0017007a0c */ /* 0x000fe20006781270 */
[C---:B------:R-:W-:Y:S01]  /*98a00*/  IMAD.WIDE R22, R0.reuse, 0x2, R12 ;  /* 0x0000000200167825 */ /* 0x040fe200078e020c */
[----:B------:R0:W-:Y:S04]  /*98a10*/  STL [R1+0x3800], R11 ;  /* 0x0038000b01007387 */ /* 0x0001e80000100800 */
[----:B0-----:R-:W4:Y:S01]  /*98a20*/  LDL R11, [R1+0x648] ;  /* 0x00064800010b7983 */ /* 0x001f220000100800 */
[----:B------:R-:W-:Y:S01]  /*98a30*/  PRMT R16, R25, 0x7632, R16 ;  /* 0x0000763219107816 */ /* 0x000fe20000000010 */
[----:B------:R-:W-:-:S02]  /*98a40*/  IMAD.WIDE R24, R0, 0x2, R8 ;  /* 0x0000000200187825 */ /* 0x000fc400078e0208 */
[----:B------:R-:W5:Y:S04]  /*98a50*/  LDL R0, [R1+0x678] ;  /* 0x0006780001007983 */ /* 0x000f680000100800 */
[----:B------:R-:W-:Y:S04]  /*98a60*/  STL [R1+0x37fc], R9 ;  /* 0x0037fc0901007387 */ /* 0x000fe80000100800 */
[----:B------:R-:W-:Y:S04]  /*98a70*/  STL [R1+0x37f8], R20 ;  /* 0x0037f81401007387 */ /* 0x000fe80000100800 */
[----:B------:R-:W-:Y:S04]  /*98a80*/  STL [R1+0x37f4], R21 ;  /* 0x0037f41501007387 */ /* 0x000fe80000100800 */
[----:B------:R0:W-:Y:S04]  /*98a90*/  @P5 STG.E.U16 [R22.64], R16 ;  /* 0x0000001016005986 */ /* 0x0001e8000c101506 */
[----:B0-----:R-:W4:Y:S04]  /*98aa0*/  LDL R23, [R1+0x1b58] ;  /* 0x001b580001177983 */ /* 0x001f280000100800 */
[----:B------:R-:W4:Y:S01]  /*98ab0*/  LDL.LU R16, [R1+0x2fa4] ;  /* 0x002fa40001107983 */ /* 0x000f220000300800 */
[----:B------:R-:W-:-:S03]  /*98ac0*/  IMAD.WIDE R26, R6, 0x2, R20 ;  /* 0x00000002061a7825 */ /* 0x000fc600078e0214 */
[----:B------:R-:W4:Y:S04]  /*98ad0*/  LDL R9, [R1+0xc8] ;  /* 0x0000c80001097983 */ /* 0x000f280000100800 */
[----:B------:R-:W4:Y:S04]  /*98ae0*/  LDL R20, [R1+0xa8] ;  /* 0x0000a80001147983 */ /* 0x000f280000100800 */
[----:B------:R0:W-:Y:S04]  /*98af0*/  @P2 STG.E.U16 [R4.64], R29 ;  /* 0x0000001d04002986 */ /* 0x0001e8000c101506 */
[----:B------:R1:W-:Y:S04]  /*98b00*/  STL [R1+0x37b4], R29 ;  /* 0x0037b41d01007387 */ /* 0x0003e80000100800 */
[----:B------:R1:W-:Y:S01]  /*98b10*/  @P4 STG.E.U16 [R24.64], R28 ;  /* 0x0000001c18004986 */ /* 0x0003e2000c101506 */
[----:B0-----:R-:W-:-:S03]  /*98b20*/  IMAD.WIDE R4, R6, 0x2, R18 ;  /* 0x0000000206047825 */ /* 0x001fc600078e0212 */
[----:B-1----:R-:W4:Y:S04]  /*98b30*/  LDL R29, [R1+0x1b64] ;  /* 0x001b6400011d7983 */ /* 0x002f280000100800 */
[----:B------:R-:W4:Y:S04]  /*98b40*/  LDL R24, [R1+0x1b60] ;  /* 0x001b600001187983 */ /* 0x000f280000100800 */
[----:B------:R-:W4:Y:S04]  /*98b50*/  LDL R25, [R1+0x658] ;  /* 0x0006580001197983 */ /* 0x000f280000100800 */
[----:B------:R0:W-:Y:S04]  /*98b60*/  STL [R1+0x37a4], R28 ;  /* 0x0037a41c01007387 */ /* 0x0001e80000100800 */
[----:B0-----:R-:W4:Y:S01]  /*98b70*/  LDL R28, [R1+0x1b48] ;  /* 0x001b4800011c7983 */ /* 0x001f220000100800 */
[----:B---3--:R-:W-:-:S03]  /*98b80*/  ISETP.LT.AND P4, PT, R10, c[0x0][0x178], !P1 ;  /* 0x00005e000a007a0c */ /* 0x008fc60004f81270 */
[----:B-----5:R0:W-:Y:S01]  /*98b90*/  @P6 STG.E.U16 [R26.64], R0 ;  /* 0x000000001a006986 */ /* 0x0201e2000c101506 */
[----:B------:R-:W-:-:S03]  /*98ba0*/  ISETP.LT.AND P6, PT, R15, c[0x0][0x178], !P1 ;  /* 0x00005e000f007a0c */ /* 0x000fc60004fc1270 */
[----:B--2---:R1:W-:Y:S04]  /*98bb0*/  @P3 STG.E.U16 [R4.64], R17 ;  /* 0x0000001104003986 */ /* 0x0043e8000c101506 */
[----:B0-----:R-:W2:Y:S04]  /*98bc0*/  LDL R0, [R1+0x1b4c] ;  /* 0x001b4c0001007983 */ /* 0x001ea80000100800 */
[----:B------:R-:W3:Y:S04]  /*98bd0*/  LDL.LU R10, [R1+0x2fa8] ;  /* 0x002fa800010a7983 */ /* 0x000ee80000300800 */
[----:B------:R-:W5:Y:S04]  /*98be0*/  LDL R21, [R1+0x98] ;  /* 0x0000980001157983 */ /* 0x000f680000100800 */
[----:B------:R-:W2:Y:S01]  /*98bf0*/  LDL.LU R15, [R1+0x3810] ;  /* 0x00381000010f7983 */ /* 0x000ea20000300800 */
[----:B----4-:R-:W-:-:S03]  /*98c00*/  ISETP.GE.AND P2, PT, R16, c[0x0][0x17c], PT ;  /* 0x00005f0010007a0c */ /* 0x010fc60003f46270 */
[----:B------:R-:W4:Y:S04]  /*98c10*/  LDL.LU R16, [R1+0x380c] ;  /* 0x00380c0001107983 */ /* 0x000f280000300800 */
[----:B-1----:R-:W4:Y:S01]  /*98c20*/  LDL.LU R17, [R1+0x3808] ;  /* 0x0038080001117983 */ /* 0x002f220000300800 */
[----:B------:R-:W-:Y:S02]  /*98c30*/  ISETP.LT.AND P0, PT, R7, c[0x0][0x178], !P1 ;  /* 0x00005e0007007a0c */ /* 0x000fe40004f01270 */
[----:B------:R-:W-:Y:S01]  /*98c40*/  ISETP.LT.AND P5, PT, R23, c[0x0][0x178], !P1 ;  /* 0x00005e0017007a0c */ /* 0x000fe20004fa1270 */
[----:B------:R-:W-:Y:S01]  /*98c50*/  IMAD.WIDE R22, R6, 0x2, R2 ;  /* 0x0000000206167825 */ /* 0x000fe200078e0202 */
[----:B------:R-:W-:-:S09]  /*98c60*/  ISETP.LT.AND P3, PT, R24, c[0x0][0x178], !P1 ;  /* 0x00005e0018007a0c */ /* 0x000fd20004f61270 */
[----:B------:R4:W-:Y:S01]  /*98c70*/  @P0 STG.E.U16 [R22.64], R25 ;  /* 0x0000001916000986 */ /* 0x0009e2000c101506 */
[----:B------:R-:W-:Y:S02]  /*98c80*/  ISETP.LT.AND P1, PT, R29, c[0x0][0x178], !P1 ;  /* 0x00005e001d007a0c */ /* 0x000fe40004f21270 */
[----:B---3--:R-:W-:Y:S01]  /*98c90*/  ISETP.GE.AND P0, PT, R10, c[0x0][0x17c], PT ;  /* 0x00005f000a007a0c */ /* 0x008fe20003f06270 */
[----:B--2---:R-:W-:-:S04]  /*98ca0*/  IMAD.WIDE R4, R6, 0x2, R14 ;  /* 0x0000000206047825 */ /* 0x004fc800078e020e */
[C---:B----4-:R-:W-:Y:S01]  /*98cb0*/  IMAD.WIDE R24, R6.reuse, 0x2, R16 ;  /* 0x0000000206187825 */ /* 0x050fe200078e0210 */
[----:B------:R0:W-:Y:S04]  /*98cc0*/  STL [R1+0x37f0], R17 ;  /* 0x0037f01101007387 */ /* 0x0001e80000100800 */
[----:B------:R-:W-:Y:S04]  /*98cd0*/  @P4 STG.E.U16 [R24.64], R11 ;  /* 0x0000000b18004986 */ /* 0x000fe8000c101506 */
[----:B0-----:R-:W2:Y:S04]  /*98ce0*/  LDL R17, [R1+0x1b58] ;  /* 0x001b580001117983 */ /* 0x001ea80000100800 */
[----:B------:R0:W-:Y:S04]  /*98cf0*/  STL [R1+0x37ec], R29 ;  /* 0x0037ec1d01007387 */ /* 0x0001e80000100800 */
[----:B------:R1:W-:Y:S04]  /*98d00*/  @P5 STG.E.U16 [R4.64], R9 ;  /* 0x0000000904005986 */ /* 0x0003e8000c101506 */
[----:B0-----:R-:W3:Y:S04]  /*98d10*/  LDL.LU R29, [R1+0xb8] ;  /* 0x0000b800011d7983 */ /* 0x001ee80000300800 */
[----:B------:R-:W4:Y:S04]  /*98d20*/  LDL.LU R10, [R1+0x3804] ;  /* 0x00380400010a7983 */ /* 0x000f280000300800 */
[----:B------:R-:W4:Y:S04]  /*98d30*/  LDL.LU R11, [R1+0x3800] ;  /* 0x00380000010b7983 */ /* 0x000f280000300800 */
[----:B-1----:R-:W2:Y:S01]  /*98d40*/  LDL.LU R9, [R1+0x37fc] ;  /* 0x0037fc0001097983 */ /* 0x002ea20000300800 */
[----:B------:R-:W-:-:S05]  /*98d50*/  IMAD.WIDE R22, R6, 0x2, R12 ;  /* 0x0000000206167825 */ /* 0x000fca00078e020c */
[----:B---3--:R0:W-:Y:S01]  /*98d60*/  @P6 STG.E.U16 [R22.64], R29 ;  /* 0x0000001d16006986 */ /* 0x0081e2000c101506 */
[----:B----4-:R-:W-:-:S04]  /*98d70*/  IMAD.WIDE R24, R6, 0x2, R10 ;  /* 0x0000000206187825 */ /* 0x010fc800078e020a */
[----:B--2---:R-:W-:Y:S01]  /*98d80*/  IMAD.WIDE R4, R6, 0x2, R8 ;  /* 0x0000000206047825 */ /* 0x004fe200078e0208 */
[----:B0-----:R-:W2:Y:S04]  /*98d90*/  LDL.LU R22, [R1+0x658] ;  /* 0x0006580001167983 */ /* 0x001ea80000300800 */
[----:B------:R-:W3:Y:S04]  /*98da0*/  LDL R23, [R1+0x1b54] ;  /* 0x001b540001177983 */ /* 0x000ee80000100800 */
[----:B------:R0:W-:Y:S04]  /*98db0*/  @P3 STG.E.U16 [R24.64], R20 ;  /* 0x0000001418003986 */ /* 0x0001e8000c101506 */
[----:B-----5:R1:W-:Y:S04]  /*98dc0*/  @P1 STG.E.U16 [R4.64], R21 ;  /* 0x0000001504001986 */ /* 0x0203e8000c101506 */
[----:B0-----:R-:W4:Y:S04]  /*98dd0*/  LDL.LU R20, [R1+0x37f8] ;  /* 0x0037f80001147983 */ /* 0x001f280000300800 */
[----:B------:R-:W5:Y:S04]  /*98de0*/  LDL.LU R24, [R1+0x678] ;  /* 0x0006780001187983 */ /* 0x000f680000300800 */
[----:B------:R-:W4:Y:S04]  /*98df0*/  LDL.LU R25, [R1+0x668] ;  /* 0x0006680001197983 */ /* 0x000f280000300800 */
[----:B-1----:R-:W4:Y:S01]  /*98e00*/  LDL.LU R21, [R1+0x37f4] ;  /* 0x0037f40001157983 */ /* 0x002f220000300800 */
[----:B------:R-:W-:-:S02]  /*98e10*/  ISETP.LT.AND P4, PT, R28, c[0x0][0x178], !P0 ;  /* 0x00005e001c007a0c */ /* 0x000fc40004781270 */
[----:B------:R-:W-:Y:S02]  /*98e20*/  ISETP.LT.AND P5, PT, R0, c[0x0][0x178], !P0 ;  /* 0x00005e0000007a0c */ /* 0x000fe400047a1270 */
[----:B------:R-:W-:Y:S02]  /*98e30*/  IADD3 R0, R6, c[0x0][0x198], RZ ;  /* 0x0000660006007a10 */ /* 0x000fe40007ffe0ff */
[----:B------:R-:W-:Y:S02]  /*98e40*/  ISETP.LT.AND P1, PT, R17, c[0x0][0x178], !P0 ;  /* 0x00005e0011007a0c */ /* 0x000fe40004721270 */
[----:B--2---:R-:W-:Y:S02]  /*98e50*/  PRMT R6, R22, 0x7632, R6 ;  /* 0x0000763216067816 */ /* 0x004fe40000000006 */
[----:B---3--:R-:W-:Y:S01]  /*98e60*/  ISETP.LT.AND P6, PT, R23, c[0x0][0x178], !P0 ;  /* 0x00005e0017007a0c */ /* 0x008fe200047c1270 */
[----:B------:R-:W-:Y:S01]  /*98e70*/  IMAD.WIDE R22, R0, 0x2, R18 ;  /* 0x0000000200167825 */ /* 0x000fe200078e0212 */
[----:B-----5:R-:W-:-:S02]  /*98e80*/  PRMT R27, R24, 0x7632, R27 ;  /* 0x00007632181b7816 */ /* 0x020fc4000000001b */
[----:B----4-:R-:W-:Y:S01]  /*98e90*/  PRMT R26, R25, 0x7632, R26 ;  /* 0x00007632191a7816 */ /* 0x010fe2000000001a */
[----:B------:R-:W-:-:S05]  /*98ea0*/  IMAD.WIDE R4, R0, 0x2, R20 ;  /* 0x0000000200047825 */ /* 0x000fca00078e0214 */
[----:B------:R0:W-:Y:S04]  /*98eb0*/  @P4 STG.E.U16 [R4.64], R27 ;  /* 0x0000001b04004986 */ /* 0x0001e8000c101506 */
[----:B------:R1:W-:Y:S04]  /*98ec0*/  @P5 STG.E.U16 [R22.64], R26 ;  /* 0x0000001a16005986 */ /* 0x0003e8000c101506 */
[----:B0-----:R-:W2:Y:S04]  /*98ed0*/  LDL R4, [R1+0x1b5c] ;  /* 0x001b5c0001047983 */ /* 0x001ea80000100800 */
[----:B------:R-:W3:Y:S04]  /*98ee0*/  LDL.LU R5, [R1+0x648] ;  /* 0x0006480001057983 */ /* 0x000ee80000300800 */
[----:B------:R-:W4:Y:S04]  /*98ef0*/  LDL.LU R17, [R1+0x37f0] ;  /* 0x0037f00001117983 */ /* 0x000f280000300800 */
[----:B-1----:R-:W5:Y:S01]  /*98f00*/  LDL.LU R23, [R1+0xc8] ;  /* 0x0000c80001177983 */ /* 0x002f620000300800 */
[----:B------:R-:W-:Y:S01]  /*98f10*/  ISETP.LT.AND P3, PT, R7, c[0x0][0x178], !P0 ;  /* 0x00005e0007007a0c */ /* 0x000fe20004761270 */
[----:B------:R-:W-:-:S12]  /*98f20*/  IMAD.WIDE R24, R0, 0x2, R2 ;  /* 0x0000000200187825 */ /* 0x000fd800078e0202 */
[----:B------:R0:W-:Y:S02]  /*98f30*/  @P3 STG.E.U16 [R24.64], R6 ;  /* 0x0000000618003986 */ /* 0x0001e4000c101506 */
[----:B0-----:R-:W-:Y:S02]  /*98f40*/  PRMT R6, R29, 0x7632, R6 ;  /* 0x000076321d067816 */ /* 0x001fe40000000006 */
[----:B------:R-:W4:Y:S04]  /*98f50*/  LDL.LU R29, [R1+0x37ec] ;  /* 0x0037ec00011d7983 */ /* 0x000f280000300800 */
[----:B------:R0:W-:Y:S01]  /*98f60*/  STL [R1+0x37e8], R15 ;  /* 0x0037e80f01007387 */ /* 0x0001e20000100800 */
[----:B-----5:R-:W-:Y:S01]  /*98f70*/  PRMT R26, R23, 0x7632, R26 ;  /* 0x00007632171a7816 */ /* 0x020fe2000000001a */
[----:B------:R-:W-:-:S02]  /*98f80*/  IMAD.WIDE R22, R0, 0x2, R14 ;  /* 0x0000000200167825 */ /* 0x000fc400078e020e */
[----:B0-----:R-:W5:Y:S01]  /*98f90*/  LDL R15, [R1+0x1b60] ;  /* 0x001b6000010f7983 */ /* 0x001f620000100800 */
[----:B--2---:R-:W-:Y:S02]  /*98fa0*/  ISETP.LT.AND P4, PT, R4, c[0x0][0x178], !P0 ;  /* 0x00005e0004007a0c */ /* 0x004fe40004781270 */
[----:B---3--:R-:W-:Y:S01]  /*98fb0*/  PRMT R27, R5, 0x7632, R27 ;  /* 0x00007632051b7816 */ /* 0x008fe2000000001b */
[----:B----4-:R-:W-:-:S05]  /*98fc0*/  IMAD.WIDE R4, R0, 0x2, R16 ;  /* 0x0000000200047825 */ /* 0x010fca00078e0210 */
[----:B------:R0:W-:Y:S04]  /*98fd0*/  @P6 STG.E.U16 [R4.64], R27 ;  /* 0x0000001b04006986 */ /* 0x0001e8000c101506 */
[----:B0-----:R-:W2:Y:S04]  /*98fe0*/  LDL.LU R4, [R1+0xa8] ;  /* 0x0000a80001047983 */ /* 0x001ea80000300800 */
[----:B------:R-:W3:Y:S04]  /*98ff0*/  LDL.LU R5, [R1+0x98] ;  /* 0x0000980001057983 */ /* 0x000ee80000300800 */
[----:B------:R-:W4:Y:S01]  /*99000*/  LDL R27, [R1+0x1b54] ;  /* 0x001b5400011b7983 */ /* 0x000f220000100800 */
[----:B-----5:R-:W-:-:S03]  /*99010*/  ISETP.LT.AND P3, PT, R15, c[0x0][0x178], !P0 ;  /* 0x00005e000f007a0c */ /* 0x020fc60004761270 */
[----:B------:R-:W5:Y:S01]  /*99020*/  LDL R15, [R1+0x7d8] ;  /* 0x0007d800010f7983 */ /* 0x000f620000100800 */
[----:B------:R-:W-:-:S03]  /*99030*/  ISETP.LT.AND P0, PT, R29, c[0x0][0x178], !P0 ;  /* 0x00005e001d007a0c */ /* 0x000fc60004701270 */
[----:B------:R0:W-:Y:S04]  /*99040*/  STL [R1+0x37e4], R29 ;  /* 0x0037e41d01007387 */ /* 0x0001e80000100800 */
[----:B0-----:R-:W4:Y:S01]  /*99050*/  LDL R29, [R1+0x1b4c] ;  /* 0x001b4c00011d7983 */ /* 0x001f220000100800 */
[----:B------:R-:W-:-:S03]  /*99060*/  IMAD.WIDE R24, R0, 0x2, R12 ;  /* 0x0000000200187825 */ /* 0x000fc600078e020c */
[----:B------:R0:W-:Y:S04]  /*99070*/  @P1 STG.E.U16 [R22.64], R26 ;  /* 0x0000001a16001986 */ /* 0x0001e8000c101506 */
[----:B------:R2:W-:Y:S01]  /*99080*/  @P4 STG.E.U16 [R24.64], R6 ;  /* 0x0000000618004986 */ /* 0x0005e2000c101506 */
[----:B0-----:R-:W-:Y:S01]  /*99090*/  IMAD.WIDE R22, R0, 0x2, R8 ;  /* 0x0000000200167825 */ /* 0x001fe200078e0208 */
[----:B--2---:R-:W-:Y:S02]  /*990a0*/  PRMT R24, R4, 0x7632, R24 ;  /* 0x0000763204187816 */ /* 0x004fe40000000018 */
[----:B---3--:R-:W-:Y:S01]  /*990b0*/  PRMT R6, R5, 0x7632, R6 ;  /* 0x0000763205067816 */ /* 0x008fe20000000006 */
[----:B------:R-:W-:-:S05]  /*990c0*/  IMAD.WIDE R4, R0, 0x2, R10 ;  /* 0x0000000200047825 */ /* 0x000fca00078e020a */
[----:B------:R-:W-:Y:S04]  /*990d0*/  @P3 STG.E.U16 [R4.64], R24 ;  /* 0x0000001804003986 */ /* 0x000fe8000c101506 */
[----:B------:R-:W-:Y:S01]  /*990e0*/  @P0 STG.E.U16 [R22.64], R6 ;  /* 0x0000000616000986 */ /* 0x000fe2000c101506 */
[----:B----4-:R-:W-:-:S03]  /*990f0*/  ISETP.LT.AND P5, PT, R29, c[0x0][0x178], !P2 ;  /* 0x00005e001d007a0c */ /* 0x010fc600057a1270 */
[----:B------:R-:W2:Y:S04]  /*99100*/  LDL R29, [R1+0x1b60] ;  /* 0x001b6000011d7983 */ /* 0x000ea80000100800 */
[----:B------:R0:W-:Y:S04]  /*99110*/  STL [R1+0x37cc], R6 ;  /* 0x0037cc0601007387 */ /* 0x0001e80000100800 */
[----:B0-----:R-:W3:Y:S01]  /*99120*/  LDL R6, [R1+0x1b5c] ;  /* 0x001b5c0001067983 */ /* 0x001ee20000100800 */
[----:B------:R-:W-:Y:S02]  /*99130*/  IADD3 R0, R0, c[0x0][0x198], RZ ;  /* 0x0000660000007a10 */ /* 0x000fe40007ffe0ff */
[----:B---3--:R-:W-:Y:S01]  /*99140*/  ISETP.LT.AND P0, PT, R6, c[0x0][0x178], !P2 ;  /* 0x00005e0006007a0c */ /* 0x008fe20005701270 */
[----:B------:R0:W-:Y:S04]  /*99150*/  STL [R1+0x37d0], R6 ;  /* 0x0037d00601007387 */ /* 0x0001e80000100800 */
[----:B0-----:R-:W3:Y:S01]  /*99160*/  LDL R6, [R1+0x1b58] ;  /* 0x001b580001067983 */ /* 0x001ee20000100800 */
[----:B------:R-:W-:Y:S01]  /*99170*/  IMAD.WIDE R22, R0, 0x2, R18 ;  /* 0x0000000200167825 */ /* 0x000fe200078e0212 */
[----:B------:R-:W-:-:S03]  /*99180*/  ISETP.LT.AND P6, PT, R27, c[0x0][0x178], !P2 ;  /* 0x00005e001b007a0c */ /* 0x000fc600057c1270 */
[----:B------:R-:W-:Y:S01]  /*99190*/  IMAD.WIDE R26, R0, 0x2, R16 ;  /* 0x00000002001a7825 */ /* 0x000fe200078e0210 */
[----:B------:R-:W-:Y:S02]  /*991a0*/  ISETP.LT.AND P1, PT, R28, c[0x0][0x178], !P2 ;  /* 0x00005e001c007a0c */ /* 0x000fe40005721270 */
[----:B---3--:R-:W-:Y:S01]  /*991b0*/  ISETP.LT.AND P3, PT, R6, c[0x0][0x178], !P2 ;  /* 0x00005e0006007a0c */ /* 0x008fe20005761270 */
[----:B------:R0:W-:Y:S04]  /*991c0*/  STL [R1+0x37d4], R6 ;  /* 0x0037d40601007387 */ /* 0x0001e80000100800 */
[----:B0-----:R-:W3:Y:S04]  /*991d0*/  LDL.LU R6, [R1+0x2fac] ;  /* 0x002fac0001067983 */ /* 0x001ee80000300800 */
[----:B------:R0:W-:Y:S04]  /*991e0*/  STL [R1+0x37e0], R19 ;  /* 0x0037e01301007387 */ /* 0x0001e80000100800 */
[----:B0-----:R-:W4:Y:S04]  /*991f0*/  LDL R19, [R1+0x708] ;  /* 0x0007080001137983 */ /* 0x001f280000100800 */
[----:B------:R0:W-:Y:S04]  /*99200*/  STL [R1+0x37dc], R16 ;  /* 0x0037dc1001007387 */ /* 0x0001e80000100800 */
[----:B0-----:R-:W2:Y:S04]  /*99210*/  LDL.LU R16, [R1+0x758] ;  /* 0x0007580001107983 */ /* 0x001ea80000300800 */
[----:B------:R0:W-:Y:S04]  /*99220*/  STL [R1+0x37d8], R17 ;  /* 0x0037d81101007387 */ /* 0x0001e80000100800 */
[----:B0-----:R-:W4:Y:S01]  /*99230*/  LDL.LU R17, [R1+0x718] ;  /* 0x0007180001117983 */ /* 0x001f220000300800 */
[----:B------:R-:W-:Y:S01]  /*99240*/  ISETP.LT.AND P4, PT, R7, c[0x0][0x178], !P2 ;  /* 0x00005e0007007a0c */ /* 0x000fe20005781270 */
[----:B------:R-:W-:-:S04]  /*99250*/  IMAD.WIDE R4, R0, 0x2, R20 ;  /* 0x0000000200047825 */ /* 0x000fc800078e0214 */
[----:B------:R-:W-:Y:S01]  /*99260*/  IMAD.WIDE R24, R0, 0x2, R2 ;  /* 0x0000000200187825 */ /* 0x000fe200078e0202 */
[----:B-----5:R0:W-:Y:S04]  /*99270*/  @P1 STG.E.U16 [R4.64], R15 ;  /* 0x0000000f04001986 */ /* 0x0201e8000c101506 */
[----:B0-----:R-:W5:Y:S01]  /*99280*/  LDL.LU R15, [R1+0x37e8] ;  /* 0x0037e800010f7983 */ /* 0x001f620000300800 */
[----:B---3--:R-:W-:-:S03]  /*99290*/  ISETP.GE.AND P1, PT, R6, c[0x0][0x17c], PT ;  /* 0x00005f0006007a0c */ /* 0x008fc60003f26270 */
[----:B------:R-:W3:Y:S04]  /*992a0*/  LDL R6, [R1+0x1b54] ;  /* 0x001b540001067983 */ /* 0x000ee80000100800 */
[----:B--2---:R-:W-:Y:S04]  /*992b0*/  @P5 STG.E.U16 [R22.64], R16 ;  /* 0x0000001016005986 */ /* 0x004fe8000c101506 */
[----:B----4-:R0:W-:Y:S04]  /*992c0*/  @P4 STG.E.U16 [R24.64], R17 ;  /* 0x0000001118004986 */ /* 0x0101e8000c101506 */
[----:B------:R1:W-:Y:S04]  /*992d0*/  @P6 STG.E.U16 [R26.64], R19 ;  /* 0x000000131a006986 */ /* 0x0003e8000c101506 */
[----:B0-----:R-:W2:Y:S04]  /*992e0*/  LDL.LU R24, [R1+0x7d8] ;  /* 0x0007d80001187983 */ /* 0x001ea80000300800 */
[----:B-1----:R-:W4:Y:S04]  /*992f0*/  LDL R26, [R1+0x6f8] ;  /* 0x0006f800011a7983 */ /* 0x002f280000100800 */
[----:B------:R-:W2:Y:S01]  /*99300*/  LDL R25, [R1+0x1b4c] ;  /* 0x001b4c0001197983 */ /* 0x000ea20000100800 */
[----:B-----5:R-:W-:-:S03]  /*99310*/  IMAD.WIDE R4, R0, 0x2, R14 ;  /* 0x0000000200047825 */ /* 0x020fc600078e020e */
[----:B------:R-:W5:Y:S01]  /*99320*/  LDL R27, [R1+0xf8] ;  /* 0x0000f800011b7983 */ /* 0x000f620000100800 */
[----:B------:R-:W-:-:S03]  /*99330*/  ISETP.LT.AND P4, PT, R29, c[0x0][0x178], !P2 ;  /* 0x00005e001d007a0c */ /* 0x000fc60005781270 */
[----:B------:R-:W3:Y:S04]  /*99340*/  LDL.LU R19, [R1+0x2fb0] ;  /* 0x002fb00001137983 */ /* 0x000ee80000300800 */
[----:B------:R-:W3:Y:S04]  /*99350*/  LDL.LU R29, [R1+0x37e4] ;  /* 0x0037e400011d7983 */ /* 0x000ee80000300800 */
[----:B------:R-:W-:Y:S04]  /*99360*/  STL [R1+0x37c8], R9 ;  /* 0x0037c80901007387 */ /* 0x000fe80000100800 */
[----:B----4-:R0:W-:Y:S01]  /*99370*/  @P3 STG.E.U16 [R4.64], R26 ;  /* 0x0000001a04003986 */ /* 0x0101e2000c101506 */
[----:B--2---:R-:W-:-:S02]  /*99380*/  ISETP.LT.AND P3, PT, R25, c[0x0][0x178], !P1 ;  /* 0x00005e0019007a0c */ /* 0x004fc40004f61270 */
[----:B0-----:R-:W-:Y:S01]  /*99390*/  PRMT R5, R24, 0x7632, R5 ;  /* 0x0000763218057816 */ /* 0x001fe20000000005 */
[C---:B------:R-:W-:Y:S02]  /*993a0*/  IMAD.WIDE R24, R0.reuse, 0x2, R8 ;  /* 0x0000000200187825 */ /* 0x040fe400078e0208 */
[----:B------:R-:W2:Y:S02]  /*993b0*/  LDL.LU R9, [R1+0xe8] ;  /* 0x0000e80001097983 */ /* 0x000ea40000300800 */
[----:B------:R-:W-:-:S05]  /*993c0*/  IMAD.WIDE R22, R0, 0x2, R12 ;  /* 0x0000000200167825 */ /* 0x000fca00078e020c */
[----:B-----5:R0:W-:Y:S01]  /*993d0*/  @P0 STG.E.U16 [R22.64], R27 ;  /* 0x0000001b16000986 */ /* 0x0201e2000c101506 */
[----:B---3--:R-:W-:-:S03]  /*993e0*/  ISETP.GE.AND P0, PT, R19, c[0x0][0x17c], PT ;  /* 0x00005f0013007a0c */ /* 0x008fc60003f06270 */
[----:B------:R-:W3:Y:S01]  /*993f0*/  LDL.LU R19, [R1+0x37e0] ;  /* 0x0037e00001137983 */ /* 0x000ee20000300800 */
[----:B0-----:R-:W-:-:S05]  /*99400*/  IMAD.WIDE R22, R0, 0x2, R10 ;  /* 0x0000000200167825 */ /* 0x001fca00078e020a */
[----:B--2---:R0:W-:Y:S04]  /*99410*/  @P4 STG.E.U16 [R22.64], R9 ;  /* 0x0000000916004986 */ /* 0x0041e8000c101506 */
[----:B0-----:R-:W2:Y:S01]  /*99420*/  LDL R23, [R1+0xd8] ;  /* 0x0000d80001177983 */ /* 0x001ea20000100800 */
[----:B------:R-:W-:Y:S02]  /*99430*/  ISETP.LT.AND P2, PT, R29, c[0x0][0x178], !P2 ;  /* 0x00005e001d007a0c */ /* 0x000fe40005741270 */
[----:B------:R-:W-:Y:S02]  /*99440*/  ISETP.LT.AND P6, PT, R28, c[0x0][0x178], !P1 ;  /* 0x00005e001c007a0c */ /* 0x000fe40004fc1270 */
[----:B------:R-:W-:-:S05]  /*99450*/  IADD3 R4, R0, c[0x0][0x198], RZ ;  /* 0x0000660000047a10 */ /* 0x000fca0007ffe0ff */
[----:B------:R-:W-:Y:S01]  /*99460*/  IMAD.WIDE R26, R4, 0x2, R20 ;  /* 0x00000002041a7825 */ /* 0x000fe200078e0214 */
[----:B------:R-:W-:Y:S02]  /*99470*/  PRMT R0, R17, 0x7632, R0 ;  /* 0x0000763211007816 */ /* 0x000fe40000000000 */
[----:B------:R-:W-:Y:S01]  /*99480*/  ISETP.LT.AND P4, PT, R6, c[0x0][0x178], !P1 ;  /* 0x00005e0006007a0c */ /* 0x000fe20004f81270 */
[----:B--2---:R3:W-:Y:S04]  /*99490*/  @P2 STG.E.U16 [R24.64], R23 ;  /* 0x0000001718002986 */ /* 0x0047e8000c101506 */
[----:B------:R0:W-:Y:S01]  /*994a0*/  @P6 STG.E.U16 [R26.64], R5 ;  /* 0x000000051a006986 */ /* 0x0001e2000c101506 */
[----:B---3--:R-:W-:-:S03]  /*994b0*/  IMAD.WIDE R22, R4, 0x2, R18 ;  /* 0x0000000204167825 */ /* 0x008fc600078e0212 */
[----:B0-----:R-:W2:Y:S01]  /*994c0*/  LDL.LU R26, [R1+0xf8] ;  /* 0x0000f800011a7983 */ /* 0x001ea20000300800 */
[----:B------:R-:W-:-:S03]  /*994d0*/  PRMT R5, R16, 0x7632, R5 ;  /* 0x0000763210057816 */ /* 0x000fc60000000005 */
[----:B------:R-:W3:Y:S04]  /*994e0*/  LDL R27, [R1+0x1b60] ;  /* 0x001b6000011b7983 */ /* 0x000ee80000100800 */
[----:B------:R-:W4:Y:S04]  /*994f0*/  LDL.LU R16, [R1+0x37dc] ;  /* 0x0037dc0001107983 */ /* 0x000f280000300800 */
[----:B------:R0:W-:Y:S04]  /*99500*/  STL [R1+0x37c4], R19 ;  /* 0x0037c41301007387 */ /* 0x0001e80000100800 */
[----:B------:R-:W5:Y:S04]  /*99510*/  LDL.LU R17, [R1+0x37d8] ;  /* 0x0037d80001117983 */ /* 0x000f680000300800 */
[----:B0-----:R-:W2:Y:S04]  /*99520*/  LDL.LU R19, [R1+0x2fb4] ;  /* 0x002fb40001137983 */ /* 0x001ea80000300800 */
[----:B------:R-:W2:Y:S02]  /*99530*/  LDL.LU R6, [R1+0x37d4] ;  /* 0x0037d40001067983 */ /* 0x000ea40000300800 */
[----:B--2---:R-:W-:-:S02]  /*99540*/  ISETP.LT.AND P6, PT, R6, c[0x0][0x178], !P1 ;  /* 0x00005e0006007a0c */ /* 0x004fc40004fc1270 */
[----:B------:R-:W2:Y:S04]  /*99550*/  LDL.LU R6, [R1+0x37d0] ;  /* 0x0037d00001067983 */ /* 0x000ea80000300800 */
[----:B------:R0:W-:Y:S04]  /*99560*/  @P3 STG.E.U16 [R22.64], R5 ;  /* 0x0000000516003986 */ /* 0x0001e8000c101506 */
[----:B0-----:R-:W3:Y:S04]  /*99570*/  LDL.LU R22, [R1+0x708] ;  /* 0x0007080001167983 */ /* 0x001ee80000300800 */
[----:B------:R-:W3:Y:S01]  /*99580*/  LDL.LU R23, [R1+0x6f8] ;  /* 0x0006f80001177983 */ /* 0x000ee20000300800 */
[----:B--2---:R-:W-:-:S03]  /*99590*/  ISETP.LT.AND P3, PT, R6, c[0x0][0x178], !P1 ;  /* 0x00005e0006007a0c */ /* 0x004fc60004f61270 */
[----:B------:R-:W2:Y:S01]  /*995a0*/  LDL.LU R6, [R1+0x37cc] ;  /* 0x0037cc0001067983 */ /* 0x000ea20000300800 */
[----:B------:R-:W-:Y:S01]  /*995b0*/  ISETP.LT.AND P5, PT, R7, c[0x0][0x178], !P1 ;  /* 0x00005e0007007a0c */ /* 0x000fe20004fa1270 */
[----:B------:R-:W-:Y:S02]  /*995c0*/  IMAD.WIDE R24, R4, 0x2, R2 ;  /* 0x0000000204187825 */ /* 0x000fe400078e0202 */
[----:B-----5:R-:W-:Y:S04]  /*995d0*/  STL [R1+0x37c0], R17 ;  /* 0x0037c01101007387 */ /* 0x020fe80000100800 */
[----:B------:R-:W-:Y:S06]  /*995e0*/  STL [R1+0x37bc], R14 ;  /* 0x0037bc0e01007387 */ /* 0x000fec0000100800 */
[----:B------:R0:W-:Y:S01]  /*995f0*/  @P5 STG.E.U16 [R24.64], R0 ;  /* 0x0000000018005986 */ /* 0x0001e2000c101506 */
[----:B---3--:R-:W-:-:S03]  /*99600*/  PRMT R5, R23, 0x7632, R5 ;  /* 0x0000763217057816 */ /* 0x008fc60000000005 */
[----:B------:R1:W-:Y:S01]  /*99610*/  STL [R1+0x37b8], R15 ;  /* 0x0037b80f01007387 */ /* 0x0003e20000100800 */
[----:B0-----:R-:W-:Y:S01]  /*99620*/  IMAD.WIDE R24, R4, 0x2, R14 ;  /* 0x0000000204187825 */ /* 0x001fe200078e020e */
[----:B------:R-:W-:Y:S02]  /*99630*/  ISETP.LT.AND P2, PT, R27, c[0x0][0x178], !P1 ;  /* 0x00005e001b007a0c */ /* 0x000fe40004f41270 */
[----:B------:R-:W-:Y:S02]  /*99640*/  ISETP.GE.AND P5, PT, R19, c[0x0][0x17c], PT ;  /* 0x00005f0013007a0c */ /* 0x000fe40003fa6270 */
[----:B------:R-:W-:Y:S02]  /*99650*/  ISETP.LT.AND P1, PT, R29, c[0x0][0x178], !P1 ;  /* 0x00005e001d007a0c */ /* 0x000fe40004f21270 */
[----:B--2---:R-:W-:Y:S01]  /*99660*/  PRMT R6, R22, 0x7632, R6 ;  /* 0x0000763216067816 */ /* 0x004fe20000000006 */
[----:B----4-:R-:W-:Y:S02]  /*99670*/  IMAD.WIDE R22, R4, 0x2, R16 ;  /* 0x0000000204167825 */ /* 0x010fe400078e0210 */
[----:B------:R-:W2:Y:S04]  /*99680*/  LDL.LU R17, [R1+0x40c] ;  /* 0x00040c0001117983 */ /* 0x000ea80000300800 */
[----:B------:R0:W-:Y:S04]  /*99690*/  @P4 STG.E.U16 [R22.64], R6 ;  /* 0x0000000616004986 */ /* 0x0001e8000c101506 */
[----:B-1----:R-:W3:Y:S04]  /*996a0*/  LDL.LU R15, [R1+0x3ec] ;  /* 0x0003ec00010f7983 */ /* 0x002ee80000300800 */
[----:B------:R1:W-:Y:S01]  /*996b0*/  @P6 STG.E.U16 [R24.64], R5 ;  /* 0x0000000518006986 */ /* 0x0003e2000c101506 */
[----:B0-----:R-:W-:-:S03]  /*996c0*/  PRMT R6, R9, 0x7632, R6 ;  /* 0x0000763209067816 */ /* 0x001fc60000000006 */
[----:B-1----:R-:W4:Y:S04]  /*996d0*/  LDL.LU R5, [R1+0xd8] ;  /* 0x0000d80001057983 */ /* 0x002f280000300800 */
[----:B------:R-:W5:Y:S04]  /*996e0*/  LDL R25, [R1+0x1b4c] ;  /* 0x001b4c0001197983 */ /* 0x000f680000100800 */
[----:B------:R-:W2:Y:S04]  /*996f0*/  LDL.LU R19, [R1+0x2fb8] ;  /* 0x002fb80001137983 */ /* 0x000ea80000300800 */
[----:B------:R-:W3:Y:S04]  /*99700*/  LDL.LU R29, [R1+0x3dc] ;  /* 0x0003dc00011d7983 */ /* 0x000ee80000300800 */
[----:B------:R-:W3:Y:S01]  /*99710*/  LDL.LU R9, [R1+0x37c8] ;  /* 0x0037c80001097983 */ /* 0x000ee20000300800 */
[----:B------:R-:W-:Y:S01]  /*99720*/  PRMT R0, R26, 0x7632, R0 ;  /* 0x000076321a007816 */ /* 0x000fe20000000000 */
[----:B------:R-:W-:Y:S01]  /*99730*/  IMAD.WIDE R26, R4, 0x2, R12 ;  /* 0x00000002041a7825 */ /* 0x000fe200078e020c */
[----:B------:R-:W-:-:S02]  /*99740*/  ISETP.LT.AND P4, PT, R28, c[0x0][0x178], !P5 ;  /* 0x00005e001c007a0c */ /* 0x000fc40006f81270 */
[----:B------:R-:W5:Y:S01]  /*99750*/  LDL.LU R28, [R1+0x2fbc] ;  /* 0x002fbc00011c7983 */ /* 0x000f620000300800 */
[----:B------:R-:W-:-:S03]  /*99760*/  IMAD.WIDE R22, R4, 0x2, R10 ;  /* 0x0000000204167825 */ /* 0x000fc600078e020a */
[----:B------:R0:W-:Y:S04]  /*99770*/  @P3 STG.E.U16 [R26.64], R0 ;  /* 0x000000001a003986 */ /* 0x0001e8000c101506 */
[----:B------:R-:W5:Y:S04]  /*99780*/  LDL R14, [R1+0x1b5c] ;  /* 0x001b5c00010e7983 */ /* 0x000f680000100800 */
[----:B------:R-:W-:Y:S01]  /*99790*/  STL [R1+0x37b0], R10 ;  /* 0x0037b00a01007387 */ /* 0x000fe20000100800 */
[----:B0-----:R-:W-:-:S03]  /*997a0*/  IADD3 R0, R4, c[0x0][0x198], RZ ;  /* 0x0000660004007a10 */ /* 0x001fc60007ffe0ff */
[----:B------:R0:W-:Y:S04]  /*997b0*/  STL [R1+0x37ac], R11 ;  /* 0x0037ac0b01007387 */ /* 0x0001e80000100800 */
[----:B------:R-:W-:Y:S04]  /*997c0*/  @P2 STG.E.U16 [R22.64], R6 ;  /* 0x0000000616002986 */ /* 0x000fe8000c101506 */
[----:B0-----:R-:W5:Y:S01]  /*997d0*/  LDL.LU R11, [R1+0x4c] ;  /* 0x00004c00010b7983 */ /* 0x001f620000300800 */
[----:B----4-:R-:W-:Y:S02]  /*997e0*/  PRMT R24, R5, 0x7632, R24 ;  /* 0x0000763205187816 */ /* 0x010fe40000000018 */
[----:B--2---:R-:W-:-:S02]  /*997f0*/  ISETP.GE.AND P2, PT, R19, c[0x0][0x17c], PT ;  /* 0x00005f0013007a0c */ /* 0x004fc40003f46270 */
[----:B------:R-:W2:Y:S01]  /*99800*/  LDL.LU R19, [R1+0x37c4] ;  /* 0x0037c40001137983 */ /* 0x000ea20000300800 */
[----:B---3--:R-:W-:-:S05]  /*99810*/  IMAD.WIDE R4, R4, 0x2, R8 ;  /* 0x0000000204047825 */ /* 0x008fca00078e0208 */
[----:B------:R0:W-:Y:S04]  /*99820*/  @P1 STG.E.U16 [R4.64], R24 ;  /* 0x0000001804001986 */ /* 0x0001e8000c101506 */
[----:B0-----:R-:W3:Y:S01]  /*99830*/  LDL R5, [R1+0x1b54] ;  /* 0x001b540001057983 */ /* 0x001ee20000100800 */
[----:B-----5:R-:W-:Y:S01]  /*99840*/  ISETP.LT.AND P3, PT, R25, c[0x0][0x178], !P5 ;  /* 0x00005e0019007a0c */ /* 0x020fe20006f61270 */
[----:B------:R-:W-:Y:S02]  /*99850*/  IMAD.WIDE R22, R0, 0x2, R20 ;  /* 0x0000000200167825 */ /* 0x000fe400078e0214 */
[----:B------:R-:W4:Y:S01]  /*99860*/  LDL R24, [R1+0x1b48] ;  /* 0x001b480001187983 */ /* 0x000f220000100800 */
[----:B------:R-:W-:-:S03]  /*99870*/  PRMT R27, R17, 0x7632, R27 ;  /* 0x00007632111b7816 */ /* 0x000fc6000000001b */
[----:B------:R-:W-:Y:S01]  /*99880*/  @P4 STG.E.U16 [R22.64], R17 ;  /* 0x0000001116004986 */ /* 0x000fe2000c101506 */
[----:B------:R-:W-:-:S03]  /*99890*/  ISETP.GE.AND P4, PT, R28, c[0x0][0x17c], PT ;  /* 0x00005f001c007a0c */ /* 0x000fc60003f86270 */
[----:B--2---:R0:W-:Y:S01]  /*998a0*/  STL [R1+0x37a8], R19 ;  /* 0x0037a81301007387 */ /* 0x0041e20000100800 */
[----:B---3--:R-:W-:Y:S01]  /*998b0*/  ISETP.LT.AND P1, PT, R5, c[0x0][0x178], !P5 ;  /* 0x00005e0005007a0c */ /* 0x008fe20006f21270 */
[C---:B------:R-:W-:Y:S02]  /*998c0*/  IMAD.WIDE R4, R0.reuse, 0x2, R18 ;  /* 0x0000000200047825 */ /* 0x040fe400078e0212 */
[----:B0-----:R-:W2:Y:S04]  /*998d0*/  LDL.LU R19, [R1+0x3c] ;  /* 0x00003c0001137983 */ /* 0x001ea80000300800 */
[----:B------:R-:W3:Y:S04]  /*998e0*/  LDL R28, [R1+0xc] ;  /* 0x00000c00011c7983 */ /* 0x000ee80000100800 */
[----:B------:R-:W5:Y:S04]  /*998f0*/  LDL.LU R17, [R1+0x37c0] ;  /* 0x0037c00001117983 */ /* 0x000f680000300800 */
[----:B------:R0:W-:Y:S04]  /*99900*/  @P3 STG.E.U16 [R4.64], R15 ;  /* 0x0000000f04003986 */ /* 0x0001e8000c101506 */
[----:B0-----:R-:W2:Y:S01]  /*99910*/  LDL R5, [R1+0x1b58] ;  /* 0x001b580001057983 */ /* 0x001ea20000100800 */
[----:B------:R-:W-:Y:S01]  /*99920*/  ISETP.LT.AND P6, PT, R7, c[0x0][0x178], !P5 ;  /* 0x00005e0007007a0c */ /* 0x000fe20006fc1270 */
[----:B------:R-:W-:Y:S01]  /*99930*/  IMAD.WIDE R22, R0, 0x2, R2 ;  /* 0x0000000200167825 */ /* 0x000fe200078e0202 */
[----:B------:R-:W-:-:S11]  /*99940*/  PRMT R6, R15, 0x7632, R6 ;  /* 0x000076320f067816 */ /* 0x000fd60000000006 */
[----:B------:R-:W-:Y:S01]  /*99950*/  @P6 STG.E.U16 [R22.64], R29 ;  /* 0x0000001d16006986 */ /* 0x000fe2000c101506 */
[----:B------:R-:W-:-:S03]  /*99960*/  ISETP.LT.AND P6, PT, R14, c[0x0][0x178], !P5 ;  /* 0x00005e000e007a0c */ /* 0x000fc60006fc1270 */
[----:B-----5:R0:W-:Y:S01]  /*99970*/  STL [R1+0x37a0], R17 ;  /* 0x0037a01101007387 */ /* 0x0201e20000100800 */
[----:B--2---:R-:W-:Y:S01]  /*99980*/  ISETP.LT.AND P3, PT, R5, c[0x0][0x178], !P5 ;  /* 0x00005e0005007a0c */ /* 0x004fe20006f61270 */
[----:B------:R-:W-:Y:S02]  /*99990*/  IMAD.WIDE R4, R0, 0x2, R16 ;  /* 0x0000000200047825 */ /* 0x000fe400078e0210 */
[----:B0-----:R-:W2:Y:S04]  /*999a0*/  LDL.LU R17, [R1+0x2c] ;  /* 0x00002c0001117983 */ /* 0x001ea80000300800 */
[----:B------:R-:W5:Y:S04]  /*999b0*/  LDL.LU R22, [R1+0x5c] ;  /* 0x00005c0001167983 */ /* 0x000f680000300800 */
[----:B------:R-:W2:Y:S04]  /*999c0*/  LDL R23, [R1+0x1b60] ;  /* 0x001b600001177983 */ /* 0x000ea80000100800 */
[----:B------:R-:W3:Y:S04]  /*999d0*/  LDL.LU R14, [R1+0x37bc] ;  /* 0x0037bc00010e7983 */ /* 0x000ee80000300800 */
[----:B------:R-:W3:Y:S01]  /*999e0*/  LDL.LU R15, [R1+0x37b8] ;  /* 0x0037b800010f7983 */ /* 0x000ee20000300800 */
[----:B------:R-:W-:-:S02]  /*999f0*/  PRMT R26, R29, 0x7632, R26 ;  /* 0x000076321d1a7816 */ /* 0x000fc4000000001a */
[----:B------:R-:W-:Y:S01]  /*99a00*/  PRMT R10, R11, 0x7632, R10 ;  /* 0x000076320b0a7816 */ /* 0x000fe2000000000a */
[----:B------:R-:W4:Y:S04]  /*99a10*/  LDL.LU R29, [R1+0x37b4] ;  /* 0x0037b400011d7983 */ /* 0x000f280000300800 */
[----:B-----5:R0:W-:Y:S01]  /*99a20*/  @P1 STG.E.U16 [R4.64], R22 ;  /* 0x0000001604001986 */ /* 0x0201e2000c101506 */
[----:B--2---:R-:W-:Y:S01]  /*99a30*/  ISETP.LT.AND P1, PT, R23, c[0x0][0x178], !P5 ;  /* 0x00005e0017007a0c */ /* 0x004fe20006f21270 */
[----:B0-----:R-:W-:Y:S02]  /*99a40*/  IMAD.MOV.U32 R4, RZ, RZ, R22 ;  /* 0x000000ffff047224 */ /* 0x001fe400078e0016 */
[----:B------:R-:W2:Y:S01]  /*99a50*/  LDL R5, [R1+0x1b64] ;  /* 0x001b640001057983 */ /* 0x000ea20000100800 */
[----:B---3--:R-:W-:-:S03]  /*99a60*/  IMAD.WIDE R22, R0, 0x2, R14 ;  /* 0x0000000200167825 */ /* 0x008fc600078e020e */
[----:B------:R0:W-:Y:S04]  /*99a70*/  STL.S16 [R1], R10 ;  /* 0x0000000a01007387 */ /* 0x0001e80000100600 */
[----:B------:R1:W-:Y:S04]  /*99a80*/  @P3 STG.E.U16 [R22.64], R11 ;  /* 0x0000000b16003986 */ /* 0x0003e8000c101506 */
[----:B0-----:R-:W3:Y:S04]  /*99a90*/  LDL.LU R10, [R1+0x37b0] ;  /* 0x0037b000010a7983 */ /* 0x001ee80000300800 */
[----:B-1----:R-:W3:Y:S01]  /*99aa0*/  LDL.LU R11, [R1+0x37ac] ;  /* 0x0037ac00010b7983 */ /* 0x002ee20000300800 */
[----:B----4-:R-:W-:-:S02]  /*99ab0*/  PRMT R29, R4, 0x7632, R29 ;  /* 0x00007632041d7816 */ /* 0x010fc4000000001d */
[----:B------:R-:W-:Y:S02]  /*99ac0*/  ISETP.LT.AND P3, PT, R24, c[0x0][0x178], !P4 ;  /* 0x00005e0018007a0c */ /* 0x000fe40006761270 */
[----:B--2---:R-:W-:Y:S01]  /*99ad0*/  ISETP.LT.AND P5, PT, R5, c[0x0][0x178], !P5 ;  /* 0x00005e0005007a0c */ /* 0x004fe20006fa1270 */
[----:B------:R-:W-:-:S05]  /*99ae0*/  IMAD.WIDE R4, R0, 0x2, R12 ;  /* 0x0000000200047825 */ /* 0x000fca00078e020c */
[----:B------:R0:W-:Y:S01]  /*99af0*/  @P6 STG.E.U16 [R4.64], R19 ;  /* 0x0000001304006986 */ /* 0x0001e2000c101506 */
[----:B------:R-:W-:Y:S01]  /*99b00*/  ISETP.LT.AND P6, PT, R25, c[0x0][0x178], !P4 ;  /* 0x00005e0019007a0c */ /* 0x000fe200067c1270 */
[----:B------:R-:W-:-:S04]  /*99b10*/  IMAD.WIDE R24, R0, 0x2, R8 ;  /* 0x0000000200187825 */ /* 0x000fc800078e0208 */
[C---:B---3--:R-:W-:Y:S01]  /*99b20*/  IMAD.WIDE R22, R0.reuse, 0x2, R10 ;  /* 0x0000000200167825 */ /* 0x048fe200078e020a */
[----:B0-----:R-:W-:Y:S02]  /*99b30*/  IADD3 R4, R0, c[0x0][0x198], RZ ;  /* 0x0000660000047a10 */ /* 0x001fe40007ffe0ff */
[----:B------:R-:W2:Y:S01]  /*99b40*/  LDL.LU.S16 R0, [R1] ;  /* 0x0000000001007983 */ /* 0x000ea20000300600 */
[----:B------:R-:W-:-:S03]  /*99b50*/  PRMT R5, R19, 0x7632, R5 ;  /* 0x0000763213057816 */ /* 0x000fc60000000005 */
[----:B------:R-:W-:Y:S04]  /*99b60*/  @P1 STG.E.U16 [R22.64], R17 ;  /* 0x0000001116001986 */ /* 0x000fe8000c101506 */
[----:B------:R-:W3:Y:S04]  /*99b70*/  LDL.LU R19, [R1+0x37a8] ;  /* 0x0037a80001137983 */ /* 0x000ee80000300800 */
[----:B------:R0:W-:Y:S04]  /*99b80*/  @P5 STG.E.U16 [R24.64], R28 ;  /* 0x0000001c18005986 */ /* 0x0001e8000c101506 */
[----:B0-----:R-:W4:Y:S04]  /*99b90*/  LDL.LU R28, [R1+0x37a4] ;  /* 0x0037a400011c7983 */ /* 0x001f280000300800 */
[----:B------:R-:W5:Y:S01]  /*99ba0*/  LDL R25, [R1+0x1b54] ;  /* 0x001b540001197983 */ /* 0x000f620000100800 */
[----:B------:R-:W-:-:S05]  /*99bb0*/  IMAD.WIDE R22, R4, 0x2, R20 ;  /* 0x0000000204167825 */ /* 0x000fca00078e0214 */
[----:B------:R0:W-:Y:S04]  /*99bc0*/  @P3 STG.E.U16 [R22.64], R27 ;  /* 0x0000001b16003986 */ /* 0x0001e8000c101506 */
[----:B0-----:R-:W2:Y:S04]  /*99bd0*/  LDL R23, [R1+0x1b58] ;  /* 0x001b580001177983 */ /* 0x001ea80000100800 */
[----:B------:R-:W2:Y:S01]  /*99be0*/  LDL.LU R27, [R1+0xc] ;  /* 0x00000c00011b7983 */ /* 0x000ea20000300800 */
[----:B-----5:R-:W-:Y:S01]  /*99bf0*/  ISETP.LT.AND P5, PT, R25, c[0x0][0x178], !P4 ;  /* 0x00005e0019007a0c */ /* 0x020fe200067a1270 */
[----:B---3--:R-:W-:Y:S01]  /*99c00*/  IMAD.WIDE R24, R4, 0x2, R18 ;  /* 0x0000000204187825 */ /* 0x008fe200078e0212 */
[----:B----4-:R-:W-:-:S02]  /*99c10*/  PRMT R28, R17, 0x7632, R28 ;  /* 0x00007632111c7816 */ /* 0x010fc4000000001c */
[----:B------:R-:W3:Y:S04]  /*99c20*/  LDL.LU R17, [R1+0x37a0] ;  /* 0x0037a00001117983 */ /* 0x000ee80000300800 */
[----:B------:R0:W-:Y:S04]  /*99c30*/  @P6 STG.E.U16 [R24.64], R6 ;  /* 0x0000000618006986 */ /* 0x0001e8000c101506 */
[----:B0-----:R-:W4:Y:S04]  /*99c40*/  LDL R25, [R1+0x1b5c] ;  /* 0x001b5c0001197983 */ /* 0x001f280000100800 */
[----:B------:R-:W-:Y:S04]  /*99c50*/  STL [R1+0x379c], R16 ;  /* 0x00379c1001007387 */ /* 0x000fe80000100800 */
[----:B---3--:R0:W-:Y:S01]  /*99c60*/  STL [R1+0x3798], R17 ;  /* 0x0037981101007387 */ /* 0x0081e20000100800 */
[----:B----4-:R-:W-:Y:S01]  /*99c70*/  ISETP.LT.AND P6, PT, R25, c[0x0][0x178], !P4 ;  /* 0x00005e0019007a0c */ /* 0x010fe200067c1270 */
[----:B------:R-:W-:-:S02]  /*99c80*/  IMAD.WIDE R24, R4, 0x2, R16 ;  /* 0x0000000204187825 */ /* 0x000fc400078e0210 */
[----:B0-----:R-:W3:Y:S01]  /*99c90*/  LDL R17, [R1+0x1b60] ;  /* 0x001b600001117983 */ /* 0x001ee20000100800 */
[----:B------:R-:W-:Y:S02]  /*99ca0*/  ISETP.LT.AND P1, PT, R7, c[0x0][0x178], !P4 ;  /* 0x00005e0007007a0c */ /* 0x000fe40006721270 */
[----:B--2---:R-:W-:Y:S01]  /*99cb0*/  ISETP.LT.AND P3, PT, R23, c[0x0][0x178], !P4 ;  /* 0x00005e0017007a0c */ /* 0x004fe20006761270 */
[----:B------:R-:W-:-:S10]  /*99cc0*/  IMAD.WIDE R22, R4, 0x2, R2 ;  /* 0x0000000204167825 */ /* 0x000fd400078e0202 */
[----:B------:R0:W-:Y:S04]  /*99cd0*/  @P1 STG.E.U16 [R22.64], R26 ;  /* 0x0000001a16001986 */ /* 0x0001e8000c101506 */
[----:B------:R1:W-:Y:S04]  /*99ce0*/  @P5 STG.E.U16 [R24.64], R29 ;  /* 0x0000001d18005986 */ /* 0x0003e8000c101506 */
[----:B0-----:R-:W2:Y:S01]  /*99cf0*/  LDL R23, [R1+0x1b64] ;  /* 0x001b640001177983 */ /* 0x001ea20000100800 */
[----:B---3--:R-:W-:-:S03]  /*99d00*/  ISETP.LT.AND P1, PT, R17, c[0x0][0x178], !P4 ;  /* 0x00005e0011007a0c */ /* 0x008fc60006721270 */
[----:B------:R-:W3:Y:S04]  /*99d10*/  LDL.LU R17, [R1+0x4cc] ;  /* 0x0004cc0001117983 */ /* 0x000ee80000300800 */
[----:B-1----:R-:W4:Y:S01]  /*99d20*/  LDL R25, [R1+0x1b48] ;  /* 0x001b480001197983 */ /* 0x002f220000100800 */
[----:B------:R-:W-:Y:S01]  /*99d30*/  PRMT R6, R27, 0x7632, R6 ;  /* 0x000076321b067816 */ /* 0x000fe20000000006 */
[C---:B------:R-:W-:Y:S02]  /*99d40*/  IMAD.WIDE R26, R4.reuse, 0x2, R14 ;  /* 0x00000002041a7825 */ /* 0x040fe400078e020e */
[----:B------:R0:W-:Y:S04]  /*99d50*/  STL [R1+0x378c], R29 ;  /* 0x00378c1d01007387 */ /* 0x0001e80000100800 */
[----:B------:R-:W-:Y:S04]  /*99d60*/  @P3 STG.E.U16 [R26.64], R0 ;  /* 0x000000001a003986 */ /* 0x000fe8000c101506 */
[----:B0-----:R-:W5:Y:S01]  /*99d70*/  LDL R29, [R1+0x1b4c] ;  /* 0x001b4c00011d7983 */ /* 0x001f620000100800 */
[----:B--2---:R-:W-:Y:S01]  /*99d80*/  ISETP.LT.AND P4, PT, R23, c[0x0][0x178], !P4 ;  /* 0x00005e0017007a0c */ /* 0x004fe20006781270 */
[----:B------:R-:W-:-:S02]  /*99d90*/  IMAD.WIDE R22, R4, 0x2, R12 ;  /* 0x0000000204167825 */ /* 0x000fc400078e020c */
[----:B------:R0:W-:Y:S04]  /*99da0*/  STL [R1+0x3794], R26 ;  /* 0x0037941a01007387 */ /* 0x0001e80000100800 */
[----:B------:R-:W-:Y:S04]  /*99db0*/  @P6 STG.E.U16 [R22.64], R5 ;  /* 0x0000000516006986 */ /* 0x000fe8000c101506 */
[----:B0-----:R-:W2:Y:S04]  /*99dc0*/  LDL.LU R26, [R1+0x8c] ;  /* 0x00008c00011a7983 */ /* 0x001ea80000300800 */
[----:B------:R0:W-:Y:S01]  /*99dd0*/  STL [R1+0x3790], R11 ;  /* 0x0037900b01007387 */ /* 0x0001e20000100800 */
[----:B----4-:R-:W-:Y:S01]  /*99de0*/  ISETP.LT.AND P5, PT, R25, c[0x0][0x178], !P2 ;  /* 0x00005e0019007a0c */ /* 0x010fe200057a1270 */
[----:B------:R-:W-:-:S02]  /*99df0*/  IMAD.WIDE R24, R4, 0x2, R10 ;  /* 0x0000000204187825 */ /* 0x000fc400078e020a */
[----:B0-----:R-:W4:Y:S04]  /*99e00*/  LDL.LU R11, [R1+0x7c] ;  /* 0x00007c00010b7983 */ /* 0x001f280000300800 */
[----:B------:R0:W-:Y:S04]  /*99e10*/  @P1 STG.E.U16 [R24.64], R28 ;  /* 0x0000001c18001986 */ /* 0x0001e8000c101506 */
[----:B0-----:R-:W2:Y:S04]  /*99e20*/  LDL R24, [R1+0x1b64] ;  /* 0x001b640001187983 */ /* 0x001ea80000100800 */
[----:B------:R-:W2:Y:S04]  /*99e30*/  LDL R25, [R1+0x1b60] ;  /* 0x001b600001197983 */ /* 0x000ea80000100800 */
[----:B------:R0:W-:Y:S04]  /*99e40*/  STL [R1+0x3784], R28 ;  /* 0x0037841c01007387 */ /* 0x0001e80000100800 */
[----:B0-----:R-:W2:Y:S01]  /*99e50*/  LDL.LU R28, [R1+0x2fc0] ;  /* 0x002fc000011c7983 */ /* 0x001ea20000300800 */
[C---:B------:R-:W-:Y:S01]  /*99e60*/  IADD3 R0, R4.reuse, c[0x0][0x198], RZ ;  /* 0x0000660004007a10 */ /* 0x040fe20007ffe0ff */
[----:B------:R-:W-:-:S05]  /*99e70*/  IMAD.WIDE R4, R4, 0x2, R8 ;  /* 0x0000000204047825 */ /* 0x000fca00078e0208 */
[----:B------:R0:W-:Y:S01]  /*99e80*/  @P4 STG.E.U16 [R4.64], R6 ;  /* 0x0000000604004986 */ /* 0x0001e2000c101506 */
[----:B--2---:R-:W-:-:S03]  /*99e90*/  ISETP.GE.AND P1, PT, R28, c[0x0][0x17c], PT ;  /* 0x00005f001c007a0c */ /* 0x004fc60003f26270 */
[----:B------:R-:W2:Y:S04]  /*99ea0*/  LDL.LU R28, [R1+0x1c] ;  /* 0x00001c00011c7983 */ /* 0x000ea80000300800 */
[----:B0-----:R-:W2:Y:S01]  /*99eb0*/  LDL.LU R5, [R1+0x4dc] ;  /* 0x0004dc0001057983 */ /* 0x001ea20000300800 */
[----:B-----5:R-:W-:Y:S01]  /*99ec0*/  ISETP.LT.AND P6, PT, R29, c[0x0][0x178], !P2 ;  /* 0x00005e001d007a0c */ /* 0x020fe200057c1270 */
[C---:B------:R-:W-:Y:S01]  /*99ed0*/  IMAD.WIDE R22, R0.reuse, 0x2, R20 ;  /* 0x0000000200167825 */ /* 0x040fe200078e0214 */
[----:B---3--:R-:W-:Y:S02]  /*99ee0*/  PRMT R16, R17, 0x7632, R16 ;  /* 0x0000763211107816 */ /* 0x008fe40000000010 */
[----:B--2---:R-:W-:Y:S02]  /*99ef0*/  PRMT R4, R5, 0x7632, R4 ;  /* 0x0000763205047816 */ /* 0x004fe40000000004 */
[----:B------:R0:W-:Y:S04]  /*99f00*/  @P5 STG.E.U16 [R22.64], R5 ;  /* 0x0000000516005986 */ /* 0x0001e8000c101506 */
[----:B0-----:R-:W2:Y:S04]  /*99f10*/  LDL R22, [R1+0x1b58] ;  /* 0x001b580001167983 */ /* 0x001ea80000100800 */
[----:B------:R0:W-:Y:S04]  /*99f20*/  STL.S16 [R1+0x8], R4 ;  /* 0x0000080401007387 */ /* 0x0001e80000100600 */
[----:B------:R-:W3:Y:S01]  /*99f30*/  LDL R23, [R1+0x1b54] ;  /* 0x001b540001177983 */ /* 0x000ee20000100800 */
[----:B0-----:R-:W-:-:S03]  /*99f40*/  IMAD.WIDE R4, R0, 0x2, R18 ;  /* 0x0000000200047825 */ /* 0x001fc600078e0212 */
[----:B------:R0:W-:Y:S04]  /*99f50*/  STL.S16 [R1], R16 ;  /* 0x0000001001007387 */ /* 0x0001e80000100600 */
[----:B------:R1:W-:Y:S04]  /*99f60*/  @P6 STG.E.U16 [R4.64], R17 ;  /* 0x0000001104006986 */ /* 0x0003e8000c101506 */
[----:B0-----:R-:W5:Y:S04]  /*99f70*/  LDL.LU R16, [R1+0x379c] ;  /* 0x00379c0001107983 */ /* 0x001f680000300800 */
[----:B-1----:R-:W5:Y:S04]  /*99f80*/  LDL.LU R17, [R1+0x3798] ;  /* 0x0037980001117983 */ /* 0x002f680000300800 */
[----:B------:R-:W4:Y:S04]  /*99f90*/  LDL R4, [R1+0x1b5c] ;  /* 0x001b5c0001047983 */ /* 0x000f280000100800 */
[----:B------:R-:W5:Y:S01]  /*99fa0*/  LDL.LU R5, [R1+0x41c] ;  /* 0x00041c0001057983 */ /* 0x000f620000300800 */
[----:B------:R-:W-:-:S02]  /*99fb0*/  ISETP.LT.AND P3, PT, R7, c[0x0][0x178], !P2 ;  /* 0x00005e0007007a0c */ /* 0x000fc40005761270 */
[----:B------:R-:W-:Y:S02]  /*99fc0*/  PRMT R27, R26, 0x7632, R27 ;  /* 0x000076321a1b7816 */ /* 0x000fe4000000001b */
[----:B--2---:R-:W-:Y:S02]  /*99fd0*/  ISETP.LT.AND P4, PT, R22, c[0x0][0x178], !P2 ;  /* 0x00005e0016007a0c */ /* 0x004fe40005781270 */
[----:B---3--:R-:W-:Y:S01]  /*99fe0*/  ISETP.LT.AND P5, PT, R23, c[0x0][0x178], !P2 ;  /* 0x00005e0017007a0c */ /* 0x008fe200057a1270 */
[----:B------:R-:W-:Y:S01]  /*99ff0*/  IMAD.WIDE R22, R0, 0x2, R2 ;  /* 0x0000000200167825 */ /* 0x000fe200078e0202 */
[----:B----4-:R-:W-:Y:S02]  /*9a000*/  ISETP.LT.AND P6, PT, R4, c[0x0][0x178], !P2 ;  /* 0x00005e0004007a0c */ /* 0x010fe400057c1270 */
[----:B-----5:R-:W-:-:S03]  /*9a010*/  PRMT R6, R5, 0x7632, R6 ;  /* 0x0000763205067816 */ /* 0x020fc60000000006 */
[----:B------:R0:W-:Y:S04]  /*9a020*/  @P3 STG.E.U16 [R22.64], R5 ;  /* 0x0000000516003986 */ /* 0x0001e8000c101506 */
[----:B------:R1:W-:Y:S01]  /*9a030*/  STL [R1+0x3780], R6 ;  /* 0x0037800601007387 */ /* 0x0003e20000100800 */
[----:B0-----:R-:W-:-:S03]  /*9a040*/  IMAD.WIDE R4, R0, 0x2, R16 ;  /* 0x0000000200047825 */ /* 0x001fc600078e0210 */
[----:B-1----:R-:W2:Y:S04]  /*9a050*/  LDL.LU.S16 R6, [R1+0x8] ;  /* 0x0000080001067983 */ /* 0x002ea80000300600 */
[----:B------:R0:W-:Y:S04]  /*9a060*/  @P5 STG.E.U16 [R4.64], R26 ;  /* 0x0000001a04005986 */ /* 0x0001e8000c101506 */
[----:B0-----:R-:W3:Y:S04]  /*9a070*/  LDL.LU R26, [R1+0x3794] ;  /* 0x00379400011a7983 */ /* 0x001ee80000300800 */
[----:B------:R-:W4:Y:S01]  /*9a080*/  LDL.LU R4, [R1+0x6c] ;  /* 0x00006c0001047983 */ /* 0x000f220000300800 */
[----:B------:R-:W-:Y:S01]  /*9a090*/  IMAD.WIDE R22, R0, 0x2, R14 ;  /* 0x0000000200167825 */ /* 0x000fe200078e020e */
[----:B------:R-:W-:-:S02]  /*9a0a0*/  ISETP.LT.AND P3, PT, R24, c[0x0][0x178], !P2 ;  /* 0x00005e0018007a0c */ /* 0x000fc40005761270 */
[----:B------:R-:W-:Y:S01]  /*9a0b0*/  ISETP.LT.AND P2, PT, R25, c[0x0][0x178], !P2 ;  /* 0x00005e0019007a0c */ /* 0x000fe20005741270 */
[----:B------:R-:W-:Y:S01]  /*9a0c0*/  IMAD.WIDE R24, R0, 0x2, R12 ;  /* 0x0000000200187825 */ /* 0x000fe200078e020c */
[----:B------:R0:W-:Y:S04]  /*9a0d0*/  @P4 STG.E.U16 [R22.64], R11 ;  /* 0x0000000b16004986 */ /* 0x0001e8000c101506 */
[----:B------:R-:W5:Y:S01]  /*9a0e0*/  LDL R5, [R1+0x1b48] ;  /* 0x001b480001057983 */ /* 0x000f620000100800 */
[----:B------:R-:W-:Y:S02]  /*9a0f0*/  ISETP.LT.AND P5, PT, R29, c[0x0][0x178], !P1 ;  /* 0x00005e001d007a0c */ /* 0x000fe40004fa1270 */
[----:B---3--:R-:W-:Y:S02]  /*9a100*/  PRMT R26, R11, 0x7632, R26 ;  /* 0x000076320b1a7816 */ /* 0x008fe4000000001a */
[----:B0-----:R-:W3:Y:S01]  /*9a110*/  LDL.LU R11, [R1+0x3790] ;  /* 0x00379000010b7983 */ /* 0x001ee20000300800 */
[----:B----4-:R-:W-:-:S03]  /*9a120*/  PRMT R22, R4, 0x7632, R22 ;  /* 0x0000763204167816 */ /* 0x010fc60000000016 */
[----:B------:R0:W-:Y:S04]  /*9a130*/  @P6 STG.E.U16 [R24.64], R4 ;  /* 0x0000000418006986 */ /* 0x0001e8000c101506 */
[----:B0-----:R-:W4:Y:S04]  /*9a140*/  LDL R24, [R1+0x1b58] ;  /* 0x001b580001187983 */ /* 0x001f280000100800 */
[----:B------:R-:W-:Y:S04]  /*9a150*/  STL.S16 [R1+0x4], R22 ;  /* 0x0000041601007387 */ /* 0x000fe80000100600 */
[----:B------:R-:W2:Y:S04]  /*9a160*/  LDL R25, [R1+0x1b54] ;  /* 0x001b540001197983 */ /* 0x000ea80000100800 */
[----:B------:R-:W2:Y:S01]  /*9a170*/  LDL.LU R29, [R1+0x378c] ;  /* 0x00378c00011d7983 */ /* 0x000ea20000300800 */
[----:B-----5:R-:W-:-:S02]  /*9a180*/  ISETP.LT.AND P4, PT, R5, c[0x0][0x178], !P1 ;  /* 0x00005e0005007a0c */ /* 0x020fc40004f81270 */
[----:B------:R-:W-:Y:S02]  /*9a190*/  ISETP.LT.AND P6, PT, R7, c[0x0][0x178], !P1 ;  /* 0x00005e0007007a0c */ /* 0x000fe40004fc1270 */
[----:B------:R-:W5:Y:S01]  /*9a1a0*/  LDL.LU R7, [R1+0x3788] ;  /* 0x0037880001077983 */ /* 0x000f620000300800 */
[----:B---3--:R-:W-:-:S05]  /*9a1b0*/  IMAD.WIDE R4, R0, 0x2, R10 ;  /* 0x0000000200047825 */ /* 0x008fca00078e020a */
[----:B------:R0:W-:Y:S01]  /*9a1c0*/  @P2 STG.E.U16 [R4.64], R28 ;  /* 0x0000001c04002986 */ /* 0x0001e2000c101506 */
[----:B--2---:R-:W-:-:S03]  /*9a1d0*/  PRMT R29, R28, 0x7632, R29 ;  /* 0x000076321c1d7816 */ /* 0x004fc6000000001d */
[----:B0-----:R-:W2:Y:S01]  /*9a1e0*/  LDL.LU R28, [R1+0x3784] ;  /* 0x00378400011c7983 */ /* 0x001ea20000300800 */
[C---:B------:R-:W-:Y:S01]  /*9a1f0*/  IMAD.WIDE R22, R0.reuse, 0x2, R8 ;  /* 0x0000000200167825 */ /* 0x040fe200078e0208 */
[----:B------:R-:W-:-:S05]  /*9a200*/  IADD3 R0, R0, c[0x0][0x198], RZ ;  /* 0x0000660000007a10 */ /* 0x000fca0007ffe0ff */
[----:B------:R-:W-:Y:S01]  /*9a210*/  IMAD.WIDE R4, R0, 0x2, R20 ;  /* 0x0000000200047825 */ /* 0x000fe200078e0214 */
[----:B-----5:R0:W-:Y:S04]  /*9a220*/  @P3 STG.E.U16 [R22.64], R7 ;  /* 0x0000000716003986 */ /* 0x0201e8000c101506 */
[----:B------:R1:W-:Y:S01]  /*9a230*/  @P4 STG.E.U16 [R4.64], R6 ;  /* 0x0000000604004986 */ /* 0x0003e2000c101506 */
[----:B--2---:R-:W-:-:S03]  /*9a240*/  PRMT R28, R7, 0x7632, R28 ;  /* 0x00007632071c7816 */ /* 0x004fc6000000001c */
[----:B0-----:R-:W2:Y:S04]  /*9a250*/  LDL R7, [R1+0x1b5c] ;  /* 0x001b5c0001077983 */ /* 0x001ea80000100800 */
[----:B-1----:R-:W3:Y:S04]  /*9a260*/  LDL.LU R6, [R1+0x3780] ;  /* 0x0037800001067983 */ /* 0x002ee80000300800 */
[----:B------:R-:W5:Y:S01]  /*9a270*/  LDL.LU.S16 R5, [R1] ;  /* 0x0000000001057983 */ /* 0x000f620000300600 */
[----:B----4-:R-:W-:Y:S01]  /*9a280*/  ISETP.LT.AND P2, PT, R24, c[0x0][0x178], !P1 ;  /* 0x00005e0018007a0c */ /* 0x010fe20004f41270 */
[----:B------:R-:W-:Y:S01]  /*9a290*/  IMAD.WIDE R22, R0, 0x2, R18 ;  /* 0x0000000200167825 */ /* 0x000fe200078e0212 */
[----:B------:R-:W-:-:S03]  /*9a2a0*/  ISETP.LT.AND P3, PT, R25, c[0x0][0x178], !P1 ;  /* 0x00005e0019007a0c */ /* 0x000fc60004f61270 */
[C---:B------:R-:W-:Y:S01]  /*9a2b0*/  IMAD.WIDE R24, R0.reuse, 0x2, R2 ;  /* 0x0000000200187825 */ /* 0x040fe200078e0202 */
[----:B-----5:R0:W-:Y:S04]  /*9a2c0*/  @P5 STG.E.U16 [R22.64], R5 ;  /* 0x0000000516005986 */ /* 0x0201e8000c101506 */
[----:B---3--:R1:W-:Y:S04]  /*9a2d0*/  @P6 STG.E.U16 [R24.64], R6 ;  /* 0x0000000618006986 */ /* 0x0083e8000c101506 */
[----:B0-----:R-:W3:Y:S04]  /*9a2e0*/  LDL R22, [R1+0x1b64] ;  /* 0x001b640001167983 */ /* 0x001ee80000100800 */
[----:B-1----:R-:W4:Y:S01]  /*9a2f0*/  LDL R24, [R1+0x1b60] ;  /* 0x001b600001187983 */ /* 0x002f220000100800 */
[----:B------:R-:W-:-:S03]  /*9a300*/  IMAD.WIDE R4, R0, 0x2, R16 ;  /* 0x0000000200047825 */ /* 0x000fc600078e0210 */
[----:B------:R-:W5:Y:S04]  /*9a310*/  LDL R23, [R1+0x1b48] ;  /* 0x001b480001177983 */ /* 0x000f680000100800 */
[----:B------:R-:W5:Y:S04]  /*9a320*/  LDL R25, [R1+0x1b4c] ;  /* 0x001b4c0001197983 */ /* 0x000f680000100800 */
[----:B------:R-:W-:Y:S04]  /*9a330*/  @P3 STG.E.U16 [R4.64], R27 ;  /* 0x0000001b04003986 */ /* 0x000fe8000c101506 */
[----:B------:R0:W-:Y:S04]  /*9a340*/  STL [R1+0x377c], R5 ;  /* 0x00377c0501007387 */ /* 0x0001e80000100800 */
[----:B0-----:R-:W5:Y:S01]  /*9a350*/  LDL.LU.S16 R5, [R1+0x4] ;  /* 0x0000040001057983 */ /* 0x001f620000300600 */
[----:B--2---:R-:W-:Y:S01]  /*9a360*/  ISETP.LT.AND P4, PT, R7, c[0x0][0x178], !P1 ;  /* 0x00005e0007007a0c */ /* 0x004fe20004f81270 */
[C---:B------:R-:W-:Y:S01]  /*9a370*/  IMAD.WIDE R6, R0.reuse, 0x2, R14 ;  /* 0x0000000200067825 */ /* 0x040fe200078e020e */
[C---:B------:R-:W-:Y:S01]  /*9a380*/  IADD3 R4, R0.reuse, c[0x0][0x198], RZ ;  /* 0x0000660000047a10 */ /* 0x040fe20007ffe0ff */
[----:B------:R-:W-:Y:S04]  /*9a390*/  STL [R1+0x3778], R11 ;  /* 0x0037780b01007387 */ /* 0x000fe80000100800 */
[----:B------:R0:W-:Y:S02]  /*9a3a0*/  @P2 STG.E.U16 [R6.64], R26 ;  /* 0x0000001a06002986 */ /* 0x0001e4000c101506 */
[----:B0-----:R-:W-:-:S02]  /*9a3b0*/  IMAD.WIDE R6, R0, 0x2, R10 ;  /* 0x0000000200067825 */ /* 0x001fc400078e020a */
[----:B------:R-:W2:Y:S01]  /*9a3c0*/  LDL.LU R11, [R1+0x67c] ;  /* 0x00067c00010b7983 */ /* 0x000ea20000300800 */
[----:B----4-:R-:W-:Y:S02]  /*9a3d0*/  ISETP.LT.AND P5, PT, R24, c[0x0][0x178], !P1 ;  /* 0x00005e0018007a0c */ /* 0x010fe40004fa1270 */
[----:B---3--:R-:W-:Y:S02]  /*9a3e0*/  ISETP.LT.AND P1, PT, R22, c[0x0][0x178], !P1 ;  /* 0x00005e0016007a0c */ /* 0x008fe40004f21270 */
[----:B-----5:R-:W-:Y:S01]  /*9a3f0*/  ISETP.LT.AND P6, PT, R23, c[0x0][0x178], !P0 ;  /* 0x00005e0017007a0c */ /* 0x020fe200047c1270 */
[----:B------:R-:W-:Y:S01]  /*9a400*/  IMAD.WIDE R22, R0, 0x2, R12 ;  /* 0x0000000200167825 */ /* 0x000fe200078e020c */
[----:B------:R-:W-:-:S03]  /*9a410*/  ISETP.LT.AND P2, PT, R25, c[0x0][0x178], !P0 ;  /* 0x00005e0019007a0c */ /* 0x000fc60004741270 */
[----:B------:R-:W-:Y:S02]  /*9a420*/  IMAD.WIDE R24, R0, 0x2, R8 ;  /* 0x0000000200187825 */ /* 0x000fe400078e0208 */
[----:B------:R-:W3:Y:S04]  /*9a430*/  LDL.LU R0, [R1+0x66c] ;  /* 0x00066c0001007983 */ /* 0x000ee80000300800 */
[----:B------:R0:W-:Y:S04]  /*9a440*/  @P4 STG.E.U16 [R22.64], R5 ;  /* 0x0000000516004986 */ /* 0x0001e8000c101506 */
[----:B------:R1:W-:Y:S04]  /*9a450*/  @P5 STG.E.U16 [R6.64], R29 ;  /* 0x0000001d06005986 */ /* 0x0003e8000c101506 */
[----:B0-----:R-:W4:Y:S04]  /*9a460*/  LDL R22, [R1+0x1b50] ;  /* 0x001b500001167983 */ /* 0x001f280000100800 */
[----:B------:R-:W5:Y:S04]  /*9a470*/  LDL R23, [R1+0x1b54] ;  /* 0x001b540001177983 */ /* 0x000f680000100800 */
[----:B------:R-:W3:Y:S04]  /*9a480*/  LDL.LU R5, [R1+0x2fc4] ;  /* 0x002fc40001057983 */ /* 0x000ee80000300800 */
[----:B-1----:R-:W4:Y:S04]  /*9a490*/  LDL R6, [R1+0x1b5c] ;  /* 0x001b5c0001067983 */ /* 0x002f280000100800 */
[----:B------:R-:W5:Y:S01]  /*9a4a0*/  LDL R7, [R1+0x1b58] ;  /* 0x001b580001077983 */ /* 0x000f620000100800 */
[----:B------:R-:W-:-:S03]  /*9a4b0*/  IMAD.WIDE R26, R4, 0x2, R20 ;  /* 0x00000002041a7825 */ /* 0x000fc600078e0214 */
[----:B------:R-:W5:Y:S04]  /*9a4c0*/  LDL R29, [R1+0x1b48] ;  /* 0x001b4800011d7983 */ /* 0x000f680000100800 */
[----:B------:R0:W-:Y:S04]  /*9a4d0*/  @P1 STG.E.U16 [R24.64], R28 ;  /* 0x0000001c18001986 */ /* 0x0001e8000c101506 */
[----:B--2---:R1:W-:Y:S04]  /*9a4e0*/  @P6 STG.E.U16 [R26.64], R11 ;  /* 0x0000000b1a006986 */ /* 0x0043e8000c101506 */
[----:B0-----:R-:W2:Y:S04]  /*9a4f0*/  LDL.LU R24, [R1+0x2fc8] ;  /* 0x002fc80001187983 */ /* 0x001ea80000300800 */
[----:B-1----:R-:W2:Y:S04]  /*9a500*/  LDL R26, [R1+0xac] ;  /* 0x0000ac00011a7983 */ /* 0x002ea80000100800 */
[----:B------:R-:W2:Y:S04]  /*9a510*/  LDL R27, [R1+0x1b50] ;  /* 0x001b5000011b7983 */ /* 0x000ea80000100800 */
[----:B------:R0:W-:Y:S01]  /*9a520*/  STL [R1+0x3770], R2 ;  /* 0x0037700201007387 */ /* 0x0001e20000100800 */
[----:B---3--:R-:W-:-:S02]  /*9a530*/  ISETP.GE.AND P1, PT, R5, c[0x0][0x17c], PT ;  /* 0x00005f0005007a0c */ /* 0x008fc40003f26270 */
[----:B----4-:R-:W-:Y:S02]  /*9a540*/  ISETP.LT.AND P6, PT, R6, c[0x0][0x178], !P0 ;  /* 0x00005e0006007a0c */ /* 0x010fe400047c1270 */
[----:B-----5:R-:W-:Y:S01]  /*9a550*/  ISETP.LT.AND P4, PT, R7, c[0x0][0x178], !P0 ;  /* 0x00005e0007007a0c */ /* 0x020fe20004781270 */
[----:B------:R-:W-:Y:S02]  /*9a560*/  IMAD.WIDE R6, R4, 0x2, R2 ;  /* 0x0000000204067825 */ /* 0x000fe400078e0202 */
[----:B0-----:R-:W3:Y:S04]  /*9a570*/  LDL.LU R2, [R1+0xcc] ;  /* 0x0000cc0001027983 */ /* 0x001ee80000300800 */
[----:B------:R0:W-:Y:S04]  /*9a580*/  STL [R1+0x376c], R3 ;  /* 0x00376c0301007387 */ /* 0x0001e80000100800 */
[----:B------:R-:W4:Y:S04]  /*9a590*/  LDL.LU R5, [R1+0x2fcc] ;  /* 0x002fcc0001057983 */ /* 0x000f280000300800 */
[----:B0-----:R-:W5:Y:S01]  /*9a5a0*/  LDL R3, [R1+0x9c] ;  /* 0x00009c0001037983 */ /* 0x001f620000100800 */
[----:B------:R-:W-:-:S02]  /*9a5b0*/  ISETP.LT.AND P3, PT, R22, c[0x0][0x178], !P0 ;  /* 0x00005e0016007a0c */ /* 0x000fc40004761270 */
[----:B------:R-:W-:Y:S01]  /*9a5c0*/  ISETP.LT.AND P5, PT, R23, c[0x0][0x178], !P0 ;  /* 0x00005e0017007a0c */ /* 0x000fe200047a1270 */
[----:B------:R-:W-:-:S05]  /*9a5d0*/  IMAD.WIDE R22, R4, 0x2, R18 ;  /* 0x0000000204167825 */ /* 0x000fca00078e0212 */
[----:B------:R-:W-:Y:S04]  /*9a5e0*/  @P2 STG.E.U16 [R22.64], R0 ;  /* 0x0000000016002986 */ /* 0x000fe8000c101506 */
[----:B-----5:R0:W-:Y:S04]  /*9a5f0*/  STL [R1+0x3774], R3 ;  /* 0x0037740301007387 */ /* 0x0201e80000100800 */
[----:B0-----:R-:W5:Y:S04]  /*9a600*/  LDL.LU R3, [R1+0x64c] ;  /* 0x00064c0001037983 */ /* 0x001f680000300800 */
[----:B------:R-:W3:Y:S01]  /*9a610*/  LDL R22, [R1+0x65c] ;  /* 0x00065c0001167983 */ /* 0x000ee20000100800 */
[----:B--2---:R-:W-:Y:S01]  /*9a620*/  ISETP.GE.AND P2, PT, R24, c[0x0][0x17c], PT ;  /* 0x00005f0018007a0c */ /* 0x004fe20003f46270 */
[----:B------:R-:W-:-:S02]  /*9a630*/  IMAD.WIDE R24, R4, 0x2, R16 ;  /* 0x0000000204187825 */ /* 0x000fc400078e0210 */
[----:B------:R-:W2:Y:S04]  /*9a640*/  LDL R23, [R1+0x1b60] ;  /* 0x001b600001177983 */ /* 0x000ea80000100800 */
[----:B------:R-:W-:Y:S04]  /*9a650*/  STL [R1+0x3768], R16 ;  /* 0x0037681001007387 */ /* 0x000fe80000100800 */
[----:B------:R0:W-:Y:S04]  /*9a660*/  STL [R1+0x3764], R17 ;  /* 0x0037641101007387 */ /* 0x0001e80000100800 */
[----:B0-----:R-:W2:Y:S04]  /*9a670*/  LDL.LU R17, [R1+0xbc] ;  /* 0x0000bc0001117983 */ /* 0x001ea80000300800 */
[----:B------:R-:W2:Y:S04]  /*9a680*/  LDL R16, [R1+0x1b5c] ;  /* 0x001b5c0001107983 */ /* 0x000ea80000100800 */
[----:B---3--:R-:W-:Y:S04]  /*9a690*/  @P3 STG.E.U16 [R6.64], R22 ;  /* 0x0000001606003986 */ /* 0x008fe8000c101506 */
[----:B-----5:R0:W-:Y:S01]  /*9a6a0*/  @P5 STG.E.U16 [R24.64], R3 ;  /* 0x0000000318005986 */ /* 0x0201e2000c101506 */
[----:B----4-:R-:W-:-:S03]  /*9a6b0*/  ISETP.GE.AND P5, PT, R5, c[0x0][0x17c], PT ;  /* 0x00005f0005007a0c */ /* 0x010fc60003fa6270 */
[----:B0-----:R-:W3:Y:S04]  /*9a6c0*/  LDL R24, [R1+0x1b4c] ;  /* 0x001b4c0001187983 */ /* 0x001ee80000100800 */
[----:B------:R-:W4:Y:S04]  /*9a6d0*/  LDL.LU R25, [R1+0x65c] ;  /* 0x00065c0001197983 */ /* 0x000f280000300800 */
[----:B------:R-:W5:Y:S01]  /*9a6e0*/  LDL.LU R5, [R1+0x377c] ;  /* 0x00377c0001057983 */ /* 0x000f620000300800 */
[----:B------:R-:W-:-:S05]  /*9a6f0*/  IMAD.WIDE R6, R4, 0x2, R14 ;  /* 0x0000000204067825 */ /* 0x000fca00078e020e */
[----:B------:R0:W-:Y:S01]  /*9a700*/  @P4 STG.E.U16 [R6.64], R2 ;  /* 0x0000000206004986 */ /* 0x0001e2000c101506 */
[----:B------:R-:W-:Y:S02]  /*9a710*/  PRMT R28, R3, 0x7632, R28 ;  /* 0x00007632031c7816 */ /* 0x000fe4000000001c */
[----:B-----5:R-:W-:Y:S02]  /*9a720*/  PRMT R5, R11, 0x7632, R5 ;  /* 0x000076320b057816 */ /* 0x020fe40000000005 */
[----:B------:R-:W5:Y:S04]  /*9a730*/  LDL.LU R11, [R1+0x3778] ;  /* 0x00377800010b7983 */ /* 0x000f680000300800 */
[----:B0-----:R-:W5:Y:S04]  /*9a740*/  LDL R7, [R1+0x1b64] ;  /* 0x001b640001077983 */ /* 0x001f680000100800 */
[----:B------:R-:W5:Y:S01]  /*9a750*/  LDL.LU R3, [R1+0x3774] ;  /* 0x0037740001037983 */ /* 0x000f620000300800 */
[----:B--2---:R-:W-:Y:S01]  /*9a760*/  ISETP.LT.AND P3, PT, R23, c[0x0][0x178], !P0 ;  /* 0x00005e0017007a0c */ /* 0x004fe20004761270 */
[----:B------:R-:W-:Y:S01]  /*9a770*/  IMAD.WIDE R22, R4, 0x2, R12 ;  /* 0x0000000204167825 */ /* 0x000fe200078e020c */
[----:B---3--:R-:W-:-:S04]  /*9a780*/  ISETP.LT.AND P4, PT, R24, c[0x0][0x178], !P5 ;  /* 0x00005e0018007a0c */ /* 0x008fc80006f81270 */
[----:B------:R0:W-:Y:S01]  /*9a790*/  @P6 STG.E.U16 [R22.64], R17 ;  /* 0x0000001116006986 */ /* 0x0001e2000c101506 */
[----:B------:R-:W-:Y:S02]  /*9a7a0*/  ISETP.LT.AND P6, PT, R29, c[0x0][0x178], !P5 ;  /* 0x00005e001d007a0c */ /* 0x000fe40006fc1270 */
[----:B0-----:R-:W-:Y:S02]  /*9a7b0*/  PRMT R23, R0, 0x7632, R23 ;  /* 0x0000763200177816 */ /* 0x001fe40000000017 */
[----:B------:R-:W-:Y:S02]  /*9a7c0*/  IADD3 R0, R4, c[0x0][0x198], RZ ;  /* 0x0000660004007a10 */ /* 0x000fe40007ffe0ff */
[----:B----4-:R-:W-:-:S03]  /*9a7d0*/  PRMT R22, R25, 0x7632, R22 ;  /* 0x0000763219167816 */ /* 0x010fc60000000016 */
[----:B------:R-:W-:Y:S01]  /*9a7e0*/  IMAD.WIDE R24, R0, 0x2, R18 ;  /* 0x0000000200187825 */ /* 0x000fe200078e0212 */
[----:B-----5:R-:W-:-:S03]  /*9a7f0*/  ISETP.LT.AND P0, PT, R7, c[0x0][0x178], !P0 ;  /* 0x00005e0007007a0c */ /* 0x020fc60004701270 */
[----:B------:R-:W-:-:S05]  /*9a800*/  IMAD.WIDE R6, R4, 0x2, R10 ;  /* 0x0000000204067825 */ /* 0x000fca00078e020a */
[----:B------:R0:W-:Y:S01]  /*9a810*/  @P3 STG.E.U16 [R6.64], R26 ;  /* 0x0000001a06003986 */ /* 0x0001e2000c101506 */
[----:B------:R-:W-:Y:S01]  /*9a820*/  ISETP.LT.AND P3, PT, R27, c[0x0][0x178], !P5 ;  /* 0x00005e001b007a0c */ /* 0x000fe20006f61270 */
[----:B0-----:R-:W-:Y:S01]  /*9a830*/  IMAD.WIDE R6, R4, 0x2, R8 ;  /* 0x0000000204067825 */ /* 0x001fe200078e0208 */
[----:B------:R-:W-:Y:S02]  /*9a840*/  PRMT R4, R2, 0x7632, R4 ;  /* 0x0000763202047816 */ /* 0x000fe40000000004 */
[----:B------:R-:W2:Y:S01]  /*9a850*/  LDL.LU R2, [R1+0x3770] ;  /* 0x0037700001027983 */ /* 0x000ea20000300800 */
[----:B------:R-:W-:-:S03]  /*9a860*/  IMAD.WIDE R26, R0, 0x2, R20 ;  /* 0x00000002001a7825 */ /* 0x000fc600078e0214 */
[----:B------:R0:W-:Y:S04]  /*9a870*/  @P0 STG.E.U16 [R6.64], R3 ;  /* 0x0000000306000986 */ /* 0x0001e8000c101506 */
[----:B------:R1:W-:Y:S01]  /*9a880*/  @P6 STG.E.U16 [R26.64], R5 ;  /* 0x000000051a006986 */ /* 0x0003e2000c101506 */
[----:B------:R-:W-:-:S03]  /*9a890*/  ISETP.LT.AND P6, PT, R16, c[0x0][0x178], !P5 ;  /* 0x00005e0010007a0c */ /* 0x000fc60006fc1270 */
[----:B------:R3:W-:Y:S04]  /*9a8a0*/  @P4 STG.E.U16 [R24.64], R23 ;  /* 0x0000001718004986 */ /* 0x0007e8000c101506 */
[----:B0-----:R-:W2:Y:S04]  /*9a8b0*/  LDL.LU R3, [R1+0x376c] ;  /* 0x00376c0001037983 */ /* 0x001ea80000300800 */
[----:B------:R-:W4:Y:S04]  /*9a8c0*/  LDL R6, [R1+0x1b54] ;  /* 0x001b540001067983 */ /* 0x000f280000100800 */
[----:B------:R-:W5:Y:S01]  /*9a8d0*/  LDL R7, [R1+0x1b58] ;  /* 0x001b580001077983 */ /* 0x000f620000100800 */
[----:B-1----:R-:W-:-:S03]  /*9a8e0*/  PRMT R5, R17, 0x7632, R5 ;  /* 0x0000763211057816 */ /* 0x002fc60000000005 */
[----:B---3--:R-:W3:Y:S04]  /*9a8f0*/  LDL.LU R23, [R1+0xac] ;  /* 0x0000ac0001177983 */ /* 0x008ee80000300800 */
[----:B------:R-:W3:Y:S04]  /*9a900*/  LDL.LU R24, [R1+0x9c] ;  /* 0x00009c0001187983 */ /* 0x000ee80000300800 */
[----:B------:R-:W3:Y:S04]  /*9a910*/  LDL R25, [R1+0x1b60] ;  /* 0x001b600001197983 */ /* 0x000ee80000100800 */
[----:B------:R-:W3:Y:S04]  /*9a920*/  LDL.LU R16, [R1+0x3768] ;  /* 0x0037680001107983 */ /* 0x000ee80000300800 */
[----:B------:R-:W3:Y:S01]  /*9a930*/  LDL.LU R17, [R1+0x3764] ;  /* 0x0037640001117983 */ /* 0x000ee20000300800 */
[----:B----4-:R-:W-:-:S02]  /*9a940*/  ISETP.LT.AND P0, PT, R6, c[0x0][0x178], !P5 ;  /* 0x00005e0006007a0c */ /* 0x010fc40006f01270 */
[----:B-----5:R-:W-:Y:S01]  /*9a950*/  ISETP.LT.AND P4, PT, R7, c[0x0][0x178], !P5 ;  /* 0x00005e0007007a0c */ /* 0x020fe20006f81270 */
[----:B--2---:R-:W-:-:S05]  /*9a960*/  IMAD.WIDE R6, R0, 0x2, R2 ;  /* 0x0000000200067825 */ /* 0x004fca00078e0202 */
[----:B------:R0:W-:Y:S01]  /*9a970*/  @P3 STG.E.U16 [R6.64], R22 ;  /* 0x0000001606003986 */ /* 0x0001e2000c101506 */
[----:B---3--:R-:W-:Y:S02]  /*9a980*/  PRMT R27, R24, 0x7632, R27 ;  /* 0x00007632181b7816 */ /* 0x008fe4000000001b */
[----:B------:R-:W-:Y:S01]  /*9a990*/  ISETP.LT.AND P3, PT, R25, c[0x0][0x178], !P5 ;  /* 0x00005e0019007a0c */ /* 0x000fe20006f61270 */
[C---:B------:R-:W-:Y:S01]  /*9a9a0*/  IMAD.WIDE R24, R0.reuse, 0x2, R12 ;  /* 0x0000000200187825 */ /* 0x040fe200078e020c */
[----:B------:R1:W-:Y:S03]  /*9a9b0*/  STL [R1+0x3760], R16 ;  /* 0x0037601001007387 */ /* 0x0003e60000100800 */
[C---:B0-----:R-:W-:Y:S01]  /*9a9c0*/  IMAD.WIDE R6, R0.reuse, 0x2, R16 ;  /* 0x0000000200067825 */ /* 0x041fe200078e0210 */
[----:B------:R-:W-:Y:S04]  /*9a9d0*/  STL [R1+0x375c], R17 ;  /* 0x00375c1101007387 */ /* 0x000fe80000100800 */
[----:B-1----:R-:W2:Y:S04]  /*9a9e0*/  LDL.LU R16, [R1+0x75c] ;  /* 0x00075c0001107983 */ /* 0x002ea80000300800 */
[----:B------:R0:W-:Y:S04]  /*9a9f0*/  STL [R1+0x3758], R12 ;  /* 0x0037580c01007387 */ /* 0x0001e80000100800 */
[----:B0-----:R-:W3:Y:S01]  /*9aa00*/  LDL R12, [R1+0x1b64] ;  /* 0x001b6400010c7983 */ /* 0x001ee20000100800 */
[----:B------:R-:W-:Y:S01]  /*9aa10*/  PRMT R26, R23, 0x7632, R26 ;  /* 0x00007632171a7816 */ /* 0x000fe2000000001a */
[----:B------:R-:W-:-:S02]  /*9aa20*/  IMAD.WIDE R22, R0, 0x2, R14 ;  /* 0x0000000200167825 */ /* 0x000fc400078e020e */
[----:B------:R0:W-:Y:S04]  /*9aa30*/  STL [R1+0x3754], R13 ;  /* 0x0037540d01007387 */ /* 0x0001e80000100800 */
[----:B------:R-:W-:Y:S04]  /*9aa40*/  @P0 STG.E.U16 [R6.64], R28 ;  /* 0x0000001c06000986 */ /* 0x000fe8000c101506 */
[----:B------:R1:W-:Y:S04]  /*9aa50*/  @P4 STG.E.U16 [R22.64], R4 ;  /* 0x0000000416004986 */ /* 0x0003e8000c101506 */
[----:B------:R4:W-:Y:S01]  /*9aa60*/  @P6 STG.E.U16 [R24.64], R5 ;  /* 0x0000000518006986 */ /* 0x0009e2000c101506 */
[----:B---3--:R-:W-:-:S03]  /*9aa70*/  ISETP.LT.AND P5, PT, R12, c[0x0][0x178], !P5 ;  /* 0x00005e000c007a0c */ /* 0x008fc60006fa1270 */
[----:B------:R-:W3:Y:S04]  /*9aa80*/  LDL R12, [R1+0x1b60] ;  /* 0x001b6000010c7983 */ /* 0x000ee80000100800 */
[----:B0-----:R-:W5:Y:S04]  /*9aa90*/  LDL.LU R13, [R1+0x70c] ;  /* 0x00070c00010d7983 */ /* 0x001f680000300800 */
[----:B-1----:R-:W2:Y:S04]  /*9aaa0*/  LDL R23, [R1+0x1b50] ;  /* 0x001b500001177983 */ /* 0x002ea80000100800 */
[----:B----4-:R-:W4:Y:S01]  /*9aab0*/  LDL.LU R25, [R1+0x2fd0] ;  /* 0x002fd00001197983 */ /* 0x010f220000300800 */
[----:B------:R-:W-:Y:S01]  /*9aac0*/  IMAD.WIDE R4, R0, 0x2, R10 ;  /* 0x0000000200047825 */ /* 0x000fe200078e020a */
[----:B------:R-:W-:-:S02]  /*9aad0*/  ISETP.LT.AND P0, PT, R29, c[0x0][0x178], !P2 ;  /* 0x00005e001d007a0c */ /* 0x000fc40005701270 */
[C---:B------:R-:W-:Y:S01]  /*9aae0*/  IADD3 R29, R0.reuse, c[0x0][0x198], RZ ;  /* 0x00006600001d7a10 */ /* 0x040fe20007ffe0ff */
[----:B------:R-:W-:Y:S01]  /*9aaf0*/  IMAD.WIDE R6, R0, 0x2, R8 ;  /* 0x0000000200067825 */ /* 0x000fe200078e0208 */
[----:B------:R-:W3:Y:S04]  /*9ab00*/  LDL R24, [R1+0x1b4c] ;  /* 0x001b4c0001187983 */ /* 0x000ee80000100800 */
[----:B------:R-:W-:Y:S04]  /*9ab10*/  @P3 STG.E.U16 [R4.64], R26 ;  /* 0x0000001a04003986 */ /* 0x000fe8000c101506 */
[----:B------:R0:W-:Y:S04]  /*9ab20*/  STL [R1+0x3750], R21 ;  /* 0x0037501501007387 */ /* 0x0001e80000100800 */
[----:B------:R1:W-:Y:S01]  /*9ab30*/  @P5 STG.E.U16 [R6.64], R27 ;  /* 0x0000001b06005986 */ /* 0x0003e2000c101506 */
[----:B--2---:R-:W-:Y:S01]  /*9ab40*/  ISETP.LT.AND P4, PT, R23, c[0x0][0x178], !P2 ;  /* 0x00005e0017007a0c */ /* 0x004fe20005781270 */
[----:B------:R-:W-:Y:S01]  /*9ab50*/  IMAD.WIDE R22, R29, 0x2, R20 ;  /* 0x000000021d167825 */ /* 0x000fe200078e0214 */
[----:B----4-:R-:W-:-:S02]  /*9ab60*/  ISETP.GE.AND P3, PT, R25, c[0x0][0x17c], PT ;  /* 0x00005f0019007a0c */ /* 0x010fc40003f66270 */
[----:B------:R-:W2:Y:S04]  /*9ab70*/  LDL R25, [R1+0x1b48] ;  /* 0x001b480001197983 */ /* 0x000ea80000100800 */
[----:B0-----:R-:W4:Y:S04]  /*9ab80*/  LDL.LU R21, [R1+0xfc] ;  /* 0x0000fc0001157983 */ /* 0x001f280000300800 */
[----:B-1----:R-:W2:Y:S04]  /*9ab90*/  LDL.LU R7, [R1+0x7dc] ;  /* 0x0007dc0001077983 */ /* 0x002ea80000300800 */
[----:B------:R-:W4:Y:S01]  /*9aba0*/  LDL R27, [R1+0x1b5c] ;  /* 0x001b5c00011b7983 */ /* 0x000f220000100800 */
[----:B---3--:R-:W-:-:S02]  /*9abb0*/  ISETP.LT.AND P6, PT, R24, c[0x0][0x178], !P2 ;  /* 0x00005e0018007a0c */ /* 0x008fc400057c1270 */
[----:B--2---:R-:W-:-:S05]  /*9abc0*/  PRMT R26, R7, 0x7632, R26 ;  /* 0x00007632071a7816 */ /* 0x004fca000000001a */
[----:B------:R0:W-:Y:S04]  /*9abd0*/  STL [R1+0x374c], R26 ;  /* 0x00374c1a01007387 */ /* 0x0001e80000100800 */
[----:B0-----:R-:W2:Y:S04]  /*9abe0*/  LDL R26, [R1+0x1b58] ;  /* 0x001b5800011a7983 */ /* 0x001ea80000100800 */
[----:B------:R0:W-:Y:S01]  /*9abf0*/  @P0 STG.E.U16 [R22.64], R7 ;  /* 0x0000000716000986 */ /* 0x0001e2000c101506 */
[----:B------:R-:W-:Y:S01]  /*9ac00*/  PRMT R5, R16, 0x7632, R5 ;  /* 0x0000763210057816 */ /* 0x000fe20000000005 */
[----:B0-----:R-:W-:-:S02]  /*9ac10*/  IMAD.WIDE R6, R29, 0x2, R18 ;  /* 0x000000021d067825 */ /* 0x001fc400078e0212 */
[----:B------:R-:W3:Y:S04]  /*9ac20*/  LDL R23, [R1+0x1b54] ;  /* 0x001b540001177983 */ /* 0x000ee80000100800 */
[----:B------:R0:W-:Y:S01]  /*9ac30*/  @P6 STG.E.U16 [R6.64], R16 ;  /* 0x0000001006006986 */ /* 0x0001e2000c101506 */
[----:B--2---:R-:W-:-:S03]  /*9ac40*/  ISETP.LT.AND P5, PT, R26, c[0x0][0x178], !P2 ;  /* 0x00005e001a007a0c */ /* 0x004fc600057a1270 */
[----:B------:R-:W2:Y:S04]  /*9ac50*/  LDL.LU R26, [R1+0xec] ;  /* 0x0000ec00011a7983 */ /* 0x000ea80000300800 */
[----:B0-----:R-:W2:Y:S04]  /*9ac60*/  LDL.LU R16, [R1+0x3760] ;  /* 0x0037600001107983 */ /* 0x001ea80000300800 */
[----:B------:R-:W2:Y:S04]  /*9ac70*/  LDL.LU R6, [R1+0x71c] ;  /* 0x00071c0001067983 */ /* 0x000ea80000300800 */
[----:B------:R-:W3:Y:S01]  /*9ac80*/  LDL R7, [R1+0x1b64] ;  /* 0x001b640001077983 */ /* 0x000ee20000100800 */
[----:B--2---:R-:W-:-:S05]  /*9ac90*/  PRMT R17, R6, 0x7632, R17 ;  /* 0x0000763206117816 */ /* 0x004fca0000000011 */
[----:B------:R0:W-:Y:S04]  /*9aca0*/  STL.S16 [R1+0x4], R17 ;  /* 0x0000041101007387 */ /* 0x0001e80000100600 */
[----:B0-----:R-:W2:Y:S01]  /*9acb0*/  LDL.LU R17, [R1+0x375c] ;  /* 0x00375c0001117983 */ /* 0x001ea20000300800 */
[----:B---3--:R-:W-:Y:S01]  /*9acc0*/  ISETP.LT.AND P0, PT, R23, c[0x0][0x178], !P2 ;  /* 0x00005e0017007a0c */ /* 0x008fe20005701270 */
[----:B------:R-:W-:Y:S01]  /*9acd0*/  IMAD.WIDE R22, R29, 0x2, R2 ;  /* 0x000000021d167825 */ /* 0x000fe200078e0202 */
[----:B-----5:R-:W-:-:S04]  /*9ace0*/  PRMT R28, R13, 0x7632, R28 ;  /* 0x000076320d1c7816 */ /* 0x020fc8000000001c */
[----:B------:R2:W-:Y:S01]  /*9acf0*/  @P4 STG.E.U16 [R22.64], R6 ;  /* 0x0000000616004986 */ /* 0x0005e2000c101506 */
[----:B------:R-:W-:Y:S02]  /*9ad00*/  ISETP.LT.AND P6, PT, R7, c[0x0][0x178], !P2 ;  /* 0x00005e0007007a0c */ /* 0x000fe400057c1270 */
[----:B----4-:R-:W-:Y:S02]  /*9ad10*/  ISETP.LT.AND P4, PT, R27, c[0x0][0x178], !P2 ;  /* 0x00005e001b007a0c */ /* 0x010fe40005781270 */
[----:B------:R-:W-:Y:S02]  /*9ad20*/  ISETP.LT.AND P2, PT, R12, c[0x0][0x178], !P2 ;  /* 0x00005e000c007a0c */ /* 0x000fe40005741270 */
[----:B------:R-:W3:Y:S04]  /*9ad30*/  LDL.LU R12, [R1+0x3758] ;  /* 0x00375800010c7983 */ /* 0x000ee80000300800 */
[----:B------:R-:W-:Y:S01]  /*9ad40*/  STL [R1+0x3740], R28 ;  /* 0x0037401c01007387 */ /* 0x000fe20000100800 */
[----:B--2---:R-:W-:-:S05]  /*9ad50*/  IMAD.WIDE R22, R29, 0x2, R16 ;  /* 0x000000021d167825 */ /* 0x004fca00078e0210 */
[----:B------:R0:W-:Y:S04]  /*9ad60*/  @P0 STG.E.U16 [R22.64], R13 ;  /* 0x0000000d16000986 */ /* 0x0001e8000c101506 */
[----:B0-----:R-:W3:Y:S04]  /*9ad70*/  LDL.LU R13, [R1+0x3754] ;  /* 0x00375400010d7983 */ /* 0x001ee80000300800 */
[----:B------:R-:W2:Y:S04]  /*9ad80*/  LDL.LU R23, [R1+0x6fc] ;  /* 0x0006fc0001177983 */ /* 0x000ea80000300800 */
[----:B------:R-:W4:Y:S01]  /*9ad90*/  LDL.LU.S16 R28, [R1+0x4] ;  /* 0x00000400011c7983 */ /* 0x000f220000300600 */
[----:B------:R-:W-:Y:S01]  /*9ada0*/  IMAD.WIDE R6, R29, 0x2, R14 ;  /* 0x000000021d067825 */ /* 0x000fe200078e020e */
[----:B------:R-:W-:-:S02]  /*9adb0*/  PRMT R0, R21, 0x7632, R0 ;  /* 0x0000763215007816 */ /* 0x000fc40000000000 */
[----:B------:R-:W-:Y:S02]  /*9adc0*/  ISETP.LT.AND P0, PT, R24, c[0x0][0x178], !P3 ;  /* 0x00005e0018007a0c */ /* 0x000fe40005f01270 */
[----:B--2---:R-:W-:Y:S01]  /*9add0*/  PRMT R4, R23, 0x7632, R4 ;  /* 0x0000763217047816 */ /* 0x004fe20000000004 */
[----:B------:R3:W-:Y:S04]  /*9ade0*/  @P5 STG.E.U16 [R6.64], R23 ;  /* 0x0000001706005986 */ /* 0x0007e8000c101506 */
[----:B----4-:R0:W-:Y:S01]  /*9adf0*/  STL [R1+0x3744], R28 ;  /* 0x0037441c01007387 */ /* 0x0101e20000100800 */
[----:B------:R-:W-:Y:S01]  /*9ae00*/  ISETP.LT.AND P5, PT, R25, c[0x0][0x178], !P3 ;  /* 0x00005e0019007a0c */ /* 0x000fe20005fa1270 */
[----:B------:R-:W-:-:S04]  /*9ae10*/  IMAD.WIDE R24, R29, 0x2, R8 ;  /* 0x000000021d187825 */ /* 0x000fc800078e0208 */
[C---:B---3--:R-:W-:Y:S01]  /*9ae20*/  IMAD.WIDE R6, R29.reuse, 0x2, R12 ;  /* 0x000000021d067825 */ /* 0x048fe200078e020c */
[----:B0-----:R-:W2:Y:S03]  /*9ae30*/  LDL.LU R28, [R1+0xdc] ;  /* 0x0000dc00011c7983 */ /* 0x001ea60000300800 */
[C---:B------:R-:W-:Y:S01]  /*9ae40*/  IMAD.WIDE R22, R29.reuse, 0x2, R10 ;  /* 0x000000021d167825 */ /* 0x040fe200078e020a */
[----:B------:R0:W-:Y:S04]  /*9ae50*/  STL [R1+0x3748], R4 ;  /* 0x0037480401007387 */ /* 0x0001e80000100800 */
[----:B------:R-:W-:Y:S04]  /*9ae60*/  @P4 STG.E.U16 [R6.64], R21 ;  /* 0x0000001506004986 */ /* 0x000fe8000c101506 */
[----:B0-----:R-:W3:Y:S04]  /*9ae70*/  LDL R4, [R1+0x1b64] ;  /* 0x001b640001047983 */ /* 0x001ee80000100800 */
[----:B------:R0:W-:Y:S04]  /*9ae80*/  STL.S16 [R1], R0 ;  /* 0x0000000001007387 */ /* 0x0001e80000100600 */
[----:B------:R1:W-:Y:S04]  /*9ae90*/  STL [R1+0x3728], R29 ;  /* 0x0037281d01007387 */ /* 0x0003e80000100800 */
[----:B------:R4:W-:Y:S01]  /*9aea0*/  @P2 STG.E.U16 [R22.64], R26 ;  /* 0x0000001a16002986 */ /* 0x0009e2000c101506 */
[----:B0-----:R-:W-:-:S03]  /*9aeb0*/  IADD3 R0, R29, c[0x0][0x198], RZ ;  /* 0x000066001d007a10 */ /* 0x001fc60007ffe0ff */
[----:B-1----:R-:W5:Y:S04]  /*9aec0*/  LDL R29, [R1+0x1b54] ;  /* 0x001b5400011d7983 */ /* 0x002f680000100800 */
[----:B------:R-:W3:Y:S04]  /*9aed0*/  LDL.LU R21, [R1+0x3750] ;  /* 0x0037500001157983 */ /* 0x000ee80000300800 */
[----:B----4-:R-:W4:Y:S01]  /*9aee0*/  LDL R23, [R1+0x1b50] ;  /* 0x001b500001177983 */ /* 0x010f220000100800 */
[----:B------:R-:W-:-:S03]  /*9aef0*/  PRMT R6, R26, 0x7632, R6 ;  /* 0x000076321a067816 */ /* 0x000fc60000000006 */
[----:B------:R-:W5:Y:S04]  /*9af00*/  LDL R7, [R1+0x1b58] ;  /* 0x001b580001077983 */ /* 0x000f680000100800 */
[----:B------:R-:W5:Y:S04]  /*9af10*/  LDL.LU R26, [R1+0x374c] ;  /* 0x00374c00011a7983 */ /* 0x000f680000300800 */
[----:B--2---:R-:W-:Y:S01]  /*9af20*/  @P6 STG.E.U16 [R24.64], R28 ;  /* 0x0000001c18006986 */ /* 0x004fe2000c101506 */
[----:B----4-:R-:W-:Y:S01]  /*9af30*/  ISETP.LT.AND P2, PT, R23, c[0x0][0x178], !P3 ;  /* 0x00005e0017007a0c */ /* 0x010fe20005f41270 */
[----:B---3--:R-:W-:-:S05]  /*9af40*/  IMAD.WIDE R22, R0, 0x2, R20 ;  /* 0x0000000200167825 */ /* 0x008fca00078e0214 */
[----:B-----5:R0:W-:Y:S04]  /*9af50*/  @P5 STG.E.U16 [R22.64], R26 ;  /* 0x0000001a16005986 */ /* 0x0201e8000c101506 */
[----:B0-----:R-:W2:Y:S01]  /*9af60*/  LDL R23, [R1+0x1b60] ;  /* 0x001b600001177983 */ /* 0x001ea20000100800 */
[----:B------:R-:W-:Y:S01]  /*9af70*/  IMAD.WIDE R24, R0, 0x2, R18 ;  /* 0x0000000200187825 */ /* 0x000fe200078e0212 */
[----:B------:R-:W-:Y:S02]  /*9af80*/  ISETP.LT.AND P6, PT, R29, c[0x0][0x178], !P3 ;  /* 0x00005e001d007a0c */ /* 0x000fe40005fc1270 */
[----:B------:R-:W-:Y:S02]  /*9af90*/  ISETP.LT.AND P4, PT, R7, c[0x0][0x178], !P3 ;  /* 0x00005e0007007a0c */ /* 0x000fe40005f81270 */
[----:B------:R0:W-:Y:S01]  /*9afa0*/  @P0 STG.E.U16 [R24.64], R5 ;  /* 0x0000000518000986 */ /* 0x0001e2000c101506 */
[----:B------:R-:W-:-:S02]  /*9afb0*/  ISETP.LT.AND P5, PT, R27, c[0x0][0x178], !P3 ;  /* 0x00005e001b007a0c */ /* 0x000fc40005fa1270 */
[----:B0-----:R-:W-:Y:S02]  /*9afc0*/  PRMT R5, R28, 0x7632, R5 ;  /* 0x000076321c057816 */ /* 0x001fe40000000005 */
[----:B--2---:R-:W-:Y:S02]  /*9afd0*/  ISETP.LT.AND P0, PT, R23, c[0x0][0x178], !P3 ;  /* 0x00005e0017007a0c */ /* 0x004fe40005f01270 */
[----:B------:R-:W-:Y:S02]  /*9afe0*/  ISETP.LT.AND P3, PT, R4, c[0x0][0x178], !P3 ;  /* 0x00005e0004007a0c */ /* 0x000fe40005f61270 */
[----:B------:R-:W2:Y:S04]  /*9aff0*/  LDL.LU R4, [R1+0x3748] ;  /* 0x0037480001047983 */ /* 0x000ea80000300800 */
[----:B------:R-:W3:Y:S01]  /*9b000*/  LDL.LU R28, [R1+0x3744] ;  /* 0x00374400011c7983 */ /* 0x000ee20000300800 */
[----:B------:R-:W-:-:S05]  /*9b010*/  IMAD.WIDE R22, R0, 0x2, R2 ;  /* 0x0000000200167825 */ /* 0x000fca00078e0202 */
[----:B---3--:R0:W-:Y:S04]  /*9b020*/  @P2 STG.E.U16 [R22.64], R28 ;  /* 0x0000001c16002986 */ /* 0x0081e8000c101506 */
[----:B0-----:R-:W3:Y:S01]  /*9b030*/  LDL.LU R28, [R1+0x3740] ;  /* 0x00374000011c7983 */ /* 0x001ee20000300800 */
[----:B------:R-:W-:-:S03]  /*9b040*/  IMAD.WIDE R24, R0, 0x2, R16 ;  /* 0x0000000200187825 */ /* 0x000fc600078e0210 */
[----:B------:R-:W4:Y:S01]  /*9b050*/  LDL R23, [R1+0x1b48] ;  /* 0x001b480001177983 */ /* 0x000f220000100800 */
[----:B------:R-:W-:-:S03]  /*9b060*/  IMAD.WIDE R26, R0, 0x2, R14 ;  /* 0x00000002001a7825 */ /* 0x000fc600078e020e */
[----:B---3--:R-:W-:Y:S04]  /*9b070*/  @P6 STG.E.U16 [R24.64], R28 ;  /* 0x0000001c18006986 */ /* 0x008fe8000c101506 */
[----:B------:R0:W-:Y:S04]  /*9b080*/  STL [R1+0x372c], R28 ;  /* 0x00372c1c01007387 */ /* 0x0001e80000100800 */
[----:B--2---:R1:W-:Y:S01]  /*9b090*/  @P4 STG.E.U16 [R26.64], R4 ;  /* 0x000000041a004986 */ /* 0x0043e2000c101506 */
[----:B----4-:R-:W-:-:S03]  /*9b0a0*/  ISETP.LT.AND P2, PT, R23, c[0x0][0x178], !P1 ;  /* 0x00005e0017007a0c */ /* 0x010fc60004f41270 */
[----:B0-----:R-:W2:Y:S04]  /*9b0b0*/  LDL R28, [R1+0x1b50] ;  /* 0x001b5000011c7983 */ /* 0x001ea80000100800 */
[----:B-1----:R-:W3:Y:S01]  /*9b0c0*/  LDL R4, [R1+0x1b4c] ;  /* 0x001b4c0001047983 */ /* 0x002ee20000100800 */
[----:B------:R-:W-:-:S03]  /*9b0d0*/  IMAD.WIDE R22, R0, 0x2, R12 ;  /* 0x0000000200167825 */ /* 0x000fc600078e020c */
[----:B------:R0:W-:Y:S01]  /*9b0e0*/  STL [R1+0x373c], R13 ;  /* 0x00373c0d01007387 */ /* 0x0001e20000100800 */
[----:B------:R-:W-:-:S04]  /*9b0f0*/  IMAD.WIDE R24, R0, 0x2, R10 ;  /* 0x0000000200187825 */ /* 0x000fc800078e020a */
[----:B------:R-:W-:Y:S01]  /*9b100*/  IMAD.WIDE R26, R0, 0x2, R8 ;  /* 0x00000002001a7825 */ /* 0x000fe200078e0208 */
[----:B0-----:R-:W4:Y:S04]  /*9b110*/  LDL R13, [R1+0x150] ;  /* 0x00015000010d7983 */ /* 0x001f280000100800 */
[----:B------:R0:W-:Y:S04]  /*9b120*/  STL [R1+0x3738], R11 ;  /* 0x0037380b01007387 */ /* 0x0001e80000100800 */
[----:B0-----:R-:W5:Y:S01]  /*9b130*/  LDL R11, [R1+0x140] ;  /* 0x00014000010b7983 */ /* 0x001f620000100800 */
[----:B---3--:R-:W-:-:S02]  /*9b140*/  ISETP.LT.AND P4, PT, R4, c[0x0][0x178], !P1 ;  /* 0x00005e0004007a0c */ /* 0x008fc40004f81270 */
[----:B------:R-:W-:Y:S02]  /*9b150*/  IADD3 R4, R0, c[0x0][0x198], RZ ;  /* 0x0000660000047a10 */ /* 0x000fe40007ffe0ff */
[----:B------:R-:W3:Y:S04]  /*9b160*/  LDL.LU.S16 R0, [R1] ;  /* 0x0000000001007983 */ /* 0x000ee80000300600 */
[----:B---3--:R0:W-:Y:S04]  /*9b170*/  @P5 STG.E.U16 [R22.64], R0 ;  /* 0x0000000016005986 */ /* 0x0081e8000c101506 */
[----:B------:R1:W-:Y:S04]  /*9b180*/  @P0 STG.E.U16 [R24.64], R6 ;  /* 0x0000000618000986 */ /* 0x0003e8000c101506 */
[----:B------:R3:W-:Y:S04]  /*9b190*/  @P3 STG.E.U16 [R26.64], R5 ;  /* 0x000000051a003986 */ /* 0x0007e8000c101506 */
[----:B0-----:R-:W4:Y:S04]  /*9b1a0*/  LDL R0, [R1+0x1b4c] ;  /* 0x001b4c0001007983 */ /* 0x001f280000100800 */
[----:B-1----:R-:W4:Y:S04]  /*9b1b0*/  LDL.LU R24, [R1+0x2fd4] ;  /* 0x002fd40001187983 */ /* 0x002f280000300800 */
[----:B------:R-:W4:Y:S01]  /*9b1c0*/  LDL R25, [R1+0x1b5c] ;  /* 0x001b5c0001197983 */ /* 0x000f220000100800 */
[----:B--2---:R-:W-:-:S03]  /*9b1d0*/  ISETP.LT.AND P5, PT, R28, c[0x0][0x178], !P1 ;  /* 0x00005e001c007a0c */ /* 0x004fc60004fa1270 */
[----:B---3--:R-:W2:Y:S04]  /*9b1e0*/  LDL.LU R5, [R1+0x170] ;  /* 0x0001700001057983 */ /* 0x008ea80000300800 */
[----:B------:R-:W3:Y:S04]  /*9b1f0*/  LDL.LU R26, [R1+0x130] ;  /* 0x00013000011a7983 */ /* 0x000ee80000300800 */
[----:B------:R-:W3:Y:S04]  /*9b200*/  LDL.LU R27, [R1+0x120] ;  /* 0x00012000011b7983 */ /* 0x000ee80000300800 */
[----:B------:R0:W-:Y:S04]  /*9b210*/  STL [R1+0x3730], R28 ;  /* 0x0037301c01007387 */ /* 0x0001e80000100800 */
[----:B0-----:R-:W3:Y:S01]  /*9b220*/  LDL R28, [R1+0x100] ;  /* 0x00010000011c7983 */ /* 0x001ee20000100800 */
[----:B------:R-:W-:-:S05]  /*9b230*/  IMAD.WIDE R22, R4, 0x2, R20 ;  /* 0x0000000204167825 */ /* 0x000fca00078e0214 */
[----:B--2---:R0:W-:Y:S04]  /*9b240*/  @P2 STG.E.U16 [R22.64], R5 ;  /* 0x0000000516002986 */ /* 0x0041e8000c101506 */
[----:B---3--:R1:W-:Y:S04]  /*9b250*/  STL [R1+0x3734], R28 ;  /* 0x0037341c01007387 */ /* 0x0083e80000100800 */
[----:B0-----:R-:W2:Y:S04]  /*9b260*/  LDL R22, [R1+0x160] ;  /* 0x0001600001167983 */ /* 0x001ea80000100800 */
[----:B-1----:R-:W3:Y:S04]  /*9b270*/  LDL R28, [R1+0x110] ;  /* 0x00011000011c7983 */ /* 0x002ee80000100800 */
[----:B------:R-:W3:Y:S01]  /*9b280*/  LDL.LU R23, [R1+0x2fd8] ;  /* 0x002fd80001177983 */ /* 0x000ee20000300800 */
[----:B------:R-:W-:Y:S01]  /*9b290*/  ISETP.LT.AND P6, PT, R7, c[0x0][0x178], !P1 ;  /* 0x00005e0007007a0c */ /* 0x000fe20004fc1270 */
[----:B------:R-:W-:Y:S01]  /*9b2a0*/  IMAD.WIDE R6, R4, 0x2, R18 ;  /* 0x0000000204067825 */ /* 0x000fe200078e0212 */
[----:B------:R-:W-:-:S02]  /*9b2b0*/  ISETP.LT.AND P3, PT, R29, c[0x0][0x178], !P1 ;  /* 0x00005e001d007a0c */ /* 0x000fc40004f61270 */
[----:B----4-:R-:W-:Y:S02]  /*9b2c0*/  ISETP.GE.AND P0, PT, R24, c[0x0][0x17c], PT ;  /* 0x00005f0018007a0c */ /* 0x010fe40003f06270 */
[----:B------:R-:W-:Y:S01]  /*9b2d0*/  ISETP.LT.AND P2, PT, R25, c[0x0][0x178], !P1 ;  /* 0x00005e0019007a0c */ /* 0x000fe20004f41270 */
[C---:B------:R-:W-:Y:S01]  /*9b2e0*/  IMAD.WIDE R24, R4.reuse, 0x2, R2 ;  /* 0x0000000204187825 */ /* 0x040fe200078e0202 */
[----:B--2---:R0:W-:Y:S04]  /*9b2f0*/  @P4 STG.E.U16 [R6.64], R22 ;  /* 0x0000001606004986 */ /* 0x0041e8000c101506 */
[----:B------:R1:W-:Y:S01]  /*9b300*/  @P5 STG.E.U16 [R24.64], R13 ;  /* 0x0000000d18005986 */ /* 0x0003e2000c101506 */
[----:B---3--:R-:W-:Y:S01]  /*9b310*/  ISETP.GE.AND P4, PT, R23, c[0x0][0x17c], PT ;  /* 0x00005f0017007a0c */ /* 0x008fe20003f86270 */
[----:B0-----:R-:W-:-:S02]  /*9b320*/  IMAD.WIDE R22, R4, 0x2, R16 ;  /* 0x0000000204167825 */ /* 0x001fc400078e0210 */
[----:B-1----:R-:W2:Y:S02]  /*9b330*/  LDL.LU R13, [R1+0x373c] ;  /* 0x00373c00010d7983 */ /* 0x002ea40000300800 */
[C---:B------:R-:W-:Y:S02]  /*9b340*/  IMAD.WIDE R6, R4.reuse, 0x2, R14 ;  /* 0x0000000204067825 */ /* 0x040fe400078e020e */
[----:B------:R-:W3:Y:S04]  /*9b350*/  LDL R25, [R1+0x1b60] ;  /* 0x001b600001197983 */ /* 0x000ee80000100800 */
[----:B-----5:R0:W-:Y:S04]  /*9b360*/  @P3 STG.E.U16 [R22.64], R11 ;  /* 0x0000000b16003986 */ /* 0x0201e8000c101506 */
[----:B------:R1:W-:Y:S04]  /*9b370*/  @P6 STG.E.U16 [R6.64], R26 ;  /* 0x0000001a06006986 */ /* 0x0003e8000c101506 */
[----:B0-----:R-:W4:Y:S04]  /*9b380*/  LDL.LU R11, [R1+0x3738] ;  /* 0x00373800010b7983 */ /* 0x001f280000300800 */
[----:B------:R-:W5:Y:S04]  /*9b390*/  LDL R22, [R1+0x1b48] ;  /* 0x001b480001167983 */ /* 0x000f680000100800 */
[----:B------:R-:W4:Y:S04]  /*9b3a0*/  LDL.LU R23, [R1+0x2fdc] ;  /* 0x002fdc0001177983 */ /* 0x000f280000300800 */
[----:B-1----:R-:W4:Y:S01]  /*9b3b0*/  LDL R7, [R1+0x1b64] ;  /* 0x001b640001077983 */ /* 0x002f220000100800 */
[----:B---3--:R-:W-:Y:S01]  /*9b3c0*/  ISETP.LT.AND P5, PT, R25, c[0x0][0x178], !P1 ;  /* 0x00005e0019007a0c */ /* 0x008fe20004fa1270 */
[----:B--2---:R-:W-:-:S05]  /*9b3d0*/  IMAD.WIDE R24, R4, 0x2, R12 ;  /* 0x0000000204187825 */ /* 0x004fca00078e020c */
[----:B------:R-:W-:Y:S01]  /*9b3e0*/  @P2 STG.E.U16 [R24.64], R27 ;  /* 0x0000001b18002986 */ /* 0x000fe2000c101506 */
[----:B----4-:R-:W-:Y:S01]  /*9b3f0*/  ISETP.LT.AND P1, PT, R7, c[0x0][0x178], !P1 ;  /* 0x00005e0007007a0c */ /* 0x010fe20004f21270 */
[----:B------:R-:W-:-:S05]  /*9b400*/  IMAD.WIDE R6, R4, 0x2, R10 ;  /* 0x0000000204067825 */ /* 0x000fca00078e020a */
[----:B------:R0:W-:Y:S04]  /*9b410*/  @P5 STG.E.U16 [R6.64], R28 ;  /* 0x0000001c06005986 */ /* 0x0001e8000c101506 */
[----:B0-----:R-:W2:Y:S01]  /*9b420*/  LDL.LU R28, [R1+0x3734] ;  /* 0x00373400011c7983 */ /* 0x001ea20000300800 */
[----:B-----5:R-:W-:Y:S02]  /*9b430*/  ISETP.LT.AND P3, PT, R22, c[0x0][0x178], !P4 ;  /* 0x00005e0016007a0c */ /* 0x020fe40006761270 */
[----:B------:R-:W-:Y:S01]  /*9b440*/  ISETP.GE.AND P2, PT, R23, c[0x0][0x17c], PT ;  /* 0x00005f0017007a0c */ /* 0x000fe20003f46270 */
[----:B------:R-:W-:Y:S01]  /*9b450*/  IMAD.WIDE R22, R4, 0x2, R8 ;  /* 0x0000000204167825 */ /* 0x000fe200078e0208 */
[----:B------:R-:W3:Y:S01]  /*9b460*/  LDL.LU R7, [R1+0x160] ;  /* 0x0001600001077983 */ /* 0x000ee20000300800 */
[----:B------:R-:W-:-:S02]  /*9b470*/  ISETP.LT.AND P6, PT, R0, c[0x0][0x178], !P4 ;  /* 0x00005e0000007a0c */ /* 0x000fc400067c1270 */
[----:B------:R-:W-:Y:S01]  /*9b480*/  IADD3 R0, R4, c[0x0][0x198], RZ ;  /* 0x0000660004007a10 */ /* 0x000fe20007ffe0ff */
[----:B--2---:R0:W-:Y:S04]  /*9b490*/  @P1 STG.E.U16 [R22.64], R28 ;  /* 0x0000001c16001986 */ /* 0x0041e8000c101506 */
[----:B0-----:R-:W2:Y:S01]  /*9b4a0*/  LDL.LU R28, [R1+0x3730] ;  /* 0x00373000011c7983 */ /* 0x001ea20000300800 */
[----:B------:R-:W-:Y:S01]  /*9b4b0*/  PRMT R24, R5, 0x7632, R24 ;  /* 0x0000763205187816 */ /* 0x000fe20000000018 */
[C---:B------:R-:W-:Y:S01]  /*9b4c0*/  IMAD.WIDE R4, R0.reuse, 0x2, R20 ;  /* 0x0000000200047825 */ /* 0x040fe200078e0214 */
[----:B---3--:R-:W-:Y:S01]  /*9b4d0*/  PRMT R25, R7, 0x7632, R25 ;  /* 0x0000763207197816 */ /* 0x008fe20000000019 */
[----:B------:R-:W3:Y:S02]  /*9b4e0*/  LDL.LU R22, [R1+0x150] ;  /* 0x0001500001167983 */ /* 0x000ee40000300800 */
[----:B------:R-:W-:-:S02]  /*9b4f0*/  IMAD.WIDE R6, R0, 0x2, R18 ;  /* 0x0000000200067825 */ /* 0x000fc400078e0212 */
[----:B------:R-:W4:Y:S04]  /*9b500*/  LDL.LU R23, [R1+0x140] ;  /* 0x0001400001177983 */ /* 0x000f280000300800 */
[----:B------:R0:W-:Y:S01]  /*9b510*/  @P3 STG.E.U16 [R4.64], R24 ;  /* 0x0000001804003986 */ /* 0x0001e2000c101506 */
[----:B------:R-:W-:-:S03]  /*9b520*/  ISETP.LT.AND P3, PT, R29, c[0x0][0x178], !P4 ;  /* 0x00005e001d007a0c */ /* 0x000fc60006761270 */
[----:B------:R1:W-:Y:S04]  /*9b530*/  @P6 STG.E.U16 [R6.64], R25 ;  /* 0x0000001906006986 */ /* 0x0003e8000c101506 */
[----:B0-----:R-:W5:Y:S01]  /*9b540*/  LDL R24, [R1+0x1b5c] ;  /* 0x001b5c0001187983 */ /* 0x001f620000100800 */
[----:B--2---:R-:W-:-:S03]  /*9b550*/  ISETP.LT.AND P1, PT, R28, c[0x0][0x178], !P4 ;  /* 0x00005e001c007a0c */ /* 0x004fc60006721270 */
[----:B------:R-:W2:Y:S04]  /*9b560*/  LDL.LU R28, [R1+0x372c] ;  /* 0x00372c00011c7983 */ /* 0x000ea80000300800 */
[----:B------:R-:W2:Y:S04]  /*9b570*/  LDL.LU R29, [R1+0x3728] ;  /* 0x00372800011d7983 */ /* 0x000ea80000300800 */
[----:B-1----:R-:W2:Y:S04]  /*9b580*/  LDL R7, [R1+0x1b58] ;  /* 0x001b580001077983 */ /* 0x002ea80000100800 */
[----:B------:R0:W-:Y:S01]  /*9b590*/  STL [R1+0x3724], R3 ;  /* 0x0037240301007387 */ /* 0x0001e20000100800 */
[----:B---3--:R-:W-:-:S02]  /*9b5a0*/  PRMT R4, R22, 0x7632, R4 ;  /* 0x0000763216047816 */ /* 0x008fc40000000004 */
[----:B--2---:R-:W-:Y:S01]  /*9b5b0*/  ISETP.LT.AND P6, PT, R7, c[0x0][0x178], !P4 ;  /* 0x00005e0007007a0c */ /* 0x004fe200067c1270 */
[----:B------:R-:W-:Y:S02]  /*9b5c0*/  IMAD.WIDE R6, R0, 0x2, R2 ;  /* 0x0000000200067825 */ /* 0x000fe400078e0202 */
[----:B0-----:R-:W2:Y:S01]  /*9b5d0*/  LDL R3, [R1+0x1b60] ;  /* 0x001b600001037983 */ /* 0x001ea20000100800 */
[----:B-----5:R-:W-:Y:S02]  /*9b5e0*/  ISETP.LT.AND P5, PT, R24, c[0x0][0x178], !P4 ;  /* 0x00005e0018007a0c */ /* 0x020fe400067a1270 */
[----:B----4-:R-:W-:Y:S01]  /*9b5f0*/  PRMT R5, R23, 0x7632, R5 ;  /* 0x0000763217057816 */ /* 0x010fe20000000005 */
[----:B------:R-:W-:Y:S01]  /*9b600*/  IMAD.WIDE R22, R0, 0x2, R16 ;  /* 0x0000000200167825 */ /* 0x000fe200078e0210 */
[----:B------:R-:W-:Y:S01]  /*9b610*/  STL [R1+0x3720], R17 ;  /* 0x0037201101007387 */ /* 0x000fe20000100800 */
[----:B------:R-:W-:Y:S02]  /*9b620*/  PRMT R28, R26, 0x7632, R28 ;  /* 0x000076321a1c7816 */ /* 0x000fe4000000001c */
[----:B------:R-:W-:Y:S01]  /*9b630*/  IMAD.WIDE R24, R0, 0x2, R14 ;  /* 0x0000000200187825 */ /* 0x000fe200078e020e */
[----:B------:R0:W-:Y:S01]  /*9b640*/  @P1 STG.E.U16 [R6.64], R4 ;  /* 0x0000000406001986 */ /* 0x0001e2000c101506 */
[----:B------:R-:W-:-:S02]  /*9b650*/  PRMT R29, R27, 0x7632, R29 ;  /* 0x000076321b1d7816 */ /* 0x000fc4000000001d */
[----:B------:R-:W-:Y:S01]  /*9b660*/  IMAD.WIDE R26, R0, 0x2, R12 ;  /* 0x00000002001a7825 */ /* 0x000fe200078e020c */
[----:B------:R1:W-:Y:S04]  /*9b670*/  @P3 STG.E.U16 [R22.64], R5 ;  /* 0x0000000516003986 */ /* 0x0003e8000c101506 */
[----:B0-----:R-:W3:Y:S04]  /*9b680*/  LDL R4, [R1+0x1b48] ;  /* 0x001b480001047983 */ /* 0x001ee80000100800 */
[----:B------:R-:W4:Y:S04]  /*9b690*/  LDL.LU R6, [R1+0x110] ;  /* 0x0001100001067983 */ /* 0x000f280000300800 */
[----:B------:R-:W5:Y:S04]  /*9b6a0*/  LDL R7, [R1+0x1b4c] ;  /* 0x001b4c0001077983 */ /* 0x000f680000100800 */
[----:B-1----:R-:W3:Y:S04]  /*9b6b0*/  LDL R22, [R1+0x1b64] ;  /* 0x001b640001167983 */ /* 0x002ee80000100800 */
[----:B------:R-:W3:Y:S04]  /*9b6c0*/  LDL.LU R23, [R1+0x100] ;  /* 0x0001000001177983 */ /* 0x000ee80000300800 */
[----:B------:R-:W3:Y:S04]  /*9b6d0*/  LDL R17, [R1+0x1e0] ;  /* 0x0001e00001117983 */ /* 0x000ee80000100800 */
[----:B------:R-:W-:Y:S04]  /*9b6e0*/  @P6 STG.E.U16 [R24.64], R28 ;  /* 0x0000001c18006986 */ /* 0x000fe8000c101506 */
[----:B------:R-:W-:Y:S01]  /*9b6f0*/  @P5 STG.E.U16 [R26.64], R29 ;  /* 0x0000001d1a005986 */ /* 0x000fe2000c101506 */
[----:B--2---:R-:W-:-:S03]  /*9b700*/  ISETP.LT.AND P1, PT, R3, c[0x0][0x178], !P4 ;  /* 0x00005e0003007a0c */ /* 0x004fc60006721270 */
[----:B------:R-:W2:Y:S04]  /*9b710*/  LDL R3, [R1+0x7e0] ;  /* 0x0007e00001037983 */ /* 0x000ea80000100800 */
[----:B------:R0:W-:Y:S04]  /*9b720*/  STL [R1+0x370c], R28 ;  /* 0x00370c1c01007387 */ /* 0x0001e80000100800 */
[----:B0-----:R-:W2:Y:S04]  /*9b730*/  LDL R28, [R1+0x1b54] ;  /* 0x001b5400011c7983 */ /* 0x001ea80000100800 */
[----:B------:R0:W-:Y:S04]  /*9b740*/  STL [R1+0x3710], R29 ;  /* 0x0037101d01007387 */ /* 0x0001e80000100800 */
[----:B0-----:R-:W2:Y:S04]  /*9b750*/  LDL R29, [R1+0x1b50] ;  /* 0x001b5000011d7983 */ /* 0x001ea80000100800 */
[----:B------:R-:W3:Y:S01]  /*9b760*/  LDL.LU R27, [R1+0x1b0] ;  /* 0x0001b000011b7983 */ /* 0x000ee20000300800 */
[----:B--2---:R-:W-:-:S03]  /*9b770*/  ISETP.LT.AND P5, PT, R29, c[0x0][0x178], !P2 ;  /* 0x00005e001d007a0c */ /* 0x004fc600057a1270 */
[----:B------:R0:W-:Y:S04]  /*9b780*/  STL [R1+0x3714], R29 ;  /* 0x0037141d01007387 */ /* 0x0001e80000100800 */
[----:B0-----:R-:W2:Y:S01]  /*9b790*/  LDL R29, [R1+0x1b4c] ;  /* 0x001b4c00011d7983 */ /* 0x001ea20000100800 */
[----:B---3--:R-:W-:Y:S02]  /*9b7a0*/  ISETP.LT.AND P4, PT, R22, c[0x0][0x178], !P4 ;  /* 0x00005e0016007a0c */ /* 0x008fe40006781270 */
[----:B------:R-:W-:Y:S02]  /*9b7b0*/  ISETP.LT.AND P6, PT, R4, c[0x0][0x178], !P2 ;  /* 0x00005e0004007a0c */ /* 0x000fe400057c1270 */
[----:B-----5:R-:W-:Y:S01]  /*9b7c0*/  ISETP.LT.AND P3, PT, R7, c[0x0][0x178], !P2 ;  /* 0x00005e0007007a0c */ /* 0x020fe20005761270 */
[----:B--2---:R0:W-:Y:S04]  /*9b7d0*/  STL [R1+0x3718], R29 ;  /* 0x0037181d01007387 */ /* 0x0041e80000100800 */
[----:B0-----:R-:W2:Y:S01]  /*9b7e0*/  LDL R29, [R1+0x180] ;  /* 0x00018000011d7983 */ /* 0x001ea20000100800 */
[----:B----4-:R-:W-:Y:S01]  /*9b7f0*/  PRMT R26, R6, 0x7632, R26 ;  /* 0x00007632061a7816 */ /* 0x010fe2000000001a */
[C---:B------:R-:W-:Y:S01]  /*9b800*/  IMAD.WIDE R6, R0.reuse, 0x2, R10 ;  /* 0x0000000200067825 */ /* 0x040fe200078e020a */
[----:B------:R-:W-:-:S02]  /*9b810*/  IADD3 R4, R0, c[0x0][0x198], RZ ;  /* 0x0000660000047a10 */ /* 0x000fc40007ffe0ff */
[----:B------:R-:W-:Y:S01]  /*9b820*/  PRMT R5, R23, 0x7632, R5 ;  /* 0x0000763217057816 */ /* 0x000fe20000000005 */
[----:B------:R-:W-:Y:S01]  /*9b830*/  IMAD.WIDE R24, R0, 0x2, R8 ;  /* 0x0000000200187825 */ /* 0x000fe200078e0208 */
[----:B------:R0:W-:Y:S03]  /*9b840*/  @P1 STG.E.U16 [R6.64], R26 ;  /* 0x0000001a06001986 */ /* 0x0001e6000c101506 */
[C---:B------:R-:W-:Y:S01]  /*9b850*/  IMAD.WIDE R22, R4.reuse, 0x2, R20 ;  /* 0x0000000204167825 */ /* 0x040fe200078e0214 */
[----:B------:R-:W-:Y:S04]  /*9b860*/  @P4 STG.E.U16 [R24.64], R5 ;  /* 0x0000000518004986 */ /* 0x000fe8000c101506 */
[----:B------:R-:W-:Y:S01]  /*9b870*/  @P6 STG.E.U16 [R22.64], R3 ;  /* 0x0000000316006986 */ /* 0x000fe2000c101506 */
[----:B0-----:R-:W-:-:S05]  /*9b880*/  IMAD.WIDE R6, R4, 0x2, R18 ;  /* 0x0000000204067825 */ /* 0x001fca00078e0212 */
[----:B------:R-:W-:Y:S04]  /*9b890*/  @P3 STG.E.U16 [R6.64], R17 ;  /* 0x0000001106003986 */ /* 0x000fe8000c101506 */
[----:B--2---:R0:W-:Y:S04]  /*9b8a0*/  STL [R1+0x371c], R29 ;  /* 0x00371c1d01007387 */ /* 0x0041e80000100800 */
[----:B------:R-:W2:Y:S04]  /*9b8b0*/  LDL R0, [R1+0x1b48] ;  /* 0x001b480001007983 */ /* 0x000ea80000100800 */
[----:B0-----:R-:W3:Y:S04]  /*9b8c0*/  LDL R29, [R1+0x190] ;  /* 0x00019000011d7983 */ /* 0x001ee80000100800 */
[----:B------:R-:W4:Y:S04]  /*9b8d0*/  LDL.LU R26, [R1+0x1c0] ;  /* 0x0001c000011a7983 */ /* 0x000f280000300800 */
[----:B------:R-:W5:Y:S04]  /*9b8e0*/  LDL R5, [R1+0x1d0] ;  /* 0x0001d00001057983 */ /* 0x000f680000100800 */
[----:B------:R-:W2:Y:S04]  /*9b8f0*/  LDL.LU R24, [R1+0x2fe0] ;  /* 0x002fe00001187983 */ /* 0x000ea80000300800 */
[----:B------:R-:W2:Y:S04]  /*9b900*/  LDL R25, [R1+0x1b64] ;  /* 0x001b640001197983 */ /* 0x000ea80000100800 */
[----:B------:R-:W2:Y:S04]  /*9b910*/  LDL.LU R3, [R1+0x3724] ;  /* 0x0037240001037983 */ /* 0x000ea80000300800 */
[----:B------:R-:W2:Y:S04]  /*9b920*/  LDL R23, [R1+0x1b58] ;  /* 0x001b580001177983 */ /* 0x000ea80000100800 */
[----:B------:R-:W3:Y:S04]  /*9b930*/  LDL.LU R17, [R1+0x3720] ;  /* 0x0037200001117983 */ /* 0x000ee80000300800 */
[----:B------:R-:W3:Y:S04]  /*9b940*/  LDL R7, [R1+0x1b5c] ;  /* 0x001b5c0001077983 */ /* 0x000ee80000100800 */
[----:B------:R-:W4:Y:S01]  /*9b950*/  LDL R6, [R1+0x1b60] ;  /* 0x001b600001067983 */ /* 0x000f220000100800 */
[----:B------:R-:W-:-:S02]  /*9b960*/  ISETP.LT.AND P1, PT, R28, c[0x0][0x178], !P2 ;  /* 0x00005e001c007a0c */ /* 0x000fc40005721270 */
[----:B--2---:R-:W-:Y:S01]  /*9b970*/  ISETP.LT.AND P4, PT, R23, c[0x0][0x178], !P2 ;  /* 0x00005e0017007a0c */ /* 0x004fe20005781270 */
[----:B------:R-:W-:Y:S01]  /*9b980*/  IMAD.WIDE R22, R4, 0x2, R2 ;  /* 0x0000000204167825 */ /* 0x000fe200078e0202 */
[----:B---3--:R-:W-:-:S04]  /*9b990*/  ISETP.LT.AND P6, PT, R7, c[0x0][0x178], !P2 ;  /* 0x00005e0007007a0c */ /* 0x008fc800057c1270 */
[----:B-----5:R-:W-:Y:S01]  /*9b9a0*/  @P5 STG.E.U16 [R22.64], R5 ;  /* 0x0000000516005986 */ /* 0x020fe2000c101506 */
[----:B----4-:R-:W-:Y:S01]  /*9b9b0*/  ISETP.LT.AND P3, PT, R6, c[0x0][0x178], !P2 ;  /* 0x00005e0006007a0c */ /* 0x010fe20005761270 */
[----:B------:R-:W-:Y:S01]  /*9b9c0*/  IMAD.WIDE R6, R4, 0x2, R16 ;  /* 0x0000000204067825 */ /* 0x000fe200078e0210 */
[----:B------:R-:W-:Y:S02]  /*9b9d0*/  ISETP.GE.AND P5, PT, R24, c[0x0][0x17c], PT ;  /* 0x00005f0018007a0c */ /* 0x000fe40003fa6270 */
[----:B------:R-:W-:Y:S01]  /*9b9e0*/  ISETP.LT.AND P2, PT, R25, c[0x0][0x178], !P2 ;  /* 0x00005e0019007a0c */ /* 0x000fe20005741270 */
[C---:B------:R-:W-:Y:S01]  /*9b9f0*/  IMAD.WIDE R24, R4.reuse, 0x2, R14 ;  /* 0x0000000204187825 */ /* 0x040fe200078e020e */
[----:B------:R0:W-:Y:S04]  /*9ba00*/  @P1 STG.E.U16 [R6.64], R26 ;  /* 0x0000001a06001986 */ /* 0x0001e8000c101506 */
[----:B------:R1:W-:Y:S01]  /*9ba10*/  @P4 STG.E.U16 [R24.64], R27 ;  /* 0x0000001b18004986 */ /* 0x0003e2000c101506 */
[----:B0-----:R-:W-:-:S03]  /*9ba20*/  IMAD.WIDE R6, R4, 0x2, R12 ;  /* 0x0000000204067825 */ /* 0x001fc600078e020c */
[----:B-1----:R-:W2:Y:S04]  /*9ba30*/  LDL.LU R24, [R1+0x1e0] ;  /* 0x0001e00001187983 */ /* 0x002ea80000300800 */
[----:B------:R-:W3:Y:S04]  /*9ba40*/  LDL.LU R25, [R1+0x1d0] ;  /* 0x0001d00001197983 */ /* 0x000ee80000300800 */
[----:B------:R0:W-:Y:S04]  /*9ba50*/  @P6 STG.E.U16 [R6.64], R29 ;  /* 0x0000001d06006986 */ /* 0x0001e8000c101506 */
[----:B0-----:R-:W4:Y:S01]  /*9ba60*/  LDL.LU R29, [R1+0x371c] ;  /* 0x00371c00011d7983 */ /* 0x001f220000300800 */
[----:B------:R-:W5:Y:S01]  /*9ba70*/  LDL R6, [R1+0x1a0] ;  /* 0x0001a00001067983 */ /* 0x000f620000100800 */
[----:B------:R-:W-:Y:S01]  /*9ba80*/  ISETP.LT.AND P1, PT, R0, c[0x0][0x178], !P5 ;  /* 0x00005e0000007a0c */ /* 0x000fe20006f21270 */
[C---:B------:R-:W-:Y:S01]  /*9ba90*/  IMAD.WIDE R22, R4.reuse, 0x2, R10 ;  /* 0x0000000204167825 */ /* 0x040fe200078e020a */
[----:B------:R-:W-:-:S03]  /*9baa0*/  IADD3 R0, R4, c[0x0][0x198], RZ ;  /* 0x0000660004007a10 */ /* 0x000fc60007ffe0ff */
[----:B------:R-:W-:Y:S01]  /*9bab0*/  IMAD.WIDE R4, R4, 0x2, R8 ;  /* 0x0000000204047825 */ /* 0x000fe200078e0208 */
[----:B------:R-:W2:Y:S04]  /*9bac0*/  LDL.LU R7, [R1+0x7e0] ;  /* 0x0007e00001077983 */ /* 0x000ea80000300800 */
[----:B-----5:R0:W-:Y:S01]  /*9bad0*/  @P3 STG.E.U16 [R22.64], R6 ;  /* 0x0000000616003986 */ /* 0x0201e2000c101506 */
[----:B----4-:R1:W-:Y:S03]  /*9bae0*/  @P2 STG.E.U16 [R4.64], R29 ;  /* 0x0000001d04002986 */ /* 0x0103e6000c101506 */
[----:B0-----:R-:W4:Y:S01]  /*9baf0*/  LDL R23, [R1+0x1b58] ;  /* 0x001b580001177983 */ /* 0x001f220000100800 */
[----:B-1----:R-:W5:Y:S02]  /*9bb00*/  LDL.LU R29, [R1+0x3718] ;  /* 0x00371800011d7983 */ /* 0x002f640000300800 */
[----:B-----5:R-:W-:-:S02]  /*9bb10*/  ISETP.LT.AND P4, PT, R29, c[0x0][0x178], !P5 ;  /* 0x00005e001d007a0c */ /* 0x020fc40006f81270 */
[----:B------:R-:W5:Y:S01]  /*9bb20*/  LDL.LU R29, [R1+0x3714] ;  /* 0x00371400011d7983 */ /* 0x000f620000300800 */
[----:B------:R-:W-:Y:S02]  /*9bb30*/  ISETP.LT.AND P2, PT, R28, c[0x0][0x178], !P5 ;  /* 0x00005e001c007a0c */ /* 0x000fe40006f41270 */
[----:B--2---:R-:W-:Y:S01]  /*9bb40*/  PRMT R22, R7, 0x7632, R22 ;  /* 0x0000763207167816 */ /* 0x004fe20000000016 */
[----:B------:R-:W-:Y:S01]  /*9bb50*/  IMAD.WIDE R6, R0, 0x2, R20 ;  /* 0x0000000200067825 */ /* 0x000fe200078e0214 */
[----:B-----5:R-:W-:Y:S02]  /*9bb60*/  ISETP.LT.AND P3, PT, R29, c[0x0][0x178], !P5 ;  /* 0x00005e001d007a0c */ /* 0x020fe40006f61270 */
[----:B------:R-:W2:Y:S01]  /*9bb70*/  LDL.LU R29, [R1+0x3710] ;  /* 0x00371000011d7983 */ /* 0x000ea20000300800 */
[----:B------:R-:W5:Y:S03]  /*9bb80*/  LDL.LU R28, [R1+0x370c] ;  /* 0x00370c00011c7983 */ /* 0x000f660000300800 */
[----:B------:R0:W-:Y:S01]  /*9bb90*/  @P1 STG.E.U16 [R6.64], R22 ;  /* 0x0000001606001986 */ /* 0x0001e2000c101506 */
[----:B------:R-:W-:-:S02]  /*9bba0*/  PRMT R4, R24, 0x7632, R4 ;  /* 0x0000763218047816 */ /* 0x000fc40000000004 */
[----:B---3--:R-:W-:Y:S02]  /*9bbb0*/  PRMT R5, R25, 0x7632, R5 ;  /* 0x0000763219057816 */ /* 0x008fe40000000005 */
[----:B----4-:R-:W-:Y:S01]  /*9bbc0*/  ISETP.LT.AND P1, PT, R23, c[0x0][0x178], !P5 ;  /* 0x00005e0017007a0c */ /* 0x010fe20006f21270 */
[C---:B------:R-:W-:Y:S01]  /*9bbd0*/  IMAD.WIDE R24, R0.reuse, 0x2, R16 ;  /* 0x0000000200187825 */ /* 0x040fe200078e0210 */
[----:B------:R1:W-:Y:S03]  /*9bbe0*/  STL [R1+0x3708], R17 ;  /* 0x0037081101007387 */ /* 0x0003e60000100800 */
[----:B0-----:R-:W-:-:S04]  /*9bbf0*/  IMAD.WIDE R6, R0, 0x2, R18 ;  /* 0x0000000200067825 */ /* 0x001fc800078e0212 */
[----:B------:R-:W-:Y:S01]  /*9bc00*/  IMAD.WIDE R22, R0, 0x2, R2 ;  /* 0x0000000200167825 */ /* 0x000fe200078e0202 */
[----:B-1----:R-:W3:Y:S03]  /*9bc10*/  LDL R17, [R1+0x1b48] ;  /* 0x001b480001117983 */ /* 0x002ee60000100800 */
[----:B------:R0:W-:Y:S01]  /*9bc20*/  STL [R1+0x3704], R15 ;  /* 0x0037040f01007387 */ /* 0x0001e20000100800 */
[----:B------:R1:W-:Y:S01]  /*9bc30*/  @P4 STG.E.U16 [R6.64], R4 ;  /* 0x0000000406004986 */ /* 0x0003e2000c101506 */
[----:B------:R4:W-:Y:S01]  /*9bc40*/  @P3 STG.E.U16 [R22.64], R5 ;  /* 0x0000000516003986 */ /* 0x0009e2000c101506 */
[----:B--2---:R-:W-:Y:S02]  /*9bc50*/  PRMT R29, R27, 0x7632, R29 ;  /* 0x000076321b1d7816 */ /* 0x004fe4000000001d */
[----:B-----5:R-:W-:Y:S01]  /*9bc60*/  PRMT R28, R26, 0x7632, R28 ;  /* 0x000076321a1c7816 */ /* 0x020fe2000000001c */
[----:B------:R-:W-:-:S02]  /*9bc70*/  IMAD.WIDE R26, R0, 0x2, R14 ;  /* 0x00000002001a7825 */ /* 0x000fc400078e020e */
[----:B0-----:R-:W2:Y:S02]  /*9bc80*/  LDL R15, [R1+0x1b4c] ;  /* 0x001b4c00010f7983 */ /* 0x001ea40000100800 */
[----:B-1----:R-:W5:Y:S02]  /*9bc90*/  LDL.LU R4, [R1+0x190] ;  /* 0x0001900001047983 */ /* 0x002f640000300800 */
[----:B------:R-:W3:Y:S02]  /*9bca0*/  LDL.LU R6, [R1+0x1a0] ;  /* 0x0001a00001067983 */ /* 0x000ee40000300800 */
[----:B------:R-:W3:Y:S01]  /*9bcb0*/  LDL.LU R7, [R1+0x180] ;  /* 0x0001800001077983 */ /* 0x000ee20000300800 */
[----:B----4-:R-:W4:Y:S04]  /*9bcc0*/  LDL R5, [R1+0x1b5c] ;  /* 0x001b5c0001057983 */ /* 0x010f280000100800 */
[----:B------:R-:W3:Y:S04]  /*9bcd0*/  LDL R22, [R1+0x1b60] ;  /* 0x001b600001167983 */ /* 0x000ee80000100800 */
[----:B------:R-:W5:Y:S04]  /*9bce0*/  LDL R23, [R1+0x1b64] ;  /* 0x001b640001177983 */ /* 0x000f680000100800 */
[----:B------:R-:W-:Y:S01]  /*9bcf0*/  @P2 STG.E.U16 [R24.64], R28 ;  /* 0x0000001c18002986 */ /* 0x000fe2000c101506 */
[----:B------:R0:W-:Y:S03]  /*9bd00*/  STL [R1+0x36b8], R28 ;  /* 0x0036b81c01007387 */ /* 0x0001e60000100800 */
[----:B0-----:R-:W5:Y:S01]  /*9bd10*/  LDL R28, [R1+0x1b50] ;  /* 0x001b5000011c7983 */ /* 0x001f620000100800 */
[----:B------:R0:W-:Y:S03]  /*9bd20*/  @P1 STG.E.U16 [R26.64], R29 ;  /* 0x0000001d1a001986 */ /* 0x0001e6000c101506 */
[----:B0-----:R-:W5:Y:S01]  /*9bd30*/  LDL.LU R27, [R1+0x800] ;  /* 0x00080000011b7983 */ /* 0x001f620000300800 */
[----:B------:R0:W-:Y:S03]  /*9bd40*/  STL [R1+0x36b4], R29 ;  /* 0x0036b41d01007387 */ /* 0x0001e60000100800 */
[----:B0-----:R-:W5:Y:S01]  /*9bd50*/  LDL R29, [R1+0x1b54] ;  /* 0x001b5400011d7983 */ /* 0x001f620000100800 */
[----:B--2---:R-:W-:-:S02]  /*9bd60*/  ISETP.LT.AND P4, PT, R15, c[0x0][0x178], !P0 ;  /* 0x00005e000f007a0c */ /* 0x004fc40004781270 */
[----:B----4-:R-:W-:Y:S02]  /*9bd70*/  ISETP.LT.AND P2, PT, R5, c[0x0][0x178], !P5 ;  /* 0x00005e0005007a0c */ /* 0x010fe40006f41270 */
[----:B---3--:R-:W-:Y:S02]  /*9bd80*/  ISETP.LT.AND P1, PT, R22, c[0x0][0x178], !P5 ;  /* 0x00005e0016007a0c */ /* 0x008fe40006f21270 */
[----:B-----5:R-:W-:Y:S01]  /*9bd90*/  ISETP.LT.AND P3, PT, R23, c[0x0][0x178], !P5 ;  /* 0x00005e0017007a0c */ /* 0x020fe20006f61270 */
[----:B------:R-:W-:Y:S02]  /*9bda0*/  ISETP.LT.AND P5, PT, R17, c[0x0][0x178], !P0 ;  /* 0x00005e0011007a0c */ /* 0x000fe400047a1270 */
[----:B------:R-:W2:Y:S01]  /*9bdb0*/  LDL.LU R17, [R1+0x2fe4] ;  /* 0x002fe40001117983 */ /* 0x000ea20000300800 */
[----:B------:R-:W3:Y:S01]  /*9bdc0*/  LDL R15, [R1+0x240] ;  /* 0x00024000010f7983 */ /* 0x000ee20000100800 */
[----:B------:R-:W-:Y:S02]  /*9bdd0*/  ISETP.LT.AND P6, PT, R28, c[0x0][0x178], !P0 ;  /* 0x00005e001c007a0c */ /* 0x000fe400047c1270 */
[----:B------:R0:W-:Y:S04]  /*9bde0*/  STL [R1+0x36f4], R28 ;  /* 0x0036f41c01007387 */ /* 0x0001e80000100800 */
[----:B0-----:R-:W4:Y:S04]  /*9bdf0*/  LDL R28, [R1+0x1f0] ;  /* 0x0001f000011c7983 */ /* 0x001f280000100800 */
[----:B----4-:R0:W-:Y:S04]  /*9be00*/  STL [R1+0x36f8], R28 ;  /* 0x0036f81c01007387 */ /* 0x0101e80000100800 */
[----:B0-----:R-:W4:Y:S01]  /*9be10*/  LDL R28, [R1+0x1b4c] ;  /* 0x001b4c00011c7983 */ /* 0x001f220000100800 */
[----:B------:R-:W-:-:S02]  /*9be20*/  PRMT R24, R4, 0x7632, R24 ;  /* 0x0000763204187816 */ /* 0x000fc40000000018 */
[----:B------:R-:W-:Y:S02]  /*9be30*/  PRMT R25, R6, 0x7632, R25 ;  /* 0x0000763206197816 */ /* 0x000fe40000000019 */
[----:B------:R-:W-:Y:S01]  /*9be40*/  PRMT R26, R7, 0x7632, R26 ;  /* 0x00007632071a7816 */ /* 0x000fe2000000001a */
[----:B------:R-:W-:-:S04]  /*9be50*/  IMAD.WIDE R4, R0, 0x2, R12 ;  /* 0x0000000200047825 */ /* 0x000fc800078e020c */
[----:B------:R-:W-:-:S04]  /*9be60*/  IMAD.WIDE R6, R0, 0x2, R10 ;  /* 0x0000000200067825 */ /* 0x000fc800078e020a */
[C---:B------:R-:W-:Y:S01]  /*9be70*/  IMAD.WIDE R22, R0.reuse, 0x2, R8 ;  /* 0x0000000200167825 */ /* 0x040fe200078e0208 */
[----:B----4-:R0:W-:Y:S04]  /*9be80*/  STL [R1+0x36fc], R28 ;  /* 0x0036fc1c01007387 */ /* 0x0101e80000100800 */
[----:B0-----:R-:W4:Y:S01]  /*9be90*/  LDL R28, [R1+0x200] ;  /* 0x00020000011c7983 */ /* 0x001f220000100800 */
[----:B------:R-:W-:-:S03]  /*9bea0*/  IADD3 R0, R0, c[0x0][0x198], RZ ;  /* 0x0000660000007a10 */ /* 0x000fc60007ffe0ff */
[----:B------:R0:W-:Y:S01]  /*9beb0*/  @P2 STG.E.U16 [R4.64], R24 ;  /* 0x0000001804002986 */ /* 0x0001e2000c101506 */
[----:B------:R-:W-:Y:S02]  /*9bec0*/  @P1 STG.E.U16 [R6.64], R25 ;  /* 0x0000001906001986 */ /* 0x000fe4000c101506 */
[----:B------:R-:W-:Y:S01]  /*9bed0*/  @P3 STG.E.U16 [R22.64], R26 ;  /* 0x0000001a16003986 */ /* 0x000fe2000c101506 */
[----:B--2---:R-:W-:Y:S01]  /*9bee0*/  ISETP.GE.AND P2, PT, R17, c[0x0][0x17c], PT ;  /* 0x00005f0011007a0c */ /* 0x004fe20003f46270 */
[----:B0-----:R-:W-:-:S05]  /*9bef0*/  IMAD.WIDE R4, R0, 0x2, R20 ;  /* 0x0000000200047825 */ /* 0x001fca00078e0214 */
[----:B------:R-:W-:Y:S04]  /*9bf00*/  @P5 STG.E.U16 [R4.64], R27 ;  /* 0x0000001b04005986 */ /* 0x000fe8000c101506 */
[----:B----4-:R0:W-:Y:S01]  /*9bf10*/  STL [R1+0x3700], R28 ;  /* 0x0037001c01007387 */ /* 0x0101e20000100800 */
[----:B------:R-:W2:Y:S03]  /*9bf20*/  LDL R24, [R1+0x220] ;  /* 0x0002200001187983 */ /* 0x000ea60000100800 */
[----:B0-----:R-:W4:Y:S01]  /*9bf30*/  LDL R28, [R1+0x210] ;  /* 0x00021000011c7983 */ /* 0x001f220000100800 */
[----:B------:R-:W5:Y:S02]  /*9bf40*/  LDL.LU R25, [R1+0x2fe8] ;  /* 0x002fe80001197983 */ /* 0x000f640000300800 */
[----:B------:R-:W2:Y:S02]  /*9bf50*/  LDL R23, [R1+0x1b58] ;  /* 0x001b580001177983 */ /* 0x000ea40000100800 */
[----:B------:R-:W3:Y:S01]  /*9bf60*/  LDL R26, [R1+0x1b48] ;  /* 0x001b4800011a7983 */ /* 0x000ee20000100800 */
[----:B------:R-:W3:Y:S01]  /*9bf70*/  LDL.LU R17, [R1+0x3708] ;  /* 0x0037080001117983 */ /* 0x000ee20000300800 */
[----:B------:R-:W3:Y:S02]  /*9bf80*/  LDL R5, [R1+0x7f0] ;  /* 0x0007f00001057983 */ /* 0x000ee40000100800 */
[----:B------:R-:W-:Y:S01]  /*9bf90*/  IMAD.WIDE R6, R0, 0x2, R18 ;  /* 0x0000000200067825 */ /* 0x000fe200078e0212 */
[----:B------:R-:W-:-:S02]  /*9bfa0*/  ISETP.LT.AND P1, PT, R29, c[0x0][0x178], !P0 ;  /* 0x00005e001d007a0c */ /* 0x000fc40004721270 */
[----:B--2---:R-:W-:Y:S01]  /*9bfb0*/  ISETP.LT.AND P3, PT, R23, c[0x0][0x178], !P0 ;  /* 0x00005e0017007a0c */ /* 0x004fe20004761270 */
[C---:B------:R-:W-:Y:S01]  /*9bfc0*/  IMAD.WIDE R22, R0.reuse, 0x2, R2 ;  /* 0x0000000200167825 */ /* 0x040fe200078e0202 */
[----:B---3--:R0:W-:Y:S04]  /*9bfd0*/  @P4 STG.E.U16 [R6.64], R5 ;  /* 0x0000000506004986 */ /* 0x0081e8000c101506 */
[----:B------:R1:W-:Y:S01]  /*9bfe0*/  @P6 STG.E.U16 [R22.64], R15 ;  /* 0x0000000f16006986 */ /* 0x0003e2000c101506 */
[----:B0-----:R-:W2:Y:S04]  /*9bff0*/  LDL R7, [R1+0x1b5c] ;  /* 0x001b5c0001077983 */ /* 0x001ea80000100800 */
[----:B------:R-:W3:Y:S01]  /*9c000*/  LDL R6, [R1+0x1b60] ;  /* 0x001b600001067983 */ /* 0x000ee20000100800 */
[----:B-1----:R-:W4:Y:S02]  /*9c010*/  LDL.LU R15, [R1+0x3704] ;  /* 0x00370400010f7983 */ /* 0x002f240000300800 */
[----:B------:R-:W5:Y:S02]  /*9c020*/  LDL R22, [R1+0x230] ;  /* 0x0002300001167983 */ /* 0x000f640000100800 */
[----:B------:R-:W5:Y:S02]  /*9c030*/  LDL R23, [R1+0x1b64] ;  /* 0x001b640001177983 */ /* 0x000f640000100800 */
[----:B------:R-:W-:Y:S01]  /*9c040*/  IMAD.WIDE R4, R0, 0x2, R16 ;  /* 0x0000000200047825 */ /* 0x000fe200078e0210 */
[----:B--2---:R-:W-:-:S02]  /*9c050*/  ISETP.LT.AND P5, PT, R7, c[0x0][0x178], !P0 ;  /* 0x00005e0007007a0c */ /* 0x004fc400047a1270 */
[----:B---3--:R-:W-:Y:S01]  /*9c060*/  ISETP.LT.AND P4, PT, R6, c[0x0][0x178], !P0 ;  /* 0x00005e0006007a0c */ /* 0x008fe20004781270 */
[----:B----4-:R-:W-:Y:S01]  /*9c070*/  IMAD.WIDE R6, R0, 0x2, R14 ;  /* 0x0000000200067825 */ /* 0x010fe200078e020e */
[----:B-----5:R0:W-:Y:S01]  /*9c080*/  @P1 STG.E.U16 [R4.64], R22 ;  /* 0x0000001604001986 */ /* 0x0201e2000c101506 */
[----:B------:R-:W-:-:S03]  /*9c090*/  ISETP.LT.AND P0, PT, R23, c[0x0][0x178], !P0 ;  /* 0x00005e0017007a0c */ /* 0x000fc60004701270 */
[----:B------:R-:W-:Y:S01]  /*9c0a0*/  @P3 STG.E.U16 [R6.64], R24 ;  /* 0x0000001806003986 */ /* 0x000fe2000c101506 */
[----:B0-----:R-:W-:-:S05]  /*9c0b0*/  IMAD.WIDE R22, R0, 0x2, R12 ;  /* 0x0000000200167825 */ /* 0x001fca00078e020c */
[----:B------:R0:W-:Y:S04]  /*9c0c0*/  @P5 STG.E.U16 [R22.64], R28 ;  /* 0x0000001c16005986 */ /* 0x0001e8000c101506 */
[----:B0-----:R-:W2:Y:S01]  /*9c0d0*/  LDL.LU R28, [R1+0x3700] ;  /* 0x00370000011c7983 */ /* 0x001ea20000300800 */
[----:B------:R-:W-:-:S04]  /*9c0e0*/  IMAD.WIDE R4, R0, 0x2, R10 ;  /* 0x0000000200047825 */ /* 0x000fc800078e020a */
[----:B------:R-:W3:Y:S02]  /*9c0f0*/  LDL.LU R22, [R1+0x230] ;  /* 0x0002300001167983 */ /* 0x000ee40000300800 */
[----:B------:R-:W4:Y:S01]  /*9c100*/  LDL R23, [R1+0x1b5c] ;  /* 0x001b5c0001177983 */ /* 0x000f220000100800 */
[----:B--2---:R0:W-:Y:S04]  /*9c110*/  @P4 STG.E.U16 [R4.64], R28 ;  /* 0x0000001c04004986 */ /* 0x0041e8000c101506 */
[----:B0-----:R-:W2:Y:S01]  /*9c120*/  LDL.LU R28, [R1+0x36fc] ;  /* 0x0036fc00011c7983 */ /* 0x001ea20000300800 */
[----:B------:R-:W5:Y:S02]  /*9c130*/  LDL.LU R4, [R1+0x240] ;  /* 0x0002400001047983 */ /* 0x000f640000300800 */
[----:B------:R-:W3:Y:S01]  /*9c140*/  LDL R5, [R1+0x1b58] ;  /* 0x001b580001057983 */ /* 0x000ee20000100800 */
[----:B------:R-:W-:Y:S01]  /*9c150*/  ISETP.GE.AND P1, PT, R25, c[0x0][0x17c], PT ;  /* 0x00005f0019007a0c */ /* 0x000fe20003f26270 */
[----:B------:R-:W-:Y:S01]  /*9c160*/  IMAD.WIDE R24, R0, 0x2, R8 ;  /* 0x0000000200187825 */ /* 0x000fe200078e0208 */
[----:B--2---:R-:W-:-:S02]  /*9c170*/  ISETP.LT.AND P4, PT, R28, c[0x0][0x178], !P2 ;  /* 0x00005e001c007a0c */ /* 0x004fc40005781270 */
[----:B------:R-:W2:Y:S01]  /*9c180*/  LDL.LU R28, [R1+0x36f8] ;  /* 0x0036f800011c7983 */ /* 0x000ea20000300800 */
[----:B------:R-:W-:Y:S02]  /*9c190*/  ISETP.LT.AND P6, PT, R26, c[0x0][0x178], !P2 ;  /* 0x00005e001a007a0c */ /* 0x000fe400057c1270 */
[----:B------:R-:W-:Y:S02]  /*9c1a0*/  IADD3 R6, R0, c[0x0][0x198], RZ ;  /* 0x0000660000067a10 */ /* 0x000fe40007ffe0ff */
[----:B------:R-:W-:Y:S01]  /*9c1b0*/  PRMT R7, R27, 0x7632, R7 ;  /* 0x000076321b077816 */ /* 0x000fe20000000007 */
[----:B--2---:R0:W-:Y:S04]  /*9c1c0*/  @P0 STG.E.U16 [R24.64], R28 ;  /* 0x0000001c18000986 */ /* 0x0041e8000c101506 */
[----:B0-----:R-:W2:Y:S01]  /*9c1d0*/  LDL.LU R28, [R1+0x36f4] ;  /* 0x0036f400011c7983 */ /* 0x001ea20000300800 */
[----:B------:R-:W2:Y:S02]  /*9c1e0*/  LDL.LU R25, [R1+0x7f0] ;  /* 0x0007f00001197983 */ /* 0x000ea40000300800 */
[----:B------:R-:W-:Y:S01]  /*9c1f0*/  IMAD.WIDE R26, R6, 0x2, R20 ;  /* 0x00000002061a7825 */ /* 0x000fe200078e0214 */
[----:B------:R-:W-:-:S04]  /*9c200*/  ISETP.LT.AND P5, PT, R29, c[0x0][0x178], !P2 ;  /* 0x00005e001d007a0c */ /* 0x000fc800057a1270 */
[----:B------:R5:W-:Y:S01]  /*9c210*/  @P6 STG.E.U16 [R26.64], R7 ;  /* 0x000000071a006986 */ /* 0x000be2000c101506 */
[----:B---3--:R-:W-:Y:S02]  /*9c220*/  PRMT R0, R22, 0x7632, R0 ;  /* 0x0000763216007816 */ /* 0x008fe40000000000 */
[----:B----4-:R-:W-:Y:S01]  /*9c230*/  ISETP.LT.AND P3, PT, R23, c[0x0][0x178], !P2 ;  /* 0x00005e0017007a0c */ /* 0x010fe20005761270 */
[----:B------:R-:W-:Y:S01]  /*9c240*/  IMAD.WIDE R22, R6, 0x2, R2 ;  /* 0x0000000206167825 */ /* 0x000fe200078e0202 */
[----:B------:R-:W-:Y:S01]  /*9c250*/  ISETP.LT.AND P0, PT, R5, c[0x0][0x178], !P2 ;  /* 0x00005e0005007a0c */ /* 0x000fe20005701270 */
[----:B------:R0:W-:Y:S01]  /*9c260*/  STL [R1+0x36f0], R29 ;  /* 0x0036f01d01007387 */ /* 0x0001e20000100800 */
[----:B-----5:R-:W-:Y:S01]  /*9c270*/  PRMT R7, R4, 0x7632, R7 ;  /* 0x0000763204077816 */ /* 0x020fe20000000007 */
[----:B------:R-:W-:Y:S02]  /*9c280*/  IMAD.WIDE R4, R6, 0x2, R16 ;  /* 0x0000000206047825 */ /* 0x000fe400078e0210 */
[----:B0-----:R-:W3:Y:S01]  /*9c290*/  LDL R29, [R1+0x1b60] ;  /* 0x001b6000011d7983 */ /* 0x001ee20000100800 */
[----:B--2---:R-:W-:-:S02]  /*9c2a0*/  ISETP.LT.AND P6, PT, R28, c[0x0][0x178], !P2 ;  /* 0x00005e001c007a0c */ /* 0x004fc400057c1270 */
[----:B------:R-:W-:Y:S01]  /*9c2b0*/  PRMT R26, R25, 0x7632, R26 ;  /* 0x00007632191a7816 */ /* 0x000fe2000000001a */
[----:B------:R-:W-:-:S05]  /*9c2c0*/  IMAD.WIDE R24, R6, 0x2, R18 ;  /* 0x0000000206187825 */ /* 0x000fca00078e0212 */
[----:B------:R0:W-:Y:S05]  /*9c2d0*/  @P4 STG.E.U16 [R24.64], R26 ;  /* 0x0000001a18004986 */ /* 0x0001ea000c101506 */
[----:B------:R1:W-:Y:S01]  /*9c2e0*/  @P6 STG.E.U16 [R22.64], R7 ;  /* 0x0000000716006986 */ /* 0x0003e2000c101506 */
[----:B------:R2:W-:Y:S03]  /*9c2f0*/  @P5 STG.E.U16 [R4.64], R0 ;  /* 0x0000000004005986 */ /* 0x0005e6000c101506 */
[----:B0-----:R-:W4:Y:S04]  /*9c300*/  LDL.LU R25, [R1+0x220] ;  /* 0x0002200001197983 */ /* 0x001f280000300800 */
[----:B-1----:R-:W5:Y:S01]  /*9c310*/  LDL R7, [R1+0x1b4c] ;  /* 0x001b4c0001077983 */ /* 0x002f620000100800 */
[----:B------:R-:W3:Y:S02]  /*9c320*/  LDL.LU R22, [R1+0x200] ;  /* 0x0002000001167983 */ /* 0x000ee40000300800 */
[----:B------:R-:W3:Y:S02]  /*9c330*/  LDL.LU R23, [R1+0x1f0] ;  /* 0x0001f00001177983 */ /* 0x000ee40000300800 */
[----:B--2---:R-:W2:Y:S01]  /*9c340*/  LDL.LU R5, [R1+0x210] ;  /* 0x0002100001057983 */ /* 0x004ea20000300800 */
[----:B----4-:R-:W-:Y:S01]  /*9c350*/  PRMT R26, R25, 0x7632, R26 ;  /* 0x00007632191a7816 */ /* 0x010fe2000000001a */
[----:B------:R-:W-:Y:S01]  /*9c360*/  IMAD.WIDE R24, R6, 0x2, R14 ;  /* 0x0000000206187825 */ /* 0x000fe200078e020e */
[----:B--2---:R-:W-:-:S03]  /*9c370*/  PRMT R0, R5, 0x7632, R0 ;  /* 0x0000763205007816 */ /* 0x004fc60000000000 */
[C---:B------:R-:W-:Y:S01]  /*9c380*/  IMAD.WIDE R4, R6.reuse, 0x2, R12 ;  /* 0x0000000206047825 */ /* 0x040fe200078e020c */
[----:B------:R0:W-:Y:S01]  /*9c390*/  @P0 STG.E.U16 [R24.64], R26 ;  /* 0x0000001a18000986 */ /* 0x0001e2000c101506 */
[----:B---3--:R-:W-:Y:S02]  /*9c3a0*/  ISETP.LT.AND P0, PT, R29, c[0x0][0x178], !P2 ;  /* 0x00005e001d007a0c */ /* 0x008fe40005701270 */
[----:B------:R-:W2:Y:S01]  /*9c3b0*/  LDL R29, [R1+0x830] ;  /* 0x00083000011d7983 */ /* 0x000ea20000100800 */
[----:B------:R1:W-:Y:S01]  /*9c3c0*/  @P3 STG.E.U16 [R4.64], R0 ;  /* 0x0000000004003986 */ /* 0x0003e2000c101506 */
[----:B-----5:R-:W-:Y:S02]  /*9c3d0*/  ISETP.LT.AND P3, PT, R7, c[0x0][0x178], !P1 ;  /* 0x00005e0007007a0c */ /* 0x020fe40004f61270 */
[----:B------:R-:W-:Y:S01]  /*9c3e0*/  PRMT R27, R23, 0x7632, R27 ;  /* 0x00007632171b7816 */ /* 0x000fe2000000001b */
[----:B0-----:R-:W3:Y:S04]  /*9c3f0*/  LDL R24, [R1+0x1b64] ;  /* 0x001b640001187983 */ /* 0x001ee80000100800 */
[----:B------:R-:W4:Y:S01]  /*9c400*/  LDL R25, [R1+0x1b48] ;  /* 0x001b480001197983 */ /* 0x000f220000100800 */
[C---:B-1----:R-:W-:Y:S01]  /*9c410*/  IADD3 R0, R6.reuse, c[0x0][0x198], RZ ;  /* 0x0000660006007a10 */ /* 0x042fe20007ffe0ff */
[----:B------:R-:W-:-:S04]  /*9c420*/  IMAD.WIDE R4, R6, 0x2, R10 ;  /* 0x0000000206047825 */ /* 0x000fc800078e020a */
[----:B------:R-:W-:Y:S01]  /*9c430*/  IMAD.WIDE R6, R6, 0x2, R8 ;  /* 0x0000000206067825 */ /* 0x000fe200078e0208 */
[----:B------:R0:W-:Y:S01]  /*9c440*/  STL [R1+0x36ec], R9 ;  /* 0x0036ec0901007387 */ /* 0x0001e20000100800 */
[----:B------:R-:W-:Y:S02]  /*9c450*/  PRMT R26, R22, 0x7632, R26 ;  /* 0x00007632161a7816 */ /* 0x000fe4000000001a */
[----:B------:R-:W-:Y:S01]  /*9c460*/  IMAD.WIDE R22, R0, 0x2, R20 ;  /* 0x0000000200167825 */ /* 0x000fe200078e0214 */
[----:B0-----:R-:W5:Y:S03]  /*9c470*/  LDL R9, [R1+0x290] ;  /* 0x0002900001097983 */ /* 0x001f660000100800 */
[----:B------:R0:W-:Y:S02]  /*9c480*/  STL [R1+0x36e0], R20 ;  /* 0x0036e01401007387 */ /* 0x0001e40000100800 */
[----:B0-----:R-:W2:Y:S04]  /*9c490*/  LDL R20, [R1+0x260] ;  /* 0x0002600001147983 */ /* 0x001ea80000100800 */
[----:B--2---:R0:W-:Y:S04]  /*9c4a0*/  STL [R1+0x36e4], R20 ;  /* 0x0036e41401007387 */ /* 0x0041e80000100800 */
[----:B0-----:R-:W2:Y:S04]  /*9c4b0*/  LDL R20, [R1+0x270] ;  /* 0x0002700001147983 */ /* 0x001ea80000100800 */
[----:B------:R-:W-:Y:S01]  /*9c4c0*/  @P0 STG.E.U16 [R4.64], R26 ;  /* 0x0000001a04000986 */ /* 0x000fe2000c101506 */
[----:B---3--:R-:W-:-:S02]  /*9c4d0*/  ISETP.LT.AND P2, PT, R24, c[0x0][0x178], !P2 ;  /* 0x00005e0018007a0c */ /* 0x008fc40005741270 */
[----:B----4-:R-:W-:Y:S01]  /*9c4e0*/  ISETP.LT.AND P4, PT, R25, c[0x0][0x178], !P1 ;  /* 0x00005e0019007a0c */ /* 0x010fe20004f81270 */
[----:B--2---:R0:W-:Y:S04]  /*9c4f0*/  STL [R1+0x36e8], R20 ;  /* 0x0036e81401007387 */ /* 0x0041e80000100800 */
[----:B0-----:R-:W2:Y:S01]  /*9c500*/  LDL R20, [R1+0x280] ;  /* 0x0002800001147983 */ /* 0x001ea20000100800 */
[----:B------:R0:W-:Y:S02]  /*9c510*/  STL [R1+0x36dc], R21 ;  /* 0x0036dc1501007387 */ /* 0x0001e40000100800 */
[----:B------:R-:W3:Y:S03]  /*9c520*/  LDL R4, [R1+0x820] ;  /* 0x0008200001047983 */ /* 0x000ee60000100800 */
[----:B------:R1:W-:Y:S01]  /*9c530*/  @P2 STG.E.U16 [R6.64], R27 ;  /* 0x0000001b06002986 */ /* 0x0003e2000c101506 */
[----:B------:R-:W4:Y:S02]  /*9c540*/  LDL R5, [R1+0x1b58] ;  /* 0x001b580001057983 */ /* 0x000f240000100800 */
[----:B------:R-:W-:-:S04]  /*9c550*/  IMAD.WIDE R24, R0, 0x2, R18 ;  /* 0x0000000200187825 */ /* 0x000fc800078e0212 */
[----:B------:R-:W-:Y:S01]  /*9c560*/  @P4 STG.E.U16 [R22.64], R29 ;  /* 0x0000001d16004986 */ /* 0x000fe2000c101506 */
[----:B0-----:R-:W2:Y:S04]  /*9c570*/  LDL R21, [R1+0x1b48] ;  /* 0x001b480001157983 */ /* 0x001ea80000100800 */
[----:B-1----:R-:W2:Y:S01]  /*9c580*/  LDL R6, [R1+0x810] ;  /* 0x0008100001067983 */ /* 0x002ea20000100800 */
[----:B------:R-:W2:Y:S02]  /*9c590*/  LDL.LU R7, [R1+0x2ff0] ;  /* 0x002ff00001077983 */ /* 0x000ea40000300800 */
[----:B------:R0:W-:Y:S02]  /*9c5a0*/  STL [R1+0x36d0], R27 ;  /* 0x0036d01b01007387 */ /* 0x0001e40000100800 */
[----:B0-----:R-:W2:Y:S01]  /*9c5b0*/  LDL R27, [R1+0x1b64] ;  /* 0x001b6400011b7983 */ /* 0x001ea20000100800 */
[----:B------:R-:W5:Y:S02]  /*9c5c0*/  LDL.LU R29, [R1+0x36f0] ;  /* 0x0036f000011d7983 */ /* 0x000f640000300800 */
[----:B------:R-:W5:Y:S02]  /*9c5d0*/  LDL R22, [R1+0x1b60] ;  /* 0x001b600001167983 */ /* 0x000f640000100800 */
[----:B------:R-:W5:Y:S01]  /*9c5e0*/  LDL.LU R23, [R1+0x2fec] ;  /* 0x002fec0001177983 */ /* 0x000f620000300800 */
[----:B---3--:R0:W-:Y:S04]  /*9c5f0*/  @P3 STG.E.U16 [R24.64], R4 ;  /* 0x0000000418003986 */ /* 0x0081e8000c101506 */
[----:B0-----:R-:W3:Y:S01]  /*9c600*/  LDL R25, [R1+0x1b5c] ;  /* 0x001b5c0001197983 */ /* 0x001ee20000100800 */
[----:B------:R-:W-:-:S02]  /*9c610*/  ISETP.LT.AND P6, PT, R28, c[0x0][0x178], !P1 ;  /* 0x00005e001c007a0c */ /* 0x000fc40004fc1270 */
[----:B----4-:R-:W-:Y:S01]  /*9c620*/  ISETP.LT.AND P5, PT, R5, c[0x0][0x178], !P1 ;  /* 0x00005e0005007a0c */ /* 0x010fe20004fa1270 */
[----:B--2---:R0:W-:Y:S01]  /*9c630*/  STL [R1+0x36d4], R27 ;  /* 0x0036d41b01007387 */ /* 0x0041e20000100800 */
[----:B-----5:R-:W-:Y:S02]  /*9c640*/  ISETP.LT.AND P2, PT, R29, c[0x0][0x178], !P1 ;  /* 0x00005e001d007a0c */ /* 0x020fe40004f41270 */
[----:B------:R-:W-:Y:S02]  /*9c650*/  ISETP.LT.AND P3, PT, R22, c[0x0][0x178], !P1 ;  /* 0x00005e0016007a0c */ /* 0x000fe40004f61270 */
[----:B---3--:R-:W-:Y:S01]  /*9c660*/  ISETP.LT.AND P4, PT, R25, c[0x0][0x178], !P1 ;  /* 0x00005e0019007a0c */ /* 0x008fe20004f81270 */
[----:B------:R-:W-:Y:S02]  /*9c670*/  ISETP.LT.AND P1, PT, R27, c[0x0][0x178], !P1 ;  /* 0x00005e001b007a0c */ /* 0x000fe40004f21270 */
[----:B0-----:R-:W2:Y:S01]  /*9c680*/  LDL R27, [R1+0x1b60] ;  /* 0x001b6000011b7983 */ /* 0x001ea20000100800 */
[----:B------:R-:W-:Y:S01]  /*9c690*/  IMAD.WIDE R4, R0, 0x2, R2 ;  /* 0x0000000200047825 */ /* 0x000fe200078e0202 */
[----:B------:R-:W-:-:S03]  /*9c6a0*/  ISETP.GE.AND P0, PT, R23, c[0x0][0x17c], PT ;  /* 0x00005f0017007a0c */ /* 0x000fc60003f06270 */
[----:B------:R-:W-:-:S04]  /*9c6b0*/  IMAD.WIDE R24, R0, 0x2, R16 ;  /* 0x0000000200187825 */ /* 0x000fc800078e0210 */
[C---:B------:R-:W-:Y:S01]  /*9c6c0*/  IMAD.WIDE R22, R0.reuse, 0x2, R14 ;  /* 0x0000000200167825 */ /* 0x040fe200078e020e */
[----:B------:R-:W-:Y:S03]  /*9c6d0*/  @P6 STG.E.U16 [R4.64], R6 ;  /* 0x0000000604006986 */ /* 0x000fe6000c101506 */
[----:B------:R-:W-:Y:S02]  /*9c6e0*/  @P2 STG.E.U16 [R24.64], R9 ;  /* 0x0000000918002986 */ /* 0x000fe4000c101506 */
[----:B------:R-:W-:Y:S01]  /*9c6f0*/  @P5 STG.E.U16 [R22.64], R20 ;  /* 0x0000001416005986 */ /* 0x000fe2000c101506 */
[----:B--2---:R0:W-:Y:S04]  /*9c700*/  STL [R1+0x36d8], R27 ;  /* 0x0036d81b01007387 */ /* 0x0041e80000100800 */
[----:B0-----:R-:W2:Y:S01]  /*9c710*/  LDL R27, [R1+0x1b5c] ;  /* 0x001b5c00011b7983 */ /* 0x001ea20000100800 */
[----:B------:R-:W3:Y:S02]  /*9c720*/  LDL.LU R9, [R1+0x36ec] ;  /* 0x0036ec0001097983 */ /* 0x000ee40000300800 */
[----:B------:R-:W4:Y:S01]  /*9c730*/  LDL.LU R20, [R1+0x36e8] ;  /* 0x0036e80001147983 */ /* 0x000f220000300800 */
[----:B------:R-:W-:Y:S01]  /*9c740*/  ISETP.GE.AND P6, PT, R7, c[0x0][0x17c], PT ;  /* 0x00005f0007007a0c */ /* 0x000fe20003fc6270 */
[C---:B------:R-:W-:Y:S01]  /*9c750*/  IMAD.WIDE R6, R0.reuse, 0x2, R12 ;  /* 0x0000000200067825 */ /* 0x040fe200078e020c */
[----:B------:R-:W5:Y:S03]  /*9c760*/  LDL.LU R22, [R1+0x830] ;  /* 0x0008300001167983 */ /* 0x000f660000300800 */
[----:B------:R-:W2:Y:S01]  /*9c770*/  LDL.LU R23, [R1+0x820] ;  /* 0x0008200001177983 */ /* 0x000ea20000300800 */
[----:B----4-:R0:W-:Y:S04]  /*9c780*/  @P4 STG.E.U16 [R6.64], R20 ;  /* 0x0000001406004986 */ /* 0x0101e8000c101506 */
[----:B0-----:R-:W4:Y:S01]  /*9c790*/  LDL.LU R20, [R1+0x36e4] ;  /* 0x0036e40001147983 */ /* 0x001f220000300800 */
[----:B------:R-:W-:-:S04]  /*9c7a0*/  IMAD.WIDE R4, R0, 0x2, R10 ;  /* 0x0000000200047825 */ /* 0x000fc800078e020a */
[----:B------:R-:W2:Y:S02]  /*9c7b0*/  LDL.LU R6, [R1+0x810] ;  /* 0x0008100001067983 */ /* 0x000ea40000300800 */
[----:B------:R-:W2:Y:S01]  /*9c7c0*/  LDL R7, [R1+0x1b58] ;  /* 0x001b580001077983 */ /* 0x000ea20000100800 */
[----:B----4-:R0:W-:Y:S01]  /*9c7d0*/  @P3 STG.E.U16 [R4.64], R20 ;  /* 0x0000001404003986 */ /* 0x0101e2000c101506 */
[----:B------:R-:W-:-:S03]  /*9c7e0*/  ISETP.LT.AND P3, PT, R21, c[0x0][0x178], !P6 ;  /* 0x00005e0015007a0c */ /* 0x000fc60007761270 */
[----:B0-----:R-:W4:Y:S01]  /*9c7f0*/  LDL.LU R20, [R1+0x36e0] ;  /* 0x0036e00001147983 */ /* 0x001f220000300800 */
[----:B------:R-:W2:Y:S02]  /*9c800*/  LDL R4, [R1+0x250] ;  /* 0x0002500001047983 */ /* 0x000ea40000100800 */
[----:B------:R-:W4:Y:S02]  /*9c810*/  LDL R5, [R1+0x1b4c] ;  /* 0x001b4c0001057983 */ /* 0x000f240000100800 */
[----:B------:R-:W4:Y:S02]  /*9c820*/  LDL.LU R21, [R1+0x36dc] ;  /* 0x0036dc0001157983 */ /* 0x000f240000300800 */
[C---:B---3--:R-:W-:Y:S01]  /*9c830*/  IMAD.WIDE R24, R0.reuse, 0x2, R8 ;  /* 0x0000000200187825 */ /* 0x048fe200078e0208 */
[----:B------:R-:W-:Y:S02]  /*9c840*/  IADD3 R0, R0, c[0x0][0x198], RZ ;  /* 0x0000660000007a10 */ /* 0x000fe40007ffe0ff */
[----:B-----5:R-:W-:Y:S01]  /*9c850*/  PRMT R26, R22, 0x7632, R26 ;  /* 0x00007632161a7816 */ /* 0x020fe2000000001a */
[----:B------:R-:W-:Y:S04]  /*9c860*/  STL [R1+0x36cc], R3 ;  /* 0x0036cc0301007387 */ /* 0x000fe80000100800 */
[----:B--2---:R0:W-:Y:S01]  /*9c870*/  @P1 STG.E.U16 [R24.64], R4 ;  /* 0x0000000418001986 */ /* 0x0041e2000c101506 */
[----:B----4-:R-:W-:-:S02]  /*9c880*/  ISETP.LT.AND P5, PT, R5, c[0x0][0x178], !P6 ;  /* 0x00005e0005007a0c */ /* 0x010fc400077a1270 */
[----:B0-----:R-:W-:Y:S01]  /*9c890*/  PRMT R25, R23, 0x7632, R25 ;  /* 0x0000763217197816 */ /* 0x001fe20000000019 */
[----:B------:R-:W-:-:S04]  /*9c8a0*/  IMAD.WIDE R22, R0, 0x2, R20 ;  /* 0x0000000200167825 */ /* 0x000fc800078e0214 */
[----:B------:R-:W-:Y:S02]  /*9c8b0*/  IMAD.WIDE R4, R0, 0x2, R2 ;  /* 0x0000000200047825 */ /* 0x000fe400078e0202 */
[----:B------:R-:W2:Y:S04]  /*9c8c0*/  LDL R3, [R1+0x1b4c] ;  /* 0x001b4c0001037983 */ /* 0x000ea80000100800 */
[----:B------:R0:W-:Y:S04]  /*9c8d0*/  @P3 STG.E.U16 [R22.64], R26 ;  /* 0x0000001a16003986 */ /* 0x0001e8000c101506 */
[----:B0-----:R-:W3:Y:S01]  /*9c8e0*/  LDL.LU R23, [R1+0x290] ;  /* 0x0002900001177983 */ /* 0x001ee20000300800 */
[----:B------:R-:W-:-:S02]  /*9c8f0*/  ISETP.LT.AND P4, PT, R28, c[0x0][0x178], !P6 ;  /* 0x00005e001c007a0c */ /* 0x000fc40007781270 */
[----:B------:R-:W-:Y:S02]  /*9c900*/  ISETP.LT.AND P1, PT, R29, c[0x0][0x178], !P6 ;  /* 0x00005e001d007a0c */ /* 0x000fe40007721270 */
[----:B------:R-:W-:Y:S02]  /*9c910*/  PRMT R24, R6, 0x7632, R24 ;  /* 0x0000763206187816 */ /* 0x000fe40000000018 */
[----:B------:R-:W-:Y:S01]  /*9c920*/  ISETP.LT.AND P2, PT, R7, c[0x0][0x178], !P6 ;  /* 0x00005e0007007a0c */ /* 0x000fe20007741270 */
[----:B------:R-:W-:-:S05]  /*9c930*/  IMAD.WIDE R6, R0, 0x2, R18 ;  /* 0x0000000200067825 */ /* 0x000fca00078e0212 */
[----:B------:R0:W-:Y:S04]  /*9c940*/  @P5 STG.E.U16 [R6.64], R25 ;  /* 0x0000001906005986 */ /* 0x0001e8000c101506 */
[----:B------:R1:W-:Y:S04]  /*9c950*/  @P4 STG.E.U16 [R4.64], R24 ;  /* 0x0000001804004986 */ /* 0x0003e8000c101506 */
[----:B0-----:R-:W4:Y:S04]  /*9c960*/  LDL R7, [R1+0x1b48] ;  /* 0x001b480001077983 */ /* 0x001f280000100800 */
[----:B-1----:R-:W5:Y:S01]  /*9c970*/  LDL.LU R5, [R1+0x280] ;  /* 0x0002800001057983 */ /* 0x002f620000300800 */
[----:B------:R-:W2:Y:S01]  /*9c980*/  LDL.LU R24, [R1+0x250] ;  /* 0x0002500001187983 */ /* 0x000ea20000300800 */
[----:B---3--:R-:W-:Y:S01]  /*9c990*/  PRMT R26, R23, 0x7632, R26 ;  /* 0x00007632171a7816 */ /* 0x008fe2000000001a */
[----:B------:R-:W-:-:S05]  /*9c9a0*/  IMAD.WIDE R22, R0, 0x2, R16 ;  /* 0x0000000200167825 */ /* 0x000fca00078e0210 */
[----:B------:R0:W-:Y:S01]  /*9c9b0*/  @P1 STG.E.U16 [R22.64], R26 ;  /* 0x0000001a16001986 */ /* 0x0001e2000c101506 */
[----:B------:R-:W-:-:S03]  /*9c9c0*/  ISETP.LT.AND P1, PT, R27, c[0x0][0x178], !P6 ;  /* 0x00005e001b007a0c */ /* 0x000fc60007721270 */
[----:B0-----:R-:W3:Y:S01]  /*9c9d0*/  LDL.LU R22, [R1+0x270] ;  /* 0x0002700001167983 */ /* 0x001ee20000300800 */
[----:B------:R-:W2:Y:S02]  /*9c9e0*/  LDL.LU R23, [R1+0x260] ;  /* 0x0002600001177983 */ /* 0x000ea40000300800 */
[----:B------:R-:W2:Y:S02]  /*9c9f0*/  LDL.LU R27, [R1+0x36d8] ;  /* 0x0036d800011b7983 */ /* 0x000ea40000300800 */
[----:B--2---:R-:W-:Y:S02]  /*9ca00*/  ISETP.LT.AND P3, PT, R27, c[0x0][0x178], !P6 ;  /* 0x00005e001b007a0c */ /* 0x004fe40007761270 */
[----:B------:R-:W2:Y:S01]  /*9ca10*/  LDL.LU R27, [R1+0x36d4] ;  /* 0x0036d400011b7983 */ /* 0x000ea20000300800 */
[----:B-----5:R-:W-:Y:S01]  /*9ca20*/  PRMT R6, R5, 0x7632, R6 ;  /* 0x0000763205067816 */ /* 0x020fe20000000006 */
[----:B------:R-:W-:Y:S01]  /*9ca30*/  IMAD.WIDE R4, R0, 0x2, R14 ;  /* 0x0000000200047825 */ /* 0x000fe200078e020e */
[----:B--2---:R-:W-:-:S02]  /*9ca40*/  ISETP.LT.AND P6, PT, R27, c[0x0][0x178], !P6 ;  /* 0x00005e001b007a0c */ /* 0x004fc400077c1270 */
[----:B------:R-:W2:Y:S01]  /*9ca50*/  LDL.LU R27, [R1+0x36d0] ;  /* 0x0036d000011b7983 */ /* 0x000ea20000300800 */
[----:B---3--:R-:W-:Y:S02]  /*9ca60*/  PRMT R25, R22, 0x7632, R25 ;  /* 0x0000763216197816 */ /* 0x008fe40000000019 */
[----:B------:R-:W-:Y:S01]  /*9ca70*/  PRMT R26, R23, 0x7632, R26 ;  /* 0x00007632171a7816 */ /* 0x000fe2000000001a */
[----:B------:R0:W-:Y:S01]  /*9ca80*/  @P2 STG.E.U16 [R4.64], R6 ;  /* 0x0000000604002986 */ /* 0x0001e2000c101506 */
[----:B----4-:R-:W-:Y:S01]  /*9ca90*/  ISETP.LT.AND P4, PT, R7, c[0x0][0x178], !P0 ;  /* 0x00005e0007007a0c */ /* 0x010fe20004781270 */
[----:B------:R-:W-:-:S04]  /*9caa0*/  IMAD.WIDE R22, R0, 0x2, R12 ;  /* 0x0000000200167825 */ /* 0x000fc800078e020c */
[----:B------:R1:W-:Y:S01]  /*9cab0*/  STL [R1+0x36c8], R13 ;  /* 0x0036c80d01007387 */ /* 0x0003e20000100800 */
[----:B------:R-:W-:Y:S01]  /*9cac0*/  ISETP.LT.AND P2, PT, R3, c[0x0][0x178], !P0 ;  /* 0x00005e0003007a0c */ /* 0x000fe20004741270 */
[----:B------:R-:W-:Y:S01]  /*9cad0*/  @P1 STG.E.U16 [R22.64], R25 ;  /* 0x0000001916001986 */ /* 0x000fe2000c101506 */
[----:B0-----:R-:W-:-:S03]  /*9cae0*/  IMAD.WIDE R6, R0, 0x2, R10 ;  /* 0x0000000200067825 */ /* 0x001fc600078e020a */
[----:B-1----:R-:W3:Y:S01]  /*9caf0*/  LDL R13, [R1+0x154] ;  /* 0x00015400010d7983 */ /* 0x002ee20000100800 */
[----:B------:R-:W-:-:S04]  /*9cb00*/  IMAD.WIDE R4, R0, 0x2, R8 ;  /* 0x0000000200047825 */ /* 0x000fc800078e0208 */
[----:B------:R0:W-:Y:S01]  /*9cb10*/  STL [R1+0x36c4], R11 ;  /* 0x0036c40b01007387 */ /* 0x0001e20000100800 */
[----:B------:R1:W-:Y:S01]  /*9cb20*/  @P3 STG.E.U16 [R6.64], R26 ;  /* 0x0000001a06003986 */ /* 0x0003e2000c101506 */
[----:B------:R-:W-:-:S03]  /*9cb30*/  ISETP.LT.AND P5, PT, R28, c[0x0][0x178], !P0 ;  /* 0x00005e001c007a0c */ /* 0x000fc600047a1270 */
[----:B0-----:R-:W4:Y:S01]  /*9cb40*/  LDL R11, [R1+0x144] ;  /* 0x00014400010b7983 */ /* 0x001f220000100800 */
[----:B------:R-:W5:Y:S02]  /*9cb50*/  LDL.LU R3, [R1+0x2ff4] ;  /* 0x002ff40001037983 */ /* 0x000f640000300800 */
[----:B------:R-:W3:Y:S02]  /*9cb60*/  LDL R22, [R1+0x174] ;  /* 0x0001740001167983 */ /* 0x000ee40000100800 */
[----:B------:R-:W4:Y:S01]  /*9cb70*/  LDL R23, [R1+0x1b5c] ;  /* 0x001b5c0001177983 */ /* 0x000f220000100800 */
[----:B--2---:R-:W-:Y:S01]  /*9cb80*/  PRMT R27, R24, 0x7632, R27 ;  /* 0x00007632181b7816 */ /* 0x004fe2000000001b */
[----:B------:R-:W-:Y:S02]  /*9cb90*/  IADD3 R24, R0, c[0x0][0x198], RZ ;  /* 0x0000660000187a10 */ /* 0x000fe40007ffe0ff */
[----:B------:R-:W2:Y:S01]  /*9cba0*/  LDL R0, [R1+0x1b4c] ;  /* 0x001b4c0001007983 */ /* 0x000ea20000100800 */
[----:B-1----:R-:W2:Y:S03]  /*9cbb0*/  LDL.LU R26, [R1+0x124] ;  /* 0x00012400011a7983 */ /* 0x002ea60000300800 */
[----:B------:R0:W-:Y:S04]  /*9cbc0*/  @P6 STG.E.U16 [R4.64], R27 ;  /* 0x0000001b04006986 */ /* 0x0001e8000c101506 */
[----:B0-----:R-:W2:Y:S01]  /*9cbd0*/  LDL R5, [R1+0x1b58] ;  /* 0x001b580001057983 */ /* 0x001ea20000100800 */
[----:B------:R-:W2:Y:S02]  /*9cbe0*/  LDL.LU R27, [R1+0x134] ;  /* 0x00013400011b7983 */ /* 0x000ea40000300800 */
[----:B------:R-:W2:Y:S02]  /*9cbf0*/  LDL R28, [R1+0x104] ;  /* 0x00010400011c7983 */ /* 0x000ea40000100800 */
[----:B------:R-:W-:Y:S01]  /*9cc00*/  IMAD.WIDE R6, R24, 0x2, R20 ;  /* 0x0000000218067825 */ /* 0x000fe200078e0214 */
[----:B------:R-:W-:-:S02]  /*9cc10*/  ISETP.LT.AND P6, PT, R29, c[0x0][0x178], !P0 ;  /* 0x00005e001d007a0c */ /* 0x000fc400047c1270 */
[----:B-----5:R-:W-:Y:S02]  /*9cc20*/  ISETP.GE.AND P1, PT, R3, c[0x0][0x17c], PT ;  /* 0x00005f0003007a0c */ /* 0x020fe40003f26270 */
[----:B---3--:R-:W-:Y:S04]  /*9cc30*/  @P4 STG.E.U16 [R6.64], R22 ;  /* 0x0000001606004986 */ /* 0x008fe8000c101506 */
[----:B--2---:R0:W-:Y:S04]  /*9cc40*/  STL [R1+0x36c0], R28 ;  /* 0x0036c01c01007387 */ /* 0x0041e80000100800 */
[----:B0-----:R-:W2:Y:S01]  /*9cc50*/  LDL R28, [R1+0x114] ;  /* 0x00011400011c7983 */ /* 0x001ea20000100800 */
[----:B------:R0:W-:Y:S03]  /*9cc60*/  STL [R1+0x36bc], R29 ;  /* 0x0036bc1d01007387 */ /* 0x0001e60000100800 */
[----:B0-----:R-:W3:Y:S01]  /*9cc70*/  LDL.LU R29, [R1+0x164] ;  /* 0x00016400011d7983 */ /* 0x001ee20000300800 */
[----:B------:R-:W5:Y:S02]  /*9cc80*/  LDL.LU R3, [R1+0x36cc] ;  /* 0x0036cc0001037983 */ /* 0x000f640000300800 */
[----:B------:R-:W2:Y:S01]  /*9cc90*/  LDL.LU R7, [R1+0x2ff8] ;  /* 0x002ff80001077983 */ /* 0x000ea20000300800 */
[----:B------:R-:W-:Y:S01]  /*9cca0*/  ISETP.LT.AND P3, PT, R5, c[0x0][0x178], !P0 ;  /* 0x00005e0005007a0c */ /* 0x000fe20004761270 */
[----:B------:R-:W-:Y:S01]  /*9ccb0*/  IMAD.WIDE R4, R24, 0x2, R18 ;  /* 0x0000000218047825 */ /* 0x000fe200078e0212 */
[----:B----4-:R-:W-:-:S03]  /*9ccc0*/  ISETP.LT.AND P4, PT, R23, c[0x0][0x178], !P0 ;  /* 0x00005e0017007a0c */ /* 0x010fc60004781270 */
[C---:B-----5:R-:W-:Y:S01]  /*9ccd0*/  IMAD.WIDE R22, R24.reuse, 0x2, R2 ;  /* 0x0000000218167825 */ /* 0x060fe200078e0202 */
[----:B---3--:R0:W-:Y:S01]  /*9cce0*/  @P2 STG.E.U16 [R4.64], R29 ;  /* 0x0000001d04002986 */ /* 0x0081e2000c101506 */
[----:B--2---:R-:W-:Y:S02]  /*9ccf0*/  ISETP.GE.AND P2, PT, R7, c[0x0][0x17c], PT ;  /* 0x00005f0007007a0c */ /* 0x004fe40003f46270 */
[C---:B------:R-:W-:Y:S01]  /*9cd00*/  IMAD.WIDE R6, R24.reuse, 0x2, R16 ;  /* 0x0000000218067825 */ /* 0x040fe200078e0210 */
[----:B------:R1:W-:Y:S04]  /*9cd10*/  @P5 STG.E.U16 [R22.64], R13 ;  /* 0x0000000d16005986 */ /* 0x0003e8000c101506 */
[----:B------:R2:W-:Y:S02]  /*9cd20*/  @P6 STG.E.U16 [R6.64], R11 ;  /* 0x0000000b06006986 */ /* 0x0005e4000c101506 */
[C---:B0-----:R-:W-:Y:S01]  /*9cd30*/  IMAD.WIDE R4, R24.reuse, 0x2, R14 ;  /* 0x0000000218047825 */ /* 0x041fe200078e020e */
[----:B-1----:R-:W3:Y:S03]  /*9cd40*/  LDL.LU R13, [R1+0x36c8] ;  /* 0x0036c800010d7983 */ /* 0x002ee60000300800 */
[----:B------:R-:W4:Y:S02]  /*9cd50*/  LDL R23, [R1+0x1b60] ;  /* 0x001b600001177983 */ /* 0x000f240000100800 */
[----:B--2---:R-:W2:Y:S02]  /*9cd60*/  LDL.LU R11, [R1+0x36c4] ;  /* 0x0036c400010b7983 */ /* 0x004ea40000300800 */
[----:B------:R-:W5:Y:S01]  /*9cd70*/  LDL.LU R6, [R1+0x2ffc] ;  /* 0x002ffc0001067983 */ /* 0x000f620000300800 */
[----:B------:R-:W2:Y:S04]  /*9cd80*/  LDL.LU R7, [R1+0x174] ;  /* 0x0001740001077983 */ /* 0x000ea80000300800 */
[----:B------:R0:W-:Y:S04]  /*9cd90*/  @P3 STG.E.U16 [R4.64], R27 ;  /* 0x0000001b04003986 */ /* 0x0001e8000c101506 */
[----:B0-----:R-:W2:Y:S04]  /*9cda0*/  LDL R4, [R1+0x1b64] ;  /* 0x001b640001047983 */ /* 0x001ea80000100800 */
[----:B------:R-:W5:Y:S01]  /*9cdb0*/  LDL R5, [R1+0x1b48] ;  /* 0x001b480001057983 */ /* 0x000f620000100800 */
[----:B----4-:R-:W-:Y:S01]  /*9cdc0*/  ISETP.LT.AND P5, PT, R23, c[0x0][0x178], !P0 ;  /* 0x00005e0017007a0c */ /* 0x010fe200047a1270 */
[----:B---3--:R-:W-:-:S05]  /*9cdd0*/  IMAD.WIDE R22, R24, 0x2, R12 ;  /* 0x0000000218167825 */ /* 0x008fca00078e020c */
[----:B------:R-:W-:Y:S01]  /*9cde0*/  @P4 STG.E.U16 [R22.64], R26 ;  /* 0x0000001a16004986 */ /* 0x000fe2000c101506 */
[----:B--2---:R-:W-:Y:S02]  /*9cdf0*/  ISETP.LT.AND P3, PT, R4, c[0x0][0x178], !P0 ;  /* 0x00005e0004007a0c */ /* 0x004fe40004761270 */
[----:B-----5:R-:W-:Y:S01]  /*9ce00*/  ISETP.LT.AND P6, PT, R5, c[0x0][0x178], !P2 ;  /* 0x00005e0005007a0c */ /* 0x020fe200057c1270 */
[----:B------:R-:W-:-:S05]  /*9ce10*/  IMAD.WIDE R4, R24, 0x2, R10 ;  /* 0x0000000218047825 */ /* 0x000fca00078e020a */
[----:B------:R0:W-:Y:S04]  /*9ce20*/  @P5 STG.E.U16 [R4.64], R28 ;  /* 0x0000001c04005986 */ /* 0x0001e8000c101506 */
[----:B0-----:R-:W2:Y:S01]  /*9ce30*/  LDL.LU R28, [R1+0x36c0] ;  /* 0x0036c000011c7983 */ /* 0x001ea20000300800 */
[----:B------:R-:W-:Y:S01]  /*9ce40*/  ISETP.LT.AND P4, PT, R0, c[0x0][0x178], !P2 ;  /* 0x00005e0000007a0c */ /* 0x000fe20005781270 */
[C---:B------:R-:W-:Y:S02]  /*9ce50*/  IADD3 R0, R24.reuse, c[0x0][0x198], RZ ;  /* 0x0000660018007a10 */ /* 0x040fe40007ffe0ff */
[----:B------:R-:W-:Y:S01]  /*9ce60*/  IMAD.WIDE R22, R24, 0x2, R8 ;  /* 0x0000000218167825 */ /* 0x000fe200078e0208 */
[----:B------:R-:W-:Y:S02]  /*9ce70*/  ISETP.GE.AND P0, PT, R6, c[0x0][0x17c], PT ;  /* 0x00005f0006007a0c */ /* 0x000fe40003f06270 */
[----:B------:R-:W-:-:S02]  /*9ce80*/  PRMT R25, R7, 0x7632, R25 ;  /* 0x0000763207197816 */ /* 0x000fc40000000019 */
[----:B------:R-:W-:Y:S01]  /*9ce90*/  PRMT R24, R29, 0x7632, R24 ;  /* 0x000076321d187816 */ /* 0x000fe20000000018 */
[C---:B------:R-:W-:Y:S01]  /*9cea0*/  IMAD.WIDE R6, R0.reuse, 0x2, R20 ;  /* 0x0000000200067825 */ /* 0x040fe200078e0214 */
[----:B------:R-:W3:Y:S04]  /*9ceb0*/  LDL.LU R29, [R1+0x36bc] ;  /* 0x0036bc00011d7983 */ /* 0x000ee80000300800 */
[----:B--2---:R0:W-:Y:S01]  /*9cec0*/  @P3 STG.E.U16 [R22.64], R28 ;  /* 0x0000001c16003986 */ /* 0x0041e2000c101506 */
[----:B------:R1:W-:Y:S03]  /*9ced0*/  @P6 STG.E.U16 [R6.64], R25 ;  /* 0x0000001906006986 */ /* 0x0003e6000c101506 */
[----:B0-----:R-:W2:Y:S01]  /*9cee0*/  LDL.LU R28, [R1+0x36b8] ;  /* 0x0036b800011c7983 */ /* 0x001ea20000300800 */
[----:B------:R-:W4:Y:S02]  /*9cef0*/  LDL.LU R22, [R1+0x154] ;  /* 0x0001540001167983 */ /* 0x000f240000300800 */
[----:B------:R-:W5:Y:S02]  /*9cf00*/  LDL.LU R23, [R1+0x144] ;  /* 0x0001440001177983 */ /* 0x000f640000300800 */
[----:B-1----:R-:W2:Y:S01]  /*9cf10*/  LDL R6, [R1+0x1b58] ;  /* 0x001b580001067983 */ /* 0x002ea20000100800 */
[----:B------:R-:W4:Y:S04]  /*9cf20*/  LDL R7, [R1+0x1b5c] ;  /* 0x001b5c0001077983 */ /* 0x000f280000100800 */
[----:B------:R-:W5:Y:S01]  /*9cf30*/  LDL R25, [R1+0x1b50] ;  /* 0x001b500001197983 */ /* 0x000f620000100800 */
[----:B------:R-:W-:Y:S01]  /*9cf40*/  IMAD.WIDE R4, R0, 0x2, R18 ;  /* 0x0000000200047825 */ /* 0x000fe200078e0212 */
[----:B---3--:R-:W-:-:S02]  /*9cf50*/  ISETP.LT.AND P6, PT, R29, c[0x0][0x178], !P2 ;  /* 0x00005e001d007a0c */ /* 0x008fc400057c1270 */
[----:B------:R-:W3:Y:S04]  /*9cf60*/  LDL.LU R29, [R1+0x36b4] ;  /* 0x0036b400011d7983 */ /* 0x000ee80000300800 */
[----:B------:R-:W-:Y:S01]  /*9cf70*/  @P4 STG.E.U16 [R4.64], R24 ;  /* 0x0000001804004986 */ /* 0x000fe2000c101506 */
[----:B------:R0:W-:Y:S01]  /*9cf80*/  STL [R1+0x36b0], R3 ;  /* 0x0036b00301007387 */ /* 0x0001e20000100800 */
[----:B--2---:R-:W-:Y:S02]  /*9cf90*/  ISETP.LT.AND P4, PT, R6, c[0x0][0x178], !P2 ;  /* 0x00005e0006007a0c */ /* 0x004fe40005781270 */
[----:B----4-:R-:W-:Y:S01]  /*9cfa0*/  ISETP.LT.AND P5, PT, R7, c[0x0][0x178], !P2 ;  /* 0x00005e0007007a0c */ /* 0x010fe200057a1270 */
[----:B------:R-:W-:Y:S02]  /*9cfb0*/  IMAD.WIDE R6, R0, 0x2, R2 ;  /* 0x0000000200067825 */ /* 0x000fe400078e0202 */
[----:B0-----:R-:W2:Y:S01]  /*9cfc0*/  LDL R3, [R1+0x1b60] ;  /* 0x001b600001037983 */ /* 0x001ea20000100800 */
[----:B-----5:R-:W-:-:S02]  /*9cfd0*/  ISETP.LT.AND P3, PT, R25, c[0x0][0x178], !P2 ;  /* 0x00005e0019007a0c */ /* 0x020fc40005761270 */
[----:B------:R-:W-:Y:S02]  /*9cfe0*/  PRMT R4, R22, 0x7632, R4 ;  /* 0x0000763216047816 */ /* 0x000fe40000000004 */
[----:B------:R-:W-:Y:S01]  /*9cff0*/  PRMT R5, R23, 0x7632, R5 ;  /* 0x0000763217057816 */ /* 0x000fe20000000005 */
[C---:B------:R-:W-:Y:S01]  /*9d000*/  IMAD.WIDE R22, R0.reuse, 0x2, R16 ;  /* 0x0000000200167825 */ /* 0x040fe200078e0210 */
[----:B------:R-:W-:Y:S01]  /*9d010*/  STL [R1+0x36ac], R17 ;  /* 0x0036ac1101007387 */ /* 0x000fe20000100800 */
[----:B------:R-:W-:Y:S02]  /*9d020*/  PRMT R28, R27, 0x7632, R28 ;  /* 0x000076321b1c7816 */ /* 0x000fe4000000001c */
[----:B------:R-:W-:Y:S01]  /*9d030*/  IMAD.WIDE R24, R0, 0x2, R14 ;  /* 0x0000000200187825 */ /* 0x000fe200078e020e */
[----:B---3--:R-:W-:-:S03]  /*9d040*/  PRMT R29, R26, 0x7632, R29 ;  /* 0x000076321a1d7816 */ /* 0x008fc6000000001d */
[----:B------:R-:W-:Y:S01]  /*9d050*/  IMAD.WIDE R26, R0, 0x2, R12 ;  /* 0x00000002001a7825 */ /* 0x000fe200078e020c */
[----:B------:R0:W-:Y:S03]  /*9d060*/  @P3 STG.E.U16 [R6.64], R4 ;  /* 0x0000000406003986 */ /* 0x0001e6000c101506 */
[----:B------:R1:W-:Y:S02]  /*9d070*/  @P6 STG.E.U16 [R22.64], R5 ;  /* 0x0000000516006986 */ /* 0x0003e4000c101506 */
[----:B------:R-:W-:Y:S02]  /*9d080*/  @P4 STG.E.U16 [R24.64], R28 ;  /* 0x0000001c18004986 */ /* 0x000fe4000c101506 */
[----:B------:R-:W-:Y:S01]  /*9d090*/  @P5 STG.E.U16 [R26.64], R29 ;  /* 0x0000001d1a005986 */ /* 0x000fe2000c101506 */
[----:B0-----:R-:W3:Y:S01]  /*9d0a0*/  LDL R4, [R1+0x1b48] ;  /* 0x001b480001047983 */ /* 0x001ee20000100800 */
[----:B------:R-:W4:Y:S02]  /*9d0b0*/  LDL.LU R6, [R1+0x114] ;  /* 0x0001140001067983 */ /* 0x000f240000300800 */
[----:B------:R-:W5:Y:S02]  /*9d0c0*/  LDL R7, [R1+0x1b4c] ;  /* 0x001b4c0001077983 */ /* 0x000f640000100800 */
[----:B-1----:R-:W3:Y:S01]  /*9d0d0*/  LDL R22, [R1+0x1b64] ;  /* 0x001b640001167983 */ /* 0x002ee20000100800 */
[----:B------:R-:W3:Y:S01]  /*9d0e0*/  LDL.LU R23, [R1+0x104] ;  /* 0x0001040001177983 */ /* 0x000ee20000300800 */
[----:B------:R-:W3:Y:S01]  /*9d0f0*/  LDL R17, [R1+0x1e4] ;  /* 0x0001e40001117983 */ /* 0x000ee20000100800 */
[----:B--2---:R-:W-:-:S02]  /*9d100*/  ISETP.LT.AND P3, PT, R3, c[0x0][0x178], !P2 ;  /* 0x00005e0003007a0c */ /* 0x004fc40005761270 */
[----:B------:R-:W2:Y:S01]  /*9d110*/  LDL R3, [R1+0x7e4] ;  /* 0x0007e40001037983 */ /* 0x000ea20000100800 */
[----:B------:R0:W-:Y:S03]  /*9d120*/  STL [R1+0x3698], R28 ;  /* 0x0036981c01007387 */ /* 0x0001e60000100800 */
[----:B0-----:R-:W2:Y:S01]  /*9d130*/  LDL R28, [R1+0x1b54] ;  /* 0x001b5400011c7983 */ /* 0x001ea20000100800 */
[----:B------:R0:W-:Y:S03]  /*9d140*/  STL [R1+0x369c], R29 ;  /* 0x00369c1d01007387 */ /* 0x0001e60000100800 */
[----:B0-----:R-:W2:Y:S01]  /*9d150*/  LDL R29, [R1+0x1b50] ;  /* 0x001b5000011d7983 */ /* 0x001ea20000100800 */
[----:B------:R-:W3:Y:S01]  /*9d160*/  LDL.LU R27, [R1+0x1b4] ;  /* 0x0001b400011b7983 */ /* 0x000ee20000300800 */
[----:B--2---:R-:W-:-:S02]  /*9d170*/  ISETP.LT.AND P4, PT, R29, c[0x0][0x178], !P0 ;  /* 0x00005e001d007a0c */ /* 0x004fc40004781270 */
[----:B------:R0:W-:Y:S04]  /*9d180*/  STL [R1+0x36a0], R29 ;  /* 0x0036a01d01007387 */ /* 0x0001e80000100800 */
[----:B0-----:R-:W2:Y:S01]  /*9d190*/  LDL R29, [R1+0x1b4c] ;  /* 0x001b4c00011d7983 */ /* 0x001ea20000100800 */
[----:B---3--:R-:W-:Y:S02]  /*9d1a0*/  ISETP.LT.AND P2, PT, R22, c[0x0][0x178], !P2 ;  /* 0x00005e0016007a0c */ /* 0x008fe40005741270 */
[----:B------:R-:W-:Y:S02]  /*9d1b0*/  ISETP.LT.AND P6, PT, R4, c[0x0][0x178], !P0 ;  /* 0x00005e0004007a0c */ /* 0x000fe400047c1270 */
[----:B-----5:R-:W-:Y:S02]  /*9d1c0*/  ISETP.LT.AND P5, PT, R7, c[0x0][0x178], !P0 ;  /* 0x00005e0007007a0c */ /* 0x020fe400047a1270 */
[----:B----4-:R-:W-:Y:S01]  /*9d1d0*/  PRMT R26, R6, 0x7632, R26 ;  /* 0x00007632061a7816 */ /* 0x010fe2000000001a */
[----:B--2---:R0:W-:Y:S04]  /*9d1e0*/  STL [R1+0x36a4], R29 ;  /* 0x0036a41d01007387 */ /* 0x0041e80000100800 */
[----:B0-----:R-:W2:Y:S01]  /*9d1f0*/  LDL R29, [R1+0x184] ;  /* 0x00018400011d7983 */ /* 0x001ea20000100800 */
[C---:B------:R-:W-:Y:S01]  /*9d200*/  IADD3 R4, R0.reuse, c[0x0][0x198], RZ ;  /* 0x0000660000047a10 */ /* 0x040fe20007ffe0ff */
[----:B------:R-:W-:Y:S01]  /*9d210*/  IMAD.WIDE R6, R0, 0x2, R10 ;  /* 0x0000000200067825 */ /* 0x000fe200078e020a */
[----:B------:R-:W-:-:S03]  /*9d220*/  PRMT R5, R23, 0x7632, R5 ;  /* 0x0000763217057816 */ /* 0x000fc60000000005 */
[----:B------:R-:W-:-:S04]  /*9d230*/  IMAD.WIDE R24, R0, 0x2, R8 ;  /* 0x0000000200187825 */ /* 0x000fc800078e0208 */
[C---:B------:R-:W-:Y:S01]  /*9d240*/  IMAD.WIDE R22, R4.reuse, 0x2, R20 ;  /* 0x0000000204167825 */ /* 0x040fe200078e0214 */
[----:B------:R0:W-:Y:S03]  /*9d250*/  @P3 STG.E.U16 [R6.64], R26 ;  /* 0x0000001a06003986 */ /* 0x0001e6000c101506 */
[----:B------:R-:W-:Y:S02]  /*9d260*/  @P2 STG.E.U16 [R24.64], R5 ;  /* 0x0000000518002986 */ /* 0x000fe4000c101506 */
[----:B------:R-:W-:Y:S02]  /*9d270*/  @P6 STG.E.U16 [R22.64], R3 ;  /* 0x0000000316006986 */ /* 0x000fe4000c101506 */
[----:B0-----:R-:W-:-:S05]  /*9d280*/  IMAD.WIDE R6, R4, 0x2, R18 ;  /* 0x0000000204067825 */ /* 0x001fca00078e0212 */
[----:B------:R-:W-:Y:S04]  /*9d290*/  @P5 STG.E.U16 [R6.64], R17 ;  /* 0x0000001106005986 */ /* 0x000fe8000c101506 */
[----:B--2---:R0:W-:Y:S01]  /*9d2a0*/  STL [R1+0x36a8], R29 ;  /* 0x0036a81d01007387 */ /* 0x0041e20000100800 */
[----:B------:R-:W2:Y:S03]  /*9d2b0*/  LDL R0, [R1+0x1b48] ;  /* 0x001b480001007983 */ /* 0x000ea60000100800 */
[----:B0-----:R-:W3:Y:S01]  /*9d2c0*/  LDL R29, [R1+0x194] ;  /* 0x00019400011d7983 */ /* 0x001ee20000100800 */
[----:B------:R-:W4:Y:S02]  /*9d2d0*/  LDL.LU R26, [R1+0x1c4] ;  /* 0x0001c400011a7983 */ /* 0x000f240000300800 */
[----:B------:R-:W5:Y:S02]  /*9d2e0*/  LDL R5, [R1+0x1d4] ;  /* 0x0001d40001057983 */ /* 0x000f640000100800 */
[----:B------:R-:W2:Y:S01]  /*9d2f0*/  LDL.LU R24, [R1+0x3000] ;  /* 0x0030000001187983 */ /* 0x000ea20000300800 */
[----:B------:R-:W2:Y:S01]  /*9d300*/  LDL R25, [R1+0x1b64] ;  /* 0x001b640001197983 */ /* 0x000ea20000100800 */
[----:B------:R-:W2:Y:S02]  /*9d310*/  LDL.LU R3, [R1+0x36b0] ;  /* 0x0036b00001037983 */ /* 0x000ea40000300800 */
[----:B------:R-:W2:Y:S02]  /*9d320*/  LDL R23, [R1+0x1b58] ;  /* 0x001b580001177983 */ /* 0x000ea40000100800 */
[----:B------:R-:W3:Y:S01]  /*9d330*/  LDL.LU R17, [R1+0x36ac] ;  /* 0x0036ac0001117983 */ /* 0x000ee20000300800 */
[----:B------:R-:W3:Y:S04]  /*9d340*/  LDL R7, [R1+0x1b5c] ;  /* 0x001b5c0001077983 */ /* 0x000ee80000100800 */
[----:B------:R-:W4:Y:S01]  /*9d350*/  LDL R6, [R1+0x1b60] ;  /* 0x001b600001067983 */ /* 0x000f220000100800 */
[----:B------:R-:W-:-:S02]  /*9d360*/  ISETP.LT.AND P3, PT, R28, c[0x0][0x178], !P0 ;  /* 0x00005e001c007a0c */ /* 0x000fc40004761270 */
[----:B--2---:R-:W-:Y:S01]  /*9d370*/  ISETP.LT.AND P2, PT, R23, c[0x0][0x178], !P0 ;  /* 0x00005e0017007a0c */ /* 0x004fe20004741270 */
[----:B------:R-:W-:Y:S01]  /*9d380*/  IMAD.WIDE R22, R4, 0x2, R2 ;  /* 0x0000000204167825 */ /* 0x000fe200078e0202 */
[----:B---3--:R-:W-:Y:S02]  /*9d390*/  ISETP.LT.AND P6, PT, R7, c[0x0][0x178], !P0 ;  /* 0x00005e0007007a0c */ /* 0x008fe400047c1270 */
[----:B----4-:R-:W-:Y:S01]  /*9d3a0*/  ISETP.LT.AND P5, PT, R6, c[0x0][0x178], !P0 ;  /* 0x00005e0006007a0c */ /* 0x010fe200047a1270 */
[----:B------:R-:W-:Y:S01]  /*9d3b0*/  IMAD.WIDE R6, R4, 0x2, R16 ;  /* 0x0000000204067825 */ /* 0x000fe200078e0210 */
[----:B------:R-:W-:Y:S01]  /*9d3c0*/  ISETP.LT.AND P0, PT, R25, c[0x0][0x178], !P0 ;  /* 0x00005e0019007a0c */ /* 0x000fe20004701270 */
[----:B-----5:R-:W-:Y:S01]  /*9d3d0*/  @P4 STG.E.U16 [R22.64], R5 ;  /* 0x0000000516004986 */ /* 0x020fe2000c101506 */
[----:B------:R-:W-:Y:S01]  /*9d3e0*/  ISETP.GE.AND P4, PT, R24, c[0x0][0x17c], PT ;  /* 0x00005f0018007a0c */ /* 0x000fe20003f86270 */
[----:B------:R-:W-:-:S04]  /*9d3f0*/  IMAD.WIDE R24, R4, 0x2, R14 ;  /* 0x0000000204187825 */ /* 0x000fc800078e020e */
[----:B------:R0:W-:Y:S01]  /*9d400*/  @P3 STG.E.U16 [R6.64], R26 ;  /* 0x0000001a06003986 */ /* 0x0001e2000c101506 */
[----:B------:R1:W-:Y:S01]  /*9d410*/  @P2 STG.E.U16 [R24.64], R27 ;  /* 0x0000001b18002986 */ /* 0x0003e2000c101506 */
[----:B0-----:R-:W-:-:S03]  /*9d420*/  IMAD.WIDE R6, R4, 0x2, R12 ;  /* 0x0000000204067825 */ /* 0x001fc600078e020c */
[----:B-1----:R-:W2:Y:S01]  /*9d430*/  LDL.LU R24, [R1+0x1e4] ;  /* 0x0001e40001187983 */ /* 0x002ea20000300800 */
[----:B------:R-:W3:Y:S03]  /*9d440*/  LDL.LU R25, [R1+0x1d4] ;  /* 0x0001d40001197983 */ /* 0x000ee60000300800 */
        /* <DEDUP_REMOVED lines=37> */
[----:B------:R-:W2:Y:S02]  /*9d6a0*/  LDL.LU R6, [R1+0x1a4] ;  /* 0x0001a40001067983 */ /* 0x000ea40000300800 */
[----:B------:R-:W2:Y:S01]  /*9d6b0*/  LDL.LU R7, [R1+0x184] ;  /* 0x0001840001077983 */ /* 0x000ea20000300800 */
[----:B----4-:R-:W4:Y:S04]  /*9d6c0*/  LDL R5, [R1+0x1b5c] ;  /* 0x001b5c0001057983 */ /* 0x010f280000100800 */
[----:B------:R-:W2:Y:S04]  /*9d6d0*/  LDL R22, [R1+0x1b60] ;  /* 0x001b600001167983 */ /* 0x000ea80000100800 */
[----:B------:R-:W5:Y:S04]  /*9d6e0*/  LDL R23, [R1+0x1b64] ;  /* 0x001b640001177983 */ /* 0x000f680000100800 */
[----:B------:R-:W-:Y:S01]  /*9d6f0*/  @P2 STG.E.U16 [R24.64], R28 ;  /* 0x0000001c18002986 */ /* 0x000fe2000c101506 */
[----:B------:R0:W-:Y:S03]  /*9d700*/  STL [R1+0x3644], R28 ;  /* 0x0036441c01007387 */ /* 0x0001e60000100800 */
[----:B0-----:R-:W5:Y:S01]  /*9d710*/  LDL R28, [R1+0x1b50] ;  /* 0x001b5000011c7983 */ /* 0x001f620000100800 */
[----:B------:R0:W-:Y:S01]  /*9d720*/  @P0 STG.E.U16 [R26.64], R29 ;  /* 0x0000001d1a000986 */ /* 0x0001e2000c101506 */
[----:B---3--:R-:W-:-:S02]  /*9d730*/  ISETP.LT.AND P5, PT, R17, c[0x0][0x178], !P1 ;  /* 0x00005e0011007a0c */ /* 0x008fc40004fa1270 */
[----:B0-----:R-:W3:Y:S01]  /*9d740*/  LDL.LU R27, [R1+0x804] ;  /* 0x00080400011b7983 */ /* 0x001ee20000300800 */
[----:B------:R0:W-:Y:S03]  /*9d750*/  STL [R1+0x3640], R29 ;  /* 0x0036401d01007387 */ /* 0x0001e60000100800 */
[----:B0-----:R-:W3:Y:S01]  /*9d760*/  LDL R29, [R1+0x1b54] ;  /* 0x001b5400011d7983 */ /* 0x001ee20000100800 */
[----:B------:R-:W3:Y:S01]  /*9d770*/  LDL.LU R17, [R1+0x3004] ;  /* 0x0030040001117983 */ /* 0x000ee20000300800 */
[----:B----4-:R-:W-:Y:S02]  /*9d780*/  ISETP.LT.AND P2, PT, R5, c[0x0][0x178], !P4 ;  /* 0x00005e0005007a0c */ /* 0x010fe40006741270 */
[----:B--2---:R-:W-:Y:S02]  /*9d790*/  ISETP.LT.AND P0, PT, R22, c[0x0][0x178], !P4 ;  /* 0x00005e0016007a0c */ /* 0x004fe40006701270 */
[----:B-----5:R-:W-:Y:S01]  /*9d7a0*/  ISETP.LT.AND P3, PT, R23, c[0x0][0x178], !P4 ;  /* 0x00005e0017007a0c */ /* 0x020fe20006761270 */
[----:B------:R-:W-:-:S02]  /*9d7b0*/  ISETP.LT.AND P4, PT, R15, c[0x0][0x178], !P1 ;  /* 0x00005e000f007a0c */ /* 0x000fc40004f81270 */
[----:B------:R-:W2:Y:S01]  /*9d7c0*/  LDL R15, [R1+0x244] ;  /* 0x00024400010f7983 */ /* 0x000ea20000100800 */
[----:B------:R-:W-:-:S03]  /*9d7d0*/  ISETP.LT.AND P6, PT, R28, c[0x0][0x178], !P1 ;  /* 0x00005e001c007a0c */ /* 0x000fc60004fc1270 */
        /* <DEDUP_REMOVED lines=16> */
[----:B---3--:R-:W-:Y:S01]  /*9d8e0*/  ISETP.GE.AND P0, PT, R17, c[0x0][0x17c], PT ;  /* 0x00005f0011007a0c */ /* 0x008fe20003f06270 */
[----:B0-----:R-:W-:-:S05]  /*9d8f0*/  IMAD.WIDE R4, R0, 0x2, R20 ;  /* 0x0000000200047825 */ /* 0x001fca00078e0214 */
[----:B------:R-:W-:Y:S04]  /*9d900*/  @P5 STG.E.U16 [R4.64], R27 ;  /* 0x0000001b04005986 */ /* 0x000fe8000c101506 */
[----:B----4-:R0:W-:Y:S01]  /*9d910*/  STL [R1+0x368c], R28 ;  /* 0x00368c1c01007387 */ /* 0x0101e20000100800 */
[----:B------:R-:W3:Y:S03]  /*9d920*/  LDL R24, [R1+0x224] ;  /* 0x0002240001187983 */ /* 0x000ee60000100800 */
        /* <DEDUP_REMOVED lines=353> */
[----:B--2---:R-:W-:Y:S02]  /*9ef40*/  PRMT R22, R7, 0x7632, R22 ;  /* 0x0000763207167816 */ /* 0x004fe40000000016 */
[----:B-----5:R-:W-:Y:S02]  /*9ef50*/  ISETP.LT.AND P5, PT, R29, c[0x0][0x178], !P4 ;  /* 0x00005e001d007a0c */ /* 0x020fe400067a1270 */
[----:B------:R-:W2:Y:S01]  /*9ef60*/  LDL.LU R29, [R1+0x3628] ;  /* 0x00362800011d7983 */ /* 0x000ea20000300800 */
[----:B------:R-:W3:Y:S02]  /*9ef70*/  LDL.LU R28, [R1+0x3624] ;  /* 0x00362400011c7983 */ /* 0x000ee40000300800 */
[----:B------:R-:W-:Y:S01]  /*9ef80*/  IMAD.WIDE R6, R0, 0x2, R20 ;  /* 0x0000000200067825 */ /* 0x000fe200078e0214 */
[----:B------:R-:W-:Y:S01]  /*9ef90*/  PRMT R5, R24, 0x7632, R5 ;  /* 0x0000763218057816 */ /* 0x000fe20000000005 */
[----:B------:R-:W-:Y:S04]  /*9efa0*/  STL [R1+0x361c], R16 ;  /* 0x00361c1001007387 */ /* 0x000fe80000100800 */
[----:B------:R0:W-:Y:S01]  /*9efb0*/  @P3 STG.E.U16 [R6.64], R22 ;  /* 0x0000001606003986 */ /* 0x0001e2000c101506 */
[----:B------:R-:W-:-:S02]  /*9efc0*/  PRMT R4, R27, 0x7632, R4 ;  /* 0x000076321b047816 */ /* 0x000fc40000000004 */
[----:B----4-:R-:W-:Y:S01]  /*9efd0*/  ISETP.LT.AND P0, PT, R23, c[0x0][0x178], !P4 ;  /* 0x00005e0017007a0c */ /* 0x010fe20006701270 */
[----:B0-----:R-:W-:-:S04]  /*9efe0*/  IMAD.WIDE R6, R0, 0x2, R18 ;  /* 0x0000000200067825 */ /* 0x001fc800078e0212 */
[C---:B------:R-:W-:Y:S01]  /*9eff0*/  IMAD.WIDE R22, R0.reuse, 0x2, R2 ;  /* 0x0000000200167825 */ /* 0x040fe200078e0202 */
[----:B------:R-:W-:Y:S01]  /*9f000*/  @P6 STG.E.U16 [R6.64], R5 ;  /* 0x0000000506006986 */ /* 0x000fe2000c101506 */
[----:B---3--:R-:W-:Y:S02]  /*9f010*/  PRMT R28, R25, 0x7632, R28 ;  /* 0x00007632191c7816 */ /* 0x008fe4000000001c */
[----:B------:R-:W-:Y:S02]  /*9f020*/  IMAD.WIDE R24, R0, 0x2, R16 ;  /* 0x0000000200187825 */ /* 0x000fe400078e0210 */
[----:B------:R-:W3:Y:S02]  /*9f030*/  LDL R16, [R1+0x1b4c] ;  /* 0x001b4c0001107983 */ /* 0x000ee40000100800 */
[----:B------:R0:W-:Y:S01]  /*9f040*/  STL [R1+0x3618], R17 ;  /* 0x0036181101007387 */ /* 0x0001e20000100800 */
[----:B--2---:R-:W-:Y:S01]  /*9f050*/  PRMT R29, R26, 0x7632, R29 ;  /* 0x000076321a1d7816 */ /* 0x004fe2000000001d */
[C---:B------:R-:W-:Y:S01]  /*9f060*/  IMAD.WIDE R26, R0.reuse, 0x2, R14 ;  /* 0x00000002001a7825 */ /* 0x040fe200078e020e */
[----:B------:R-:W-:Y:S04]  /*9f070*/  @P5 STG.E.U16 [R22.64], R28 ;  /* 0x0000001c16005986 */ /* 0x000fe8000c101506 */
[----:B0-----:R-:W2:Y:S01]  /*9f080*/  LDL.LU R17, [R1+0x188] ;  /* 0x0001880001117983 */ /* 0x001ea20000300800 */
[----:B------:R0:W-:Y:S02]  /*9f090*/  STL [R1+0x3620], R15 ;  /* 0x0036200f01007387 */ /* 0x0001e40000100800 */
[----:B------:R-:W4:Y:S02]  /*9f0a0*/  LDL R6, [R1+0x1b48] ;  /* 0x001b480001067983 */ /* 0x000f240000100800 */
[----:B------:R1:W-:Y:S01]  /*9f0b0*/  @P2 STG.E.U16 [R24.64], R29 ;  /* 0x0000001d18002986 */ /* 0x0003e2000c101506 */
[----:B0-----:R-:W5:Y:S01]  /*9f0c0*/  LDL R15, [R1+0x1b5c] ;  /* 0x001b5c00010f7983 */ /* 0x001f620000100800 */
[----:B------:R-:W5:Y:S02]  /*9f0d0*/  LDL.LU R7, [R1+0x1a8] ;  /* 0x0001a80001077983 */ /* 0x000f640000300800 */
[----:B------:R-:W5:Y:S02]  /*9f0e0*/  LDL R22, [R1+0x1b60] ;  /* 0x001b600001167983 */ /* 0x000f640000100800 */
[----:B------:R-:W5:Y:S01]  /*9f0f0*/  LDL R23, [R1+0x1b64] ;  /* 0x001b640001177983 */ /* 0x000f620000100800 */
[----:B-1----:R-:W5:Y:S04]  /*9f100*/  LDL.LU R25, [R1+0x198] ;  /* 0x0001980001197983 */ /* 0x002f680000300800 */
[----:B------:R0:W-:Y:S01]  /*9f110*/  @P0 STG.E.U16 [R26.64], R4 ;  /* 0x000000041a000986 */ /* 0x0001e2000c101506 */
[----:B------:R-:W-:-:S05]  /*9f120*/  IADD3 R29, R0, c[0x0][0x198], RZ ;  /* 0x00006600001d7a10 */ /* 0x000fca0007ffe0ff */
[----:B0-----:R-:W-:Y:S01]  /*9f130*/  IMAD.WIDE R26, R29, 0x2, R20 ;  /* 0x000000021d1a7825 */ /* 0x001fe200078e0214 */
[----:B---3--:R-:W-:Y:S02]  /*9f140*/  ISETP.LT.AND P3, PT, R16, c[0x0][0x178], !P1 ;  /* 0x00005e0010007a0c */ /* 0x008fe40004f61270 */
[----:B------:R-:W3:Y:S01]  /*9f150*/  LDL.LU R16, [R1+0x3024] ;  /* 0x0030240001107983 */ /* 0x000ee20000300800 */
[----:B--2---:R-:W-:Y:S02]  /*9f160*/  PRMT R28, R17, 0x7632, R28 ;  /* 0x00007632111c7816 */ /* 0x004fe4000000001c */
[----:B----4-:R-:W-:Y:S01]  /*9f170*/  ISETP.LT.AND P6, PT, R6, c[0x0][0x178], !P1 ;  /* 0x00005e0006007a0c */ /* 0x010fe20004fc1270 */
[----:B------:R-:W2:Y:S01]  /*9f180*/  LDL R17, [R1+0x7f8] ;  /* 0x0007f80001117983 */ /* 0x000ea20000100800 */
[----:B------:R0:W-:Y:S01]  /*9f190*/  STL [R1+0x3614], R10 ;  /* 0x0036140a01007387 */ /* 0x0001e20000100800 */
[----:B-----5:R-:W-:Y:S02]  /*9f1a0*/  ISETP.LT.AND P2, PT, R15, c[0x0][0x178], !P4 ;  /* 0x00005e000f007a0c */ /* 0x020fe40006741270 */
[----:B------:R-:W-:Y:S01]  /*9f1b0*/  PRMT R4, R7, 0x7632, R4 ;  /* 0x0000763207047816 */ /* 0x000fe20000000004 */
[----:B------:R-:W-:Y:S01]  /*9f1c0*/  IMAD.WIDE R6, R0, 0x2, R10 ;  /* 0x0000000200067825 */ /* 0x000fe200078e020a */
[----:B------:R-:W-:Y:S01]  /*9f1d0*/  ISETP.LT.AND P5, PT, R22, c[0x0][0x178], !P4 ;  /* 0x00005e0016007a0c */ /* 0x000fe200067a1270 */
[----:B0-----:R-:W4:Y:S01]  /*9f1e0*/  LDL R10, [R1+0x1b54] ;  /* 0x001b5400010a7983 */ /* 0x001f220000100800 */
[----:B------:R-:W-:Y:S01]  /*9f1f0*/  ISETP.LT.AND P4, PT, R23, c[0x0][0x178], !P4 ;  /* 0x00005e0017007a0c */ /* 0x000fe20006781270 */
[----:B------:R0:W-:Y:S01]  /*9f200*/  STL [R1+0x3610], R11 ;  /* 0x0036100b01007387 */ /* 0x0001e20000100800 */
[----:B------:R-:W-:Y:S01]  /*9f210*/  PRMT R5, R25, 0x7632, R5 ;  /* 0x0000763219057816 */ /* 0x000fe20000000005 */
[----:B------:R-:W-:-:S04]  /*9f220*/  IMAD.WIDE R22, R0, 0x2, R12 ;  /* 0x0000000200167825 */ /* 0x000fc800078e020c */
[----:B------:R-:W-:Y:S01]  /*9f230*/  IMAD.WIDE R24, R0, 0x2, R8 ;  /* 0x0000000200187825 */ /* 0x000fe200078e0208 */
[----:B0-----:R-:W5:Y:S03]  /*9f240*/  LDL R11, [R1+0x238] ;  /* 0x00023800010b7983 */ /* 0x001f660000100800 */
[----:B------:R0:W-:Y:S02]  /*9f250*/  STL [R1+0x360c], R9 ;  /* 0x00360c0901007387 */ /* 0x0001e40000100800 */
[----:B------:R-:W2:Y:S01]  /*9f260*/  LDL R0, [R1+0x208] ;  /* 0x0002080001007983 */ /* 0x000ea20000100800 */
[----:B------:R-:W-:Y:S04]  /*9f270*/  @P2 STG.E.U16 [R22.64], R5 ;  /* 0x0000000516002986 */ /* 0x000fe8000c101506 */
[----:B0-----:R-:W2:Y:S01]  /*9f280*/  LDL R9, [R1+0x228] ;  /* 0x0002280001097983 */ /* 0x001ea20000100800 */
[----:B------:R0:W-:Y:S03]  /*9f290*/  STL [R1+0x3608], R20 ;  /* 0x0036081401007387 */ /* 0x0001e60000100800 */
[----:B0-----:R-:W2:Y:S01]  /*9f2a0*/  LDL R20, [R1+0x1b50] ;  /* 0x001b500001147983 */ /* 0x001ea20000100800 */
[----:B------:R0:W-:Y:S02]  /*9f2b0*/  STL [R1+0x3604], R21 ;  /* 0x0036041501007387 */ /* 0x0001e40000100800 */
[----:B------:R-:W2:Y:S02]  /*9f2c0*/  LDL R5, [R1+0x808] ;  /* 0x0008080001057983 */ /* 0x000ea40000100800 */
[----:B------:R-:W5:Y:S01]  /*9f2d0*/  LDL R22, [R1+0x1b60] ;  /* 0x001b600001167983 */ /* 0x000f620000100800 */
[----:B------:R-:W5:Y:S04]  /*9f2e0*/  LDL R23, [R1+0x248] ;  /* 0x0002480001177983 */ /* 0x000f680000100800 */
[----:B0-----:R-:W5:Y:S04]  /*9f2f0*/  LDL R21, [R1+0x1b58] ;  /* 0x001b580001157983 */ /* 0x001f680000100800 */
[----:B------:R-:W-:Y:S01]  /*9f300*/  @P5 STG.E.U16 [R6.64], R4 ;  /* 0x0000000406005986 */ /* 0x000fe2000c101506 */
[----:B------:R-:W-:Y:S02]  /*9f310*/  @P4 STG.E.U16 [R24.64], R28 ;  /* 0x0000001c18004986 */ /* 0x000fe4000c101506 */
[----:B------:R0:W-:Y:S02]  /*9f320*/  STL [R1+0x35b4], R28 ;  /* 0x0035b41c01007387 */ /* 0x0001e40000100800 */
[----:B0-----:R-:W5:Y:S01]  /*9f330*/  LDL R28, [R1+0x1b4c] ;  /* 0x001b4c00011c7983 */ /* 0x001f620000100800 */
[----:B------:R-:W-:Y:S01]  /*9f340*/  STL [R1+0x35c8], R27 ;  /* 0x0035c81b01007387 */ /* 0x000fe20000100800 */
[----:B---3--:R-:W-:-:S02]  /*9f350*/  ISETP.GE.AND P2, PT, R16, c[0x0][0x17c], PT ;  /* 0x00005f0010007a0c */ /* 0x008fc40003f46270 */
[----:B----4-:R-:W-:Y:S01]  /*9f360*/  ISETP.LT.AND P4, PT, R10, c[0x0][0x178], !P1 ;  /* 0x00005e000a007a0c */ /* 0x010fe20004f81270 */
[----:B--2---:R0:W-:Y:S01]  /*9f370*/  @P6 STG.E.U16 [R26.64], R5 ;  /* 0x000000051a006986 */ /* 0x0041e2000c101506 */
[----:B------:R-:W-:Y:S02]  /*9f380*/  ISETP.LT.AND P6, PT, R15, c[0x0][0x178], !P1 ;  /* 0x00005e000f007a0c */ /* 0x000fe40004fc1270 */
[----:B-----5:R-:W-:Y:S01]  /*9f390*/  ISETP.LT.AND P5, PT, R21, c[0x0][0x178], !P1 ;  /* 0x00005e0015007a0c */ /* 0x020fe20004fa1270 */
[C---:B0-----:R-:W-:Y:S01]  /*9f3a0*/  IMAD.WIDE R4, R29.reuse, 0x2, R18 ;  /* 0x000000021d047825 */ /* 0x041fe200078e0212 */
[----:B------:R-:W2:Y:S03]  /*9f3b0*/  LDL R27, [R1+0x1b64] ;  /* 0x001b6400011b7983 */ /* 0x000ea60000100800 */
[----:B------:R-:W3:Y:S02]  /*9f3c0*/  LDL.LU R10, [R1+0x3028] ;  /* 0x00302800010a7983 */ /* 0x000ee40000300800 */
[----:B------:R-:W4:Y:S02]  /*9f3d0*/  LDL R21, [R1+0x1f8] ;  /* 0x0001f80001157983 */ /* 0x000f240000100800 */
[----:B------:R-:W5:Y:S01]  /*9f3e0*/  LDL.LU R15, [R1+0x3620] ;  /* 0x00362000010f7983 */ /* 0x000f620000300800 */
[----:B------:R-:W4:Y:S04]  /*9f3f0*/  LDL.LU R16, [R1+0x361c] ;  /* 0x00361c0001107983 */ /* 0x000f280000300800 */
[----:B------:R0:W-:Y:S04]  /*9f400*/  @P3 STG.E.U16 [R4.64], R17 ;  /* 0x0000001104003986 */ /* 0x0001e8000c101506 */
[----:B0-----:R-:W4:Y:S01]  /*9f410*/  LDL.LU R17, [R1+0x3618] ;  /* 0x0036180001117983 */ /* 0x001f220000300800 */
[----:B------:R-:W-:Y:S01]  /*9f420*/  ISETP.LT.AND P0, PT, R20, c[0x0][0x178], !P1 ;  /* 0x00005e0014007a0c */ /* 0x000fe20004f01270 */
[----:B------:R-:W-:Y:S01]  /*9f430*/  IMAD.WIDE R6, R29, 0x2, R2 ;  /* 0x000000021d067825 */ /* 0x000fe200078e0202 */
[----:B------:R-:W-:-:S11]  /*9f440*/  ISETP.LT.AND P3, PT, R22, c[0x0][0x178], !P1 ;  /* 0x00005e0016007a0c */ /* 0x000fd60004f61270 */
[----:B------:R4:W-:Y:S01]  /*9f450*/  @P0 STG.E.U16 [R6.64], R23 ;  /* 0x0000001706000986 */ /* 0x0009e2000c101506 */
[----:B--2---:R-:W-:Y:S02]  /*9f460*/  ISETP.LT.AND P1, PT, R27, c[0x0][0x178], !P1 ;  /* 0x00005e001b007a0c */ /* 0x004fe40004f21270 */
[----:B---3--:R-:W-:Y:S01]  /*9f470*/  ISETP.GE.AND P0, PT, R10, c[0x0][0x17c], PT ;  /* 0x00005f000a007a0c */ /* 0x008fe20003f06270 */
[----:B-----5:R-:W-:-:S04]  /*9f480*/  IMAD.WIDE R4, R29, 0x2, R14 ;  /* 0x000000021d047825 */ /* 0x020fc800078e020e */
[C---:B----4-:R-:W-:Y:S01]  /*9f490*/  IMAD.WIDE R22, R29.reuse, 0x2, R16 ;  /* 0x000000021d167825 */ /* 0x050fe200078e0210 */
[----:B------:R0:W-:Y:S04]  /*9f4a0*/  STL [R1+0x3600], R17 ;  /* 0x0036001101007387 */ /* 0x0001e80000100800 */
[----:B------:R-:W-:Y:S04]  /*9f4b0*/  @P4 STG.E.U16 [R22.64], R11 ;  /* 0x0000000b16004986 */ /* 0x000fe8000c101506 */
[----:B0-----:R-:W2:Y:S01]  /*9f4c0*/  LDL R17, [R1+0x1b58] ;  /* 0x001b580001117983 */ /* 0x001ea20000100800 */
[----:B------:R0:W-:Y:S02]  /*9f4d0*/  STL [R1+0x35fc], R27 ;  /* 0x0035fc1b01007387 */ /* 0x0001e40000100800 */
[----:B------:R1:W-:Y:S01]  /*9f4e0*/  @P5 STG.E.U16 [R4.64], R9 ;  /* 0x0000000904005986 */ /* 0x0003e2000c101506 */
[----:B0-----:R-:W3:Y:S01]  /*9f4f0*/  LDL.LU R27, [R1+0x218] ;  /* 0x00021800011b7983 */ /* 0x001ee20000300800 */
[----:B------:R-:W4:Y:S02]  /*9f500*/  LDL.LU R10, [R1+0x3614] ;  /* 0x00361400010a7983 */ /* 0x000f240000300800 */
[----:B------:R-:W4:Y:S02]  /*9f510*/  LDL.LU R11, [R1+0x3610] ;  /* 0x00361000010b7983 */ /* 0x000f240000300800 */
[----:B-1----:R-:W5:Y:S01]  /*9f520*/  LDL.LU R9, [R1+0x360c] ;  /* 0x00360c0001097983 */ /* 0x002f620000300800 */
[----:B------:R-:W2:Y:S01]  /*9f530*/  LDL R5, [R1+0x1b48] ;  /* 0x001b480001057983 */ /* 0x000ea20000100800 */
[----:B------:R-:W-:-:S04]  /*9f540*/  IMAD.WIDE R6, R29, 0x2, R12 ;  /* 0x000000021d067825 */ /* 0x000fc800078e020c */
[----:B----4-:R-:W-:Y:S01]  /*9f550*/  IMAD.WIDE R22, R29, 0x2, R10 ;  /* 0x000000021d167825 */ /* 0x010fe200078e020a */
[----:B---3--:R0:W-:Y:S01]  /*9f560*/  @P6 STG.E.U16 [R6.64], R27 ;  /* 0x0000001b06006986 */ /* 0x0081e2000c101506 */
[----:B--2---:R-:W-:Y:S02]  /*9f570*/  ISETP.LT.AND P4, PT, R5, c[0x0][0x178], !P0 ;  /* 0x00005e0005007a0c */ /* 0x004fe40004781270 */
[----:B-----5:R-:W-:Y:S01]  /*9f580*/  IMAD.WIDE R4, R29, 0x2, R8 ;  /* 0x000000021d047825 */ /* 0x020fe200078e0208 */
[----:B------:R1:W-:Y:S01]  /*9f590*/  @P3 STG.E.U16 [R22.64], R0 ;  /* 0x0000000016003986 */ /* 0x0003e2000c101506 */
[----:B------:R-:W-:-:S03]  /*9f5a0*/  ISETP.LT.AND P3, PT, R20, c[0x0][0x178], !P0 ;  /* 0x00005e0014007a0c */ /* 0x000fc60004761270 */
[----:B------:R-:W-:Y:S01]  /*9f5b0*/  @P1 STG.E.U16 [R4.64], R21 ;  /* 0x0000001504001986 */ /* 0x000fe2000c101506 */
[----:B0-----:R-:W2:Y:S01]  /*9f5c0*/  LDL.LU R6, [R1+0x248] ;  /* 0x0002480001067983 */ /* 0x001ea20000300800 */
[----:B------:R-:W3:Y:S03]  /*9f5d0*/  LDL R7, [R1+0x1b54] ;  /* 0x001b540001077983 */ /* 0x000ee60000100800 */
[----:B-1----:R-:W4:Y:S01]  /*9f5e0*/  LDL.LU R22, [R1+0x808] ;  /* 0x0008080001167983 */ /* 0x002f220000300800 */
[----:B------:R-:W5:Y:S01]  /*9f5f0*/  LDL.LU R23, [R1+0x7f8] ;  /* 0x0007f80001177983 */ /* 0x000f620000300800 */
[----:B------:R-:W-:Y:S01]  /*9f600*/  IADD3 R0, R29, c[0x0][0x198], RZ ;  /* 0x000066001d007a10 */ /* 0x000fe20007ffe0ff */
[----:B------:R0:W-:Y:S02]  /*9f610*/  STL [R1+0x35b8], R29 ;  /* 0x0035b81d01007387 */ /* 0x0001e40000100800 */
[----:B0-----:R-:W5:Y:S01]  /*9f620*/  LDL R29, [R1+0x1b48] ;  /* 0x001b4800011d7983 */ /* 0x001f620000100800 */
[----:B------:R-:W5:Y:S02]  /*9f630*/  LDL.LU R20, [R1+0x3608] ;  /* 0x0036080001147983 */ /* 0x000f640000300800 */
[----:B------:R-:W5:Y:S01]  /*9f640*/  LDL.LU R21, [R1+0x3604] ;  /* 0x0036040001157983 */ /* 0x000f620000300800 */
[----:B------:R-:W-:-:S02]  /*9f650*/  ISETP.LT.AND P5, PT, R28, c[0x0][0x178], !P0 ;  /* 0x00005e001c007a0c */ /* 0x000fc400047a1270 */
[----:B------:R-:W-:Y:S02]  /*9f660*/  ISETP.LT.AND P1, PT, R17, c[0x0][0x178], !P0 ;  /* 0x00005e0011007a0c */ /* 0x000fe40004721270 */
[----:B--2---:R-:W-:Y:S02]  /*9f670*/  PRMT R26, R6, 0x7632, R26 ;  /* 0x00007632061a7816 */ /* 0x004fe4000000001a */
[----:B---3--:R-:W-:Y:S02]  /*9f680*/  ISETP.LT.AND P6, PT, R7, c[0x0][0x178], !P0 ;  /* 0x00005e0007007a0c */ /* 0x008fe400047c1270 */
[----:B----4-:R-:W-:Y:S02]  /*9f690*/  PRMT R24, R22, 0x7632, R24 ;  /* 0x0000763216187816 */ /* 0x010fe40000000018 */
[----:B-----5:R-:W-:Y:S01]  /*9f6a0*/  PRMT R25, R23, 0x7632, R25 ;  /* 0x0000763217197816 */ /* 0x020fe20000000019 */
[----:B------:R-:W-:-:S04]  /*9f6b0*/  IMAD.WIDE R6, R0, 0x2, R18 ;  /* 0x0000000200067825 */ /* 0x000fc800078e0212 */
[----:B------:R-:W-:-:S05]  /*9f6c0*/  IMAD.WIDE R4, R0, 0x2, R20 ;  /* 0x0000000200047825 */ /* 0x000fca00078e0214 */
[----:B------:R0:W-:Y:S01]  /*9f6d0*/  @P4 STG.E.U16 [R4.64], R24 ;  /* 0x0000001804004986 */ /* 0x0001e2000c101506 */
[----:B------:R1:W-:Y:S03]  /*9f6e0*/  @P5 STG.E.U16 [R6.64], R25 ;  /* 0x0000001906005986 */ /* 0x0003e6000c101506 */
[----:B0-----:R-:W2:Y:S01]  /*9f6f0*/  LDL R4, [R1+0x1b5c] ;  /* 0x001b5c0001047983 */ /* 0x001ea20000100800 */
[----:B------:R-:W3:Y:S02]  /*9f700*/  LDL.LU R5, [R1+0x238] ;  /* 0x0002380001057983 */ /* 0x000ee40000300800 */
[----:B------:R-:W4:Y:S02]  /*9f710*/  LDL.LU R17, [R1+0x3600] ;  /* 0x0036000001117983 */ /* 0x000f240000300800 */
[----:B-1----:R-:W5:Y:S02]  /*9f720*/  LDL.LU R7, [R1+0x228] ;  /* 0x0002280001077983 */ /* 0x002f640000300800 */
[----:B------:R-:W-:-:S05]  /*9f730*/  IMAD.WIDE R22, R0, 0x2, R2 ;  /* 0x0000000200167825 */ /* 0x000fca00078e0202 */
[----:B------:R0:W-:Y:S02]  /*9f740*/  @P3 STG.E.U16 [R22.64], R26 ;  /* 0x0000001a16003986 */ /* 0x0001e4000c101506 */
[----:B0-----:R-:W-:Y:S02]  /*9f750*/  PRMT R26, R27, 0x7632, R26 ;  /* 0x000076321b1a7816 */ /* 0x001fe4000000001a */
[----:B------:R-:W4:Y:S01]  /*9f760*/  LDL.LU R27, [R1+0x35fc] ;  /* 0x0035fc00011b7983 */ /* 0x000f220000300800 */
[----:B------:R0:W-:Y:S01]  /*9f770*/  STL [R1+0x35f8], R15 ;  /* 0x0035f80f01007387 */ /* 0x0001e20000100800 */
[----:B-----5:R-:W-:Y:S01]  /*9f780*/  PRMT R25, R7, 0x7632, R25 ;  /* 0x0000763207197816 */ /* 0x020fe20000000019 */
[----:B------:R-:W-:Y:S02]  /*9f790*/  IMAD.WIDE R6, R0, 0x2, R14 ;  /* 0x0000000200067825 */ /* 0x000fe400078e020e */
[----:B0-----:R-:W5:Y:S01]  /*9f7a0*/  LDL R15, [R1+0x1b60] ;  /* 0x001b6000010f7983 */ /* 0x001f620000100800 */
[----:B--2---:R-:W-:-:S02]  /*9f7b0*/  ISETP.LT.AND P4, PT, R4, c[0x0][0x178], !P0 ;  /* 0x00005e0004007a0c */ /* 0x004fc40004781270 */
[----:B---3--:R-:W-:Y:S01]  /*9f7c0*/  PRMT R24, R5, 0x7632, R24 ;  /* 0x0000763205187816 */ /* 0x008fe20000000018 */
[----:B----4-:R-:W-:-:S04]  /*9f7d0*/  IMAD.WIDE R4, R0, 0x2, R16 ;  /* 0x0000000200047825 */ /* 0x010fc800078e0210 */
[----:B------:R-:W-:Y:S01]  /*9f7e0*/  IMAD.WIDE R22, R0, 0x2, R12 ;  /* 0x0000000200167825 */ /* 0x000fe200078e020c */
[----:B------:R0:W-:Y:S03]  /*9f7f0*/  @P6 STG.E.U16 [R4.64], R24 ;  /* 0x0000001804006986 */ /* 0x0001e6000c101506 */
[----:B------:R1:W-:Y:S01]  /*9f800*/  @P1 STG.E.U16 [R6.64], R25 ;  /* 0x0000001906001986 */ /* 0x0003e2000c101506 */
[----:B0-----:R-:W2:Y:S01]  /*9f810*/  LDL.LU R4, [R1+0x1f8] ;  /* 0x0001f80001047983 */ /* 0x001ea20000300800 */
[----:B------:R-:W3:Y:S02]  /*9f820*/  LDL R5, [R1+0x1b50] ;  /* 0x001b500001057983 */ /* 0x000ee40000100800 */
[----:B------:R-:W4:Y:S01]  /*9f830*/  LDL R24, [R1+0x1b58] ;  /* 0x001b580001187983 */ /* 0x000f220000100800 */
[----:B------:R-:W-:Y:S01]  /*9f840*/  @P4 STG.E.U16 [R22.64], R26 ;  /* 0x0000001a16004986 */ /* 0x000fe2000c101506 */
[----:B-----5:R-:W-:-:S03]  /*9f850*/  ISETP.LT.AND P3, PT, R15, c[0x0][0x178], !P0 ;  /* 0x00005e000f007a0c */ /* 0x020fc60004761270 */
[----:B------:R-:W5:Y:S01]  /*9f860*/  LDL R15, [R1+0x838] ;  /* 0x00083800010f7983 */ /* 0x000f620000100800 */
[----:B-1----:R-:W4:Y:S02]  /*9f870*/  LDL.LU R7, [R1+0x208] ;  /* 0x0002080001077983 */ /* 0x002f240000300800 */
[----:B------:R-:W5:Y:S02]  /*9f880*/  LDL R25, [R1+0x1b54] ;  /* 0x001b540001197983 */ /* 0x000f640000100800 */
[----:B------:R0:W-:Y:S02]  /*9f890*/  STL [R1+0x35e0], R26 ;  /* 0x0035e01a01007387 */ /* 0x0001e40000100800 */
[----:B0-----:R-:W5:Y:S01]  /*9f8a0*/  LDL R26, [R1+0x1b5c] ;  /* 0x001b5c00011a7983 */ /* 0x001f620000100800 */
[----:B------:R-:W-:Y:S02]  /*9f8b0*/  ISETP.LT.AND P0, PT, R27, c[0x0][0x178], !P0 ;  /* 0x00005e001b007a0c */ /* 0x000fe40004701270 */
[----:B--2---:R-:W-:-:S02]  /*9f8c0*/  PRMT R23, R4, 0x7632, R23 ;  /* 0x0000763204177816 */ /* 0x004fc40000000017 */
[----:B---3--:R-:W-:Y:S01]  /*9f8d0*/  ISETP.LT.AND P4, PT, R5, c[0x0][0x178], !P2 ;  /* 0x00005e0005007a0c */ /* 0x008fe20005781270 */
[----:B------:R-:W-:Y:S01]  /*9f8e0*/  IMAD.WIDE R4, R0, 0x2, R10 ;  /* 0x0000000200047825 */ /* 0x000fe200078e020a */
[----:B----4-:R-:W-:-:S03]  /*9f8f0*/  PRMT R22, R7, 0x7632, R22 ;  /* 0x0000763207167816 */ /* 0x010fc60000000016 */
[C---:B------:R-:W-:Y:S01]  /*9f900*/  IMAD.WIDE R6, R0.reuse, 0x2, R8 ;  /* 0x0000000200067825 */ /* 0x040fe200078e0208 */
[----:B------:R-:W-:Y:S01]  /*9f910*/  IADD3 R0, R0, c[0x0][0x198], RZ ;  /* 0x0000660000007a10 */ /* 0x000fe20007ffe0ff */
[----:B------:R-:W-:Y:S03]  /*9f920*/  @P3 STG.E.U16 [R4.64], R22 ;  /* 0x0000001604003986 */ /* 0x000fe6000c101506 */
[----:B------:R0:W-:Y:S01]  /*9f930*/  @P0 STG.E.U16 [R6.64], R23 ;  /* 0x0000001706000986 */ /* 0x0001e2000c101506 */
[----:B-----5:R-:W-:Y:S02]  /*9f940*/  ISETP.LT.AND P6, PT, R25, c[0x0][0x178], !P2 ;  /* 0x00005e0019007a0c */ /* 0x020fe400057c1270 */
[----:B------:R-:W-:Y:S01]  /*9f950*/  ISETP.LT.AND P0, PT, R26, c[0x0][0x178], !P2 ;  /* 0x00005e001a007a0c */ /* 0x000fe20005701270 */
[----:B------:R1:W-:Y:S01]  /*9f960*/  STL [R1+0x35e4], R26 ;  /* 0x0035e41a01007387 */ /* 0x0003e20000100800 */
[----:B------:R-:W-:Y:S01]  /*9f970*/  ISETP.LT.AND P3, PT, R24, c[0x0][0x178], !P2 ;  /* 0x00005e0018007a0c */ /* 0x000fe20005761270 */
[----:B0-----:R-:W-:-:S02]  /*9f980*/  IMAD.WIDE R6, R0, 0x2, R18 ;  /* 0x0000000200067825 */ /* 0x001fc400078e0212 */
[----:B-1----:R-:W2:Y:S02]  /*9f990*/  LDL.LU R26, [R1+0x302c] ;  /* 0x00302c00011a7983 */ /* 0x002ea40000300800 */
[----:B------:R0:W-:Y:S02]  /*9f9a0*/  STL [R1+0x35f4], R18 ;  /* 0x0035f41201007387 */ /* 0x0001e40000100800 */
[----:B------:R-:W-:Y:S01]  /*9f9b0*/  IMAD.WIDE R24, R0, 0x2, R16 ;  /* 0x0000000200187825 */ /* 0x000fe200078e0210 */
[----:B0-----:R-:W3:Y:S03]  /*9f9c0*/  LDL R18, [R1+0x1b50] ;  /* 0x001b500001127983 */ /* 0x001ee60000100800 */
[----:B------:R0:W-:Y:S02]  /*9f9d0*/  STL [R1+0x35f0], R19 ;  /* 0x0035f01301007387 */ /* 0x0001e40000100800 */
[----:B0-----:R-:W4:Y:S01]  /*9f9e0*/  LDL R19, [R1+0x298] ;  /* 0x0002980001137983 */ /* 0x001f220000100800 */
[----:B------:R0:W-:Y:S03]  /*9f9f0*/  STL [R1+0x35ec], R16 ;  /* 0x0035ec1001007387 */ /* 0x0001e60000100800 */
[----:B0-----:R-:W5:Y:S01]  /*9fa00*/  LDL.LU R16, [R1+0x828] ;  /* 0x0008280001107983 */ /* 0x001f620000300800 */
[----:B------:R0:W-:Y:S03]  /*9fa10*/  STL [R1+0x35e8], R17 ;  /* 0x0035e81101007387 */ /* 0x0001e60000100800 */
[----:B0-----:R-:W3:Y:S01]  /*9fa20*/  LDL.LU R17, [R1+0x818] ;  /* 0x0008180001117983 */ /* 0x001ee20000300800 */
[----:B------:R-:W-:-:S02]  /*9fa30*/  ISETP.LT.AND P1, PT, R29, c[0x0][0x178], !P2 ;  /* 0x00005e001d007a0c */ /* 0x000fc40005721270 */
[----:B------:R-:W-:Y:S01]  /*9fa40*/  ISETP.LT.AND P5, PT, R28, c[0x0][0x178], !P2 ;  /* 0x00005e001c007a0c */ /* 0x000fe200057a1270 */
[----:B------:R-:W-:-:S04]  /*9fa50*/  IMAD.WIDE R4, R0, 0x2, R20 ;  /* 0x0000000200047825 */ /* 0x000fc800078e0214 */
[----:B------:R-:W-:-:S06]  /*9fa60*/  IMAD.WIDE R22, R0, 0x2, R2 ;  /* 0x0000000200167825 */ /* 0x000fcc00078e0202 */
[----:B------:R0:W-:Y:S04]  /*9fa70*/  @P1 STG.E.U16 [R4.64], R15 ;  /* 0x0000000f04001986 */ /* 0x0001e8000c101506 */
[----:B0-----:R-:W4:Y:S01]  /*9fa80*/  LDL.LU R15, [R1+0x35f8] ;  /* 0x0035f800010f7983 */ /* 0x001f220000300800 */
[----:B--2---:R-:W-:-:S03]  /*9fa90*/  ISETP.GE.AND P1, PT, R26, c[0x0][0x17c], PT ;  /* 0x00005f001a007a0c */ /* 0x004fc60003f26270 */
[----:B------:R-:W2:Y:S04]  /*9faa0*/  LDL R26, [R1+0x1b54] ;  /* 0x001b5400011a7983 */ /* 0x000ea80000100800 */
[----:B-----5:R-:W-:Y:S04]  /*9fab0*/  @P5 STG.E.U16 [R6.64], R16 ;  /* 0x0000001006005986 */ /* 0x020fe8000c101506 */
[----:B---3--:R0:W-:Y:S01]  /*9fac0*/  @P4 STG.E.U16 [R22.64], R17 ;  /* 0x0000001116004986 */ /* 0x0081e2000c101506 */
[----:B----4-:R1:W-:Y:S03]  /*9fad0*/  @P6 STG.E.U16 [R24.64], R19 ;  /* 0x0000001318006986 */ /* 0x0103e6000c101506 */
[----:B0-----:R-:W3:Y:S01]  /*9fae0*/  LDL R22, [R1+0x278] ;  /* 0x0002780001167983 */ /* 0x001ee20000100800 */
[----:B------:R-:W4:Y:S03]  /*9faf0*/  LDL.LU R23, [R1+0x838] ;  /* 0x0008380001177983 */ /* 0x000f260000300800 */
[----:B-1----:R-:W5:Y:S01]  /*9fb00*/  LDL R25, [R1+0x288] ;  /* 0x0002880001197983 */ /* 0x002f620000100800 */
[----:B------:R-:W2:Y:S03]  /*9fb10*/  LDL R24, [R1+0x1b60] ;  /* 0x001b600001187983 */ /* 0x000ea60000100800 */
[----:B------:R-:W3:Y:S01]  /*9fb20*/  LDL.LU R19, [R1+0x3030] ;  /* 0x0030300001137983 */ /* 0x000ee20000300800 */
[----:B------:R0:W-:Y:S02]  /*9fb30*/  STL [R1+0x35dc], R27 ;  /* 0x0035dc1b01007387 */ /* 0x0001e40000100800 */
[----:B------:R-:W-:-:S05]  /*9fb40*/  IMAD.WIDE R4, R0, 0x2, R14 ;  /* 0x0000000200047825 */ /* 0x000fca00078e020e */
[----:B-----5:R1:W-:Y:S01]  /*9fb50*/  @P3 STG.E.U16 [R4.64], R25 ;  /* 0x0000001904003986 */ /* 0x0203e2000c101506 */
[----:B--2---:R-:W-:Y:S01]  /*9fb60*/  ISETP.LT.AND P5, PT, R24, c[0x0][0x178], !P2 ;  /* 0x00005e0018007a0c */ /* 0x004fe200057a1270 */
[----:B------:R-:W-:Y:S02]  /*9fb70*/  ISETP.LT.AND P2, PT, R27, c[0x0][0x178], !P2 ;  /* 0x00005e001b007a0c */ /* 0x000fe40005741270 */
[----:B0-----:R-:W2:Y:S01]  /*9fb80*/  LDL R27, [R1+0x1b58] ;  /* 0x001b5800011b7983 */ /* 0x001ea20000100800 */
[----:B------:R0:W-:Y:S01]  /*9fb90*/  STL [R1+0x35d8], R21 ;  /* 0x0035d81501007387 */ /* 0x0001e20000100800 */
[----:B-1----:R-:W-:-:S05]  /*9fba0*/  IADD3 R4, R0, c[0x0][0x198], RZ ;  /* 0x0000660000047a10 */ /* 0x002fca0007ffe0ff */
[----:B------:R-:W-:Y:S02]  /*9fbb0*/  IMAD.WIDE R24, R4, 0x2, R20 ;  /* 0x0000000204187825 */ /* 0x000fe400078e0214 */
[----:B0-----:R-:W5:Y:S02]  /*9fbc0*/  LDL.LU R21, [R1+0x268] ;  /* 0x0002680001157983 */ /* 0x001f640000300800 */
[----:B------:R-:W-:Y:S01]  /*9fbd0*/  IMAD.WIDE R6, R0, 0x2, R12 ;  /* 0x0000000200067825 */ /* 0x000fe200078e020c */
[----:B------:R-:W-:Y:S02]  /*9fbe0*/  ISETP.LT.AND P4, PT, R18, c[0x0][0x178], !P1 ;  /* 0x00005e0012007a0c */ /* 0x000fe40004f81270 */
[----:B------:R-:W2:Y:S04]  /*9fbf0*/  LDL.LU R18, [R1+0x35f4] ;  /* 0x0035f40001127983 */ /* 0x000ea80000300800 */
[----:B---3--:R0:W-:Y:S01]  /*9fc00*/  @P0 STG.E.U16 [R6.64], R22 ;  /* 0x0000001606000986 */ /* 0x0081e2000c101506 */
[----:B------:R-:W-:-:S02]  /*9fc10*/  ISETP.GE.AND P0, PT, R19, c[0x0][0x17c], PT ;  /* 0x00005f0013007a0c */ /* 0x000fc40003f06270 */
[----:B------:R-:W2:Y:S02]  /*9fc20*/  LDL.LU R19, [R1+0x35f0] ;  /* 0x0035f00001137983 */ /* 0x000ea40000300800 */
[----:B0-----:R-:W-:-:S05]  /*9fc30*/  IMAD.WIDE R6, R0, 0x2, R10 ;  /* 0x0000000200067825 */ /* 0x001fca00078e020a */
[----:B-----5:R0:W-:Y:S04]  /*9fc40*/  @P5 STG.E.U16 [R6.64], R21 ;  /* 0x0000001506005986 */ /* 0x0201e8000c101506 */
[----:B0-----:R-:W3:Y:S01]  /*9fc50*/  LDL.LU R7, [R1+0x14c] ;  /* 0x00014c0001077983 */ /* 0x001ee20000300800 */
[----:B------:R-:W5:Y:S01]  /*9fc60*/  LDL R6, [R1+0x258] ;  /* 0x0002580001067983 */ /* 0x000f620000100800 */
[----:B------:R-:W-:Y:S02]  /*9fc70*/  ISETP.LT.AND P6, PT, R29, c[0x0][0x178], !P1 ;  /* 0x00005e001d007a0c */ /* 0x000fe40004fc1270 */
[----:B----4-:R-:W-:Y:S01]  /*9fc80*/  PRMT R5, R23, 0x7632, R5 ;  /* 0x0000763217057816 */ /* 0x010fe20000000005 */
[----:B------:R-:W-:Y:S01]  /*9fc90*/  IMAD.WIDE R22, R0, 0x2, R8 ;  /* 0x0000000200167825 */ /* 0x000fe200078e0208 */
[----:B------:R-:W-:-:S02]  /*9fca0*/  PRMT R0, R16, 0x7632, R0 ;  /* 0x0000763210007816 */ /* 0x000fc40000000000 */
[----:B------:R-:W-:Y:S02]  /*9fcb0*/  ISETP.LT.AND P5, PT, R26, c[0x0][0x178], !P1 ;  /* 0x00005e001a007a0c */ /* 0x000fe40004fa1270 */
[----:B------:R-:W-:Y:S01]  /*9fcc0*/  ISETP.LT.AND P3, PT, R28, c[0x0][0x178], !P1 ;  /* 0x00005e001c007a0c */ /* 0x000fe20004f61270 */
[----:B-----5:R-:W-:Y:S04]  /*9fcd0*/  @P2 STG.E.U16 [R22.64], R6 ;  /* 0x0000000616002986 */ /* 0x020fe8000c101506 */
[----:B------:R0:W-:Y:S02]  /*9fce0*/  @P6 STG.E.U16 [R24.64], R5 ;  /* 0x0000000518006986 */ /* 0x0001e4000c101506 */
[----:B0-----:R-:W4:Y:S01]  /*9fcf0*/  LDL R25, [R1+0x1b60] ;  /* 0x001b600001197983 */ /* 0x001f220000100800 */
[----:B------:R-:W5:Y:S01]  /*9fd00*/  LDL.LU R16, [R1+0x35ec] ;  /* 0x0035ec0001107983 */ /* 0x000f620000300800 */
[----:B------:R-:W-:-:S02]  /*9fd10*/  PRMT R5, R17, 0x7632, R5 ;  /* 0x0000763211057816 */ /* 0x000fc40000000005 */
[----:B------:R-:W4:Y:S01]  /*9fd20*/  LDL.LU R17, [R1+0x35e8] ;  /* 0x0035e80001117983 */ /* 0x000f220000300800 */
[----:B------:R-:W4:Y:S02]  /*9fd30*/  LDL.LU R26, [R1+0x35e4] ;  /* 0x0035e400011a7983 */ /* 0x000f240000300800 */
[----:B---3--:R-:W-:Y:S02]  /*9fd40*/  IMAD.MOV.U32 R24, RZ, RZ, R7 ;  /* 0x000000ffff187224 */ /* 0x008fe400078e0007 */
[----:B--2---:R-:W-:Y:S01]  /*9fd50*/  IMAD.WIDE R6, R4, 0x2, R18 ;  /* 0x0000000204067825 */ /* 0x004fe200078e0212 */
[----:B------:R-:W-:-:S03]  /*9fd60*/  ISETP.LT.AND P6, PT, R27, c[0x0][0x178], !P1 ;  /* 0x00005e001b007a0c */ /* 0x000fc60004fc1270 */
[----:B------:R-:W-:Y:S01]  /*9fd70*/  IMAD.WIDE R22, R4, 0x2, R2 ;  /* 0x0000000204167825 */ /* 0x000fe200078e0202 */
[----:B------:R-:W2:Y:S04]  /*9fd80*/  LDL.LU R27, [R1+0x3034] ;  /* 0x00303400011b7983 */ /* 0x000ea80000300800 */
[----:B------:R0:W-:Y:S01]  /*9fd90*/  @P3 STG.E.U16 [R6.64], R0 ;  /* 0x0000000006003986 */ /* 0x0001e2000c101506 */
[----:B------:R1:W-:Y:S03]  /*9fda0*/  @P4 STG.E.U16 [R22.64], R5 ;  /* 0x0000000516004986 */ /* 0x0003e6000c101506 */
[----:B0-----:R-:W3:Y:S01]  /*9fdb0*/  LDL.LU R6, [R1+0x288] ;  /* 0x0002880001067983 */ /* 0x001ee20000300800 */
[----:B------:R-:W5:Y:S01]  /*9fdc0*/  LDL.LU R7, [R1+0x278] ;  /* 0x0002780001077983 */ /* 0x000f620000300800 */
[----:B----4-:R-:W-:-:S02]  /*9fdd0*/  ISETP.LT.AND P3, PT, R26, c[0x0][0x178], !P1 ;  /* 0x00005e001a007a0c */ /* 0x010fc40004f61270 */
[----:B------:R-:W5:Y:S01]  /*9fde0*/  LDL.LU R26, [R1+0x35e0] ;  /* 0x0035e000011a7983 */ /* 0x000f620000300800 */
[----:B-1----:R-:W4:Y:S02]  /*9fdf0*/  LDL.LU R23, [R1+0x298] ;  /* 0x0002980001177983 */ /* 0x002f240000300800 */
[----:B------:R0:W-:Y:S01]  /*9fe00*/  STL [R1+0x35d4], R17 ;  /* 0x0035d41101007387 */ /* 0x0001e20000100800 */
[----:B--2---:R-:W-:Y:S02]  /*9fe10*/  ISETP.GE.AND P4, PT, R27, c[0x0][0x17c], PT ;  /* 0x00005f001b007a0c */ /* 0x004fe40003f86270 */
[----:B---3--:R-:W-:Y:S02]  /*9fe20*/  PRMT R5, R6, 0x7632, R5 ;  /* 0x0000763206057816 */ /* 0x008fe40000000005 */
[----:B-----5:R-:W-:Y:S01]  /*9fe30*/  PRMT R26, R7, 0x7632, R26 ;  /* 0x00007632071a7816 */ /* 0x020fe2000000001a */
[C---:B------:R-:W-:Y:S01]  /*9fe40*/  IMAD.WIDE R6, R4.reuse, 0x2, R16 ;  /* 0x0000000204067825 */ /* 0x040fe200078e0210 */
[----:B----4-:R-:W-:Y:S01]  /*9fe50*/  PRMT R0, R23, 0x7632, R0 ;  /* 0x0000763217007816 */ /* 0x010fe20000000000 */
[----:B0-----:R-:W2:Y:S02]  /*9fe60*/  LDL.LU R17, [R1+0x17c] ;  /* 0x00017c0001117983 */ /* 0x001ea40000300800 */
[----:B------:R-:W-:Y:S02]  /*9fe70*/  STL [R1+0x35d0], R14 ;  /* 0x0035d00e01007387 */ /* 0x000fe40000100800 */
[----:B------:R-:W-:-:S04]  /*9fe80*/  IMAD.WIDE R22, R4, 0x2, R14 ;  /* 0x0000000204167825 */ /* 0x000fc800078e020e */
[----:B------:R0:W-:Y:S02]  /*9fe90*/  STL [R1+0x35cc], R15 ;  /* 0x0035cc0f01007387 */ /* 0x0001e40000100800 */
[----:B0-----:R-:W3:Y:S01]  /*9fea0*/  LDL.LU R15, [R1+0x16c] ;  /* 0x00016c00010f7983 */ /* 0x001ee20000300800 */
[----:B------:R-:W4:Y:S02]  /*9feb0*/  LDL.LU R27, [R1+0x35dc] ;  /* 0x0035dc00011b7983 */ /* 0x000f240000300800 */
[----:B------:R-:W-:Y:S01]  /*9fec0*/  IMAD.MOV.U32 R14, RZ, RZ, R24 ;  /* 0x000000ffff0e7224 */ /* 0x000fe200078e0018 */
[----:B------:R-:W-:Y:S01]  /*9fed0*/  ISETP.LT.AND P2, PT, R25, c[0x0][0x178], !P1 ;  /* 0x00005e0019007a0c */ /* 0x000fe20004f41270 */
[----:B------:R-:W-:Y:S01]  /*9fee0*/  IMAD.WIDE R24, R4, 0x2, R12 ;  /* 0x0000000204187825 */ /* 0x000fe200078e020c */
[----:B------:R0:W-:Y:S03]  /*9fef0*/  @P5 STG.E.U16 [R6.64], R0 ;  /* 0x0000000006005986 */ /* 0x0001e6000c101506 */
[----:B------:R1:W-:Y:S01]  /*9ff00*/  @P6 STG.E.U16 [R22.64], R5 ;  /* 0x0000000516006986 */ /* 0x0003e2000c101506 */
[----:B------:R5:W-:Y:S01]  /*9ff10*/  @P3 STG.E.U16 [R24.64], R26 ;  /* 0x0000001a18003986 */ /* 0x000be2000c101506 */
[----:B0-----:R-:W-:Y:S01]  /*9ff20*/  IMAD.MOV.U32 R7, RZ, RZ, R14 ;  /* 0x000000ffff077224 */ /* 0x001fe200078e000e */
[----:B-1----:R-:W-:-:S02]  /*9ff30*/  PRMT R22, R21, 0x7632, R22 ;  /* 0x0000763215167816 */ /* 0x002fc40000000016 */
[----:B------:R-:W2:Y:S01]  /*9ff40*/  LDL.LU R5, [R1+0x258] ;  /* 0x0002580001057983 */ /* 0x000ea20000300800 */
[----:B------:R-:W3:Y:S02]  /*9ff50*/  LDL R23, [R1+0x1b54] ;  /* 0x001b540001177983 */ /* 0x000ee40000100800 */
[----:B-----5:R-:W-:Y:S02]  /*9ff60*/  IMAD.MOV.U32 R24, RZ, RZ, R7 ;  /* 0x000000ffff187224 */ /* 0x020fe400078e0007 */
[----:B------:R-:W-:-:S05]  /*9ff70*/  IMAD.WIDE R6, R4, 0x2, R10 ;  /* 0x0000000204067825 */ /* 0x000fca00078e020a */
[----:B------:R0:W-:Y:S01]  /*9ff80*/  @P2 STG.E.U16 [R6.64], R22 ;  /* 0x0000001606002986 */ /* 0x0001e2000c101506 */
[----:B----4-:R-:W-:-:S03]  /*9ff90*/  ISETP.LT.AND P1, PT, R27, c[0x0][0x178], !P1 ;  /* 0x00005e001b007a0c */ /* 0x010fc60004f21270 */
[----:B------:R-:W4:Y:S01]  /*9ffa0*/  LDL.LU R27, [R1+0x15c] ;  /* 0x00015c00011b7983 */ /* 0x000f220000300800 */
[----:B------:R-:W5:Y:S02]  /*9ffb0*/  LDL.LU R21, [R1+0x35d8] ;  /* 0x0035d80001157983 */ /* 0x000f640000300800 */
[----:B0-----:R-:W4:Y:S02]  /*9ffc0*/  LDL R7, [R1+0x1b50] ;  /* 0x001b500001077983 */ /* 0x001f240000100800 */
[----:B------:R-:W5:Y:S01]  /*9ffd0*/  LDL R14, [R1+0x1b5c] ;  /* 0x001b5c00010e7983 */ /* 0x000f620000100800 */
[----:B------:R-:W5:Y:S01]  /*9ffe0*/  LDL R25, [R1+0x1b60] ;  /* 0x001b600001197983 */ /* 0x000f620000100800 */
[----:B------:R-:W5:Y:S01]  /*9fff0*/  LDL.LU R22, [R1+0x3038] ;  /* 0x0030380001167983 */ /* 0x000f620000300800 */
[----:B------:R-:W-:Y:S02]  /*a0000*/  ISETP.LT.AND P3, PT, R29, c[0x0][0x178], !P4 ;  /* 0x00005e001d007a0c */ /* 0x000fe40006761270 */
[----:B------:R-:W-:-:S02]  /*a0010*/  IADD3 R26, R4, c[0x0][0x198], RZ ;  /* 0x00006600041a7a10 */ /* 0x000fc40007ffe0ff */
[----:B------:R-:W-:Y:S02]  /*a0020*/  ISETP.LT.AND P5, PT, R28, c[0x0][0x178], !P4 ;  /* 0x00005e001c007a0c */ /* 0x000fe400067a1270 */
[----:B--2---:R-:W-:Y:S01]  /*a0030*/  PRMT R0, R5, 0x7632, R0 ;  /* 0x0000763205007816 */ /* 0x004fe20000000000 */
[----:B------:R-:W-:-:S05]  /*a0040*/  IMAD.WIDE R4, R4, 0x2, R8 ;  /* 0x0000000204047825 */ /* 0x000fca00078e0208 */
[----:B------:R0:W-:Y:S01]  /*a0050*/  @P1 STG.E.U16 [R4.64], R0 ;  /* 0x0000000004001986 */ /* 0x0001e2000c101506 */
[----:B---3--:R-:W-:-:S03]  /*a0060*/  ISETP.LT.AND P1, PT, R23, c[0x0][0x178], !P4 ;  /* 0x00005e0017007a0c */ /* 0x008fc60006721270 */
[----:B0-----:R-:W2:Y:S01]  /*a0070*/  LDL.LU R5, [R1+0x303c] ;  /* 0x00303c0001057983 */ /* 0x001ea20000300800 */
[----:B------:R0:W-:Y:S01]  /*a0080*/  STL [R1+0x35c4], R18 ;  /* 0x0035c41201007387 */ /* 0x0001e20000100800 */
[----:B----4-:R-:W-:Y:S01]  /*a0090*/  ISETP.LT.AND P6, PT, R7, c[0x0][0x178], !P4 ;  /* 0x00005e0007007a0c */ /* 0x010fe200067c1270 */
[----:B-----5:R-:W-:Y:S01]  /*a00a0*/  IMAD.WIDE R6, R26, 0x2, R20 ;  /* 0x000000021a067825 */ /* 0x020fe200078e0214 */
[----:B------:R-:W-:-:S03]  /*a00b0*/  ISETP.GE.AND P2, PT, R22, c[0x0][0x17c], PT ;  /* 0x00005f0016007a0c */ /* 0x000fc60003f46270 */
[----:B------:R-:W-:Y:S02]  /*a00c0*/  IMAD.WIDE R22, R26, 0x2, R18 ;  /* 0x000000021a167825 */ /* 0x000fe400078e0212 */
[----:B0-----:R-:W3:Y:S02]  /*a00d0*/  LDL.LU R18, [R1+0x12c] ;  /* 0x00012c0001127983 */ /* 0x001ee40000300800 */
[----:B------:R0:W-:Y:S02]  /*a00e0*/  STL [R1+0x35c0], R19 ;  /* 0x0035c01301007387 */ /* 0x0001e40000100800 */
[----:B------:R1:W-:Y:S01]  /*a00f0*/  @P3 STG.E.U16 [R6.64], R17 ;  /* 0x0000001106003986 */ /* 0x0003e2000c101506 */
[----:B------:R4:W-:Y:S03]  /*a0100*/  @P5 STG.E.U16 [R22.64], R15 ;  /* 0x0000000f16005986 */ /* 0x0009e6000c101506 */
[----:B0-----:R-:W5:Y:S01]  /*a0110*/  LDL R19, [R1+0x10c] ;  /* 0x00010c0001137983 */ /* 0x001f620000100800 */
[----:B-1----:R-:W-:-:S03]  /*a0120*/  PRMT R7, R17, 0x7632, R7 ;  /* 0x0000763211077816 */ /* 0x002fc60000000007 */
[----:B------:R-:W3:Y:S01]  /*a0130*/  LDL.LU R17, [R1+0x35d4] ;  /* 0x0035d40001117983 */ /* 0x000ee20000300800 */
[----:B----4-:R-:W4:Y:S01]  /*a0140*/  LDL R23, [R1+0x1b58] ;  /* 0x001b580001177983 */ /* 0x010f220000100800 */
[----:B------:R-:W-:Y:S02]  /*a0150*/  PRMT R6, R15, 0x7632, R6 ;  /* 0x000076320f067816 */ /* 0x000fe40000000006 */
[----:B--2---:R-:W-:Y:S01]  /*a0160*/  ISETP.GE.AND P3, PT, R5, c[0x0][0x17c], PT ;  /* 0x00005f0005007a0c */ /* 0x004fe20003f66270 */
[----:B------:R-:W-:-:S05]  /*a0170*/  IMAD.WIDE R4, R26, 0x2, R2 ;  /* 0x000000021a047825 */ /* 0x000fca00078e0202 */
[----:B------:R0:W-:Y:S01]  /*a0180*/  @P6 STG.E.U16 [R4.64], R27 ;  /* 0x0000001b04006986 */ /* 0x0001e2000c101506 */
[----:B------:R-:W-:Y:S02]  /*a0190*/  ISETP.LT.AND P6, PT, R14, c[0x0][0x178], !P4 ;  /* 0x00005e000e007a0c */ /* 0x000fe400067c1270 */
[----:B0-----:R-:W-:Y:S01]  /*a01a0*/  PRMT R5, R27, 0x7632, R5 ;  /* 0x000076321b057816 */ /* 0x001fe20000000005 */
[----:B---3--:R0:W-:Y:S01]  /*a01b0*/  STL [R1+0x35bc], R17 ;  /* 0x0035bc1101007387 */ /* 0x0081e20000100800 */
[----:B----4-:R-:W-:Y:S01]  /*a01c0*/  ISETP.LT.AND P5, PT, R23, c[0x0][0x178], !P4 ;  /* 0x00005e0017007a0c */ /* 0x010fe200067a1270 */
[----:B------:R-:W-:Y:S02]  /*a01d0*/  IMAD.WIDE R22, R26, 0x2, R16 ;  /* 0x000000021a167825 */ /* 0x000fe400078e0210 */
[----:B0-----:R-:W2:Y:S02]  /*a01e0*/  LDL.LU R17, [R1+0x11c] ;  /* 0x00011c0001117983 */ /* 0x001ea40000300800 */
[----:B------:R-:W3:Y:S02]  /*a01f0*/  LDL.LU R4, [R1+0x13c] ;  /* 0x00013c0001047983 */ /* 0x000ee40000300800 */
[----:B------:R-:W4:Y:S02]  /*a0200*/  LDL.LU R14, [R1+0x35d0] ;  /* 0x0035d000010e7983 */ /* 0x000f240000300800 */
[----:B------:R-:W4:Y:S01]  /*a0210*/  LDL.LU R15, [R1+0x35cc] ;  /* 0x0035cc00010f7983 */ /* 0x000f220000300800 */
[----:B------:R-:W2:Y:S04]  /*a0220*/  LDL.LU R27, [R1+0x35c8] ;  /* 0x0035c800011b7983 */ /* 0x000ea80000300800 */
[----:B------:R0:W-:Y:S04]  /*a0230*/  @P1 STG.E.U16 [R22.64], R24 ;  /* 0x0000001816001986 */ /* 0x0001e8000c101506 */
[----:B0-----:R-:W2:Y:S01]  /*a0240*/  LDL R23, [R1+0x1b64] ;  /* 0x001b640001177983 */ /* 0x001ea20000100800 */
[----:B------:R-:W-:Y:S01]  /*a0250*/  IMAD.MOV.U32 R22, RZ, RZ, R24 ;  /* 0x000000ffff167224 */ /* 0x000fe200078e0018 */
[----:B------:R-:W-:-:S04]  /*a0260*/  ISETP.LT.AND P1, PT, R25, c[0x0][0x178], !P4 ;  /* 0x00005e0019007a0c */ /* 0x000fc80006721270 */
[----:B------:R-:W-:Y:S01]  /*a0270*/  PRMT R0, R22, 0x7632, R0 ;  /* 0x0000763216007816 */ /* 0x000fe20000000000 */
[----:B----4-:R-:W-:-:S05]  /*a0280*/  IMAD.WIDE R24, R26, 0x2, R14 ;  /* 0x000000021a187825 */ /* 0x010fca00078e020e */
[----:B---3--:R0:W-:Y:S01]  /*a0290*/  @P5 STG.E.U16 [R24.64], R4 ;  /* 0x0000000418005986 */ /* 0x0081e2000c101506 */
[----:B--2---:R-:W-:Y:S01]  /*a02a0*/  ISETP.LT.AND P4, PT, R23, c[0x0][0x178], !P4 ;  /* 0x00005e0017007a0c */ /* 0x004fe20006781270 */
[----:B------:R-:W-:-:S04]  /*a02b0*/  IMAD.WIDE R22, R26, 0x2, R12 ;  /* 0x000000021a167825 */ /* 0x000fc800078e020c */
[----:B0-----:R-:W-:Y:S01]  /*a02c0*/  IMAD.WIDE R24, R26, 0x2, R10 ;  /* 0x000000021a187825 */ /* 0x001fe200078e020a */
[----:B------:R-:W-:Y:S01]  /*a02d0*/  PRMT R27, R4, 0x7632, R27 ;  /* 0x00007632041b7816 */ /* 0x000fe2000000001b */
[----:B------:R0:W-:Y:S01]  /*a02e0*/  @P6 STG.E.U16 [R22.64], R18 ;  /* 0x0000001216006986 */ /* 0x0001e2000c101506 */
[C---:B------:R-:W-:Y:S02]  /*a02f0*/  IADD3 R4, R26.reuse, c[0x0][0x198], RZ ;  /* 0x000066001a047a10 */ /* 0x040fe40007ffe0ff */
[----:B------:R1:W-:Y:S02]  /*a0300*/  @P1 STG.E.U16 [R24.64], R17 ;  /* 0x0000001118001986 */ /* 0x0003e4000c101506 */
[----:B0-----:R-:W-:Y:S01]  /*a0310*/  IMAD.WIDE R22, R26, 0x2, R8 ;  /* 0x000000021a167825 */ /* 0x001fe200078e0208 */
[----:B------:R-:W-:Y:S01]  /*a0320*/  PRMT R26, R18, 0x7632, R26 ;  /* 0x00007632121a7816 */ /* 0x000fe2000000001a */
[----:B-1----:R-:W2:Y:S02]  /*a0330*/  LDL R25, [R1+0x1b50] ;  /* 0x001b500001197983 */ /* 0x002ea40000100800 */
[----:B------:R-:W3:Y:S02]  /*a0340*/  LDL.LU R18, [R1+0x35c4] ;  /* 0x0035c40001127983 */ /* 0x000ee40000300800 */
[----:B-----5:R0:W-:Y:S04]  /*a0350*/  @P4 STG.E.U16 [R22.64], R19 ;  /* 0x0000001316004986 */ /* 0x0201e8000c101506 */
[----:B0-----:R-:W3:Y:S01]  /*a0360*/  LDL.LU R19, [R1+0x35c0] ;  /* 0x0035c00001137983 */ /* 0x001ee20000300800 */
[----:B------:R-:W4:Y:S01]  /*a0370*/  LDL R23, [R1+0x1b54] ;  /* 0x001b540001177983 */ /* 0x000f220000100800 */
[----:B------:R-:W-:-:S02]  /*a0380*/  ISETP.LT.AND P5, PT, R29, c[0x0][0x178], !P3 ;  /* 0x00005e001d007a0c */ /* 0x000fc40005fa1270 */
[----:B------:R-:W-:Y:S02]  /*a0390*/  ISETP.LT.AND P6, PT, R28, c[0x0][0x178], !P3 ;  /* 0x00005e001c007a0c */ /* 0x000fe40005fc1270 */
[----:B--2---:R-:W-:Y:S01]  /*a03a0*/  ISETP.LT.AND P1, PT, R25, c[0x0][0x178], !P3 ;  /* 0x00005e0019007a0c */ /* 0x004fe20005f21270 */
[----:B------:R-:W-:-:S08]  /*a03b0*/  IMAD.WIDE R24, R4, 0x2, R20 ;  /* 0x0000000204187825 */ /* 0x000fd000078e0214 */
[----:B------:R0:W-:Y:S01]  /*a03c0*/  @P5 STG.E.U16 [R24.64], R7 ;  /* 0x0000000718005986 */ /* 0x0001e2000c101506 */
[----:B----4-:R-:W-:Y:S01]  /*a03d0*/  ISETP.LT.AND P4, PT, R23, c[0x0][0x178], !P3 ;  /* 0x00005e0017007a0c */ /* 0x010fe20005f81270 */
[C---:B---3--:R-:W-:Y:S02]  /*a03e0*/  IMAD.WIDE R22, R4.reuse, 0x2, R18 ;  /* 0x0000000204167825 */ /* 0x048fe400078e0212 */
[----:B0-----:R-:W2:Y:S01]  /*a03f0*/  LDL R25, [R1+0x1b58] ;  /* 0x001b580001197983 */ /* 0x001ea20000100800 */
[----:B------:R-:W-:Y:S02]  /*a0400*/  PRMT R7, R17, 0x7632, R7 ;  /* 0x0000763211077816 */ /* 0x000fe40000000007 */
[----:B------:R-:W3:Y:S01]  /*a0410*/  LDL.LU R17, [R1+0x35bc] ;  /* 0x0035bc0001117983 */ /* 0x000ee20000300800 */
[----:B------:R0:W-:Y:S04]  /*a0420*/  @P6 STG.E.U16 [R22.64], R6 ;  /* 0x0000000616006986 */ /* 0x0001e8000c101506 */
[----:B0-----:R-:W4:Y:S04]  /*a0430*/  LDL R23, [R1+0x1b5c] ;  /* 0x001b5c0001177983 */ /* 0x001f280000100800 */
[----:B------:R-:W5:Y:S01]  /*a0440*/  LDL R6, [R1+0x1b64] ;  /* 0x001b640001067983 */ /* 0x000f620000100800 */
[----:B------:R0:W-:Y:S01]  /*a0450*/  STL [R1+0x35b0], R16 ;  /* 0x0035b01001007387 */ /* 0x0001e20000100800 */
[----:B----4-:R-:W-:Y:S01]  /*a0460*/  ISETP.LT.AND P6, PT, R23, c[0x0][0x178], !P3 ;  /* 0x00005e0017007a0c */ /* 0x010fe20005fc1270 */
[----:B---3--:R-:W-:-:S02]  /*a0470*/  IMAD.WIDE R22, R4, 0x2, R16 ;  /* 0x0000000204167825 */ /* 0x008fc400078e0210 */
[----:B0-----:R-:W3:Y:S02]  /*a0480*/  LDL.LU R16, [R1+0x10c] ;  /* 0x00010c0001107983 */ /* 0x001ee40000300800 */
[----:B------:R0:W-:Y:S02]  /*a0490*/  STL [R1+0x35ac], R17 ;  /* 0x0035ac1101007387 */ /* 0x0001e40000100800 */
[----:B0-----:R-:W4:Y:S01]  /*a04a0*/  LDL R17, [R1+0x1b60] ;  /* 0x001b600001117983 */ /* 0x001f220000100800 */
[----:B--2---:R-:W-:Y:S01]  /*a04b0*/  ISETP.LT.AND P5, PT, R25, c[0x0][0x178], !P3 ;  /* 0x00005e0019007a0c */ /* 0x004fe20005fa1270 */
[----:B------:R-:W-:-:S05]  /*a04c0*/  IMAD.WIDE R24, R4, 0x2, R2 ;  /* 0x0000000204187825 */ /* 0x000fca00078e0202 */
[----:B------:R0:W-:Y:S01]  /*a04d0*/  @P1 STG.E.U16 [R24.64], R5 ;  /* 0x0000000518001986 */ /* 0x0001e2000c101506 */
[----:B------:R1:W-:Y:S01]  /*a04e0*/  @P4 STG.E.U16 [R22.64], R0 ;  /* 0x0000000016004986 */ /* 0x0003e2000c101506 */
[----:B------:R-:W-:Y:S02]  /*a04f0*/  ISETP.LT.AND P4, PT, R29, c[0x0][0x178], !P2 ;  /* 0x00005e001d007a0c */ /* 0x000fe40005781270 */
[----:B------:R-:W2:Y:S01]  /*a0500*/  LDL.LU R29, [R1+0x35b8] ;  /* 0x0035b800011d7983 */ /* 0x000ea20000300800 */
[----:B0-----:R-:W-:-:S04]  /*a0510*/  IMAD.WIDE R24, R4, 0x2, R14 ;  /* 0x0000000204187825 */ /* 0x001fc800078e020e */
[C---:B-1----:R-:W-:Y:S01]  /*a0520*/  IMAD.WIDE R22, R4.reuse, 0x2, R12 ;  /* 0x0000000204167825 */ /* 0x042fe200078e020c */
[----:B------:R0:W-:Y:S04]  /*a0530*/  @P5 STG.E.U16 [R24.64], R27 ;  /* 0x0000001b18005986 */ /* 0x0001e8000c101506 */
[----:B------:R1:W-:Y:S01]  /*a0540*/  @P6 STG.E.U16 [R22.64], R26 ;  /* 0x0000001a16006986 */ /* 0x0003e2000c101506 */
[----:B------:R-:W-:Y:S02]  /*a0550*/  IADD3 R0, R4, c[0x0][0x198], RZ ;  /* 0x0000660004007a10 */ /* 0x000fe40007ffe0ff */
[----:B------:R-:W-:Y:S01]  /*a0560*/  ISETP.LT.AND P5, PT, R28, c[0x0][0x178], !P2 ;  /* 0x00005e001c007a0c */ /* 0x000fe200057a1270 */
[----:B0-----:R-:W-:-:S04]  /*a0570*/  IMAD.WIDE R24, R4, 0x2, R10 ;  /* 0x0000000204187825 */ /* 0x001fc800078e020a */
[----:B-1----:R-:W-:Y:S01]  /*a0580*/  IMAD.WIDE R22, R4, 0x2, R8 ;  /* 0x0000000204167825 */ /* 0x002fe200078e0208 */
[----:B---3--:R-:W-:Y:S02]  /*a0590*/  PRMT R5, R16, 0x7632, R5 ;  /* 0x0000763210057816 */ /* 0x008fe40000000005 */
[----:B------:R-:W3:Y:S01]  /*a05a0*/  LDL.LU R16, [R1+0x1ec] ;  /* 0x0001ec0001107983 */ /* 0x000ee20000300800 */
[----:B------:R-:W2:Y:S01]  /*a05b0*/  LDL R27, [R1+0x1b54] ;  /* 0x001b5400011b7983 */ /* 0x000ea20000100800 */
[----:B----4-:R-:W-:Y:S02]  /*a05c0*/  ISETP.LT.AND P1, PT, R17, c[0x0][0x178], !P3 ;  /* 0x00005e0011007a0c */ /* 0x010fe40005f21270 */
[----:B------:R-:W4:Y:S01]  /*a05d0*/  LDL R17, [R1+0x1b5c] ;  /* 0x001b5c0001117983 */ /* 0x000f220000100800 */
[----:B------:R-:W-:Y:S02]  /*a05e0*/  STL [R1+0x35a4], R10 ;  /* 0x0035a40a01007387 */ /* 0x000fe40000100800 */
[----:B------:R-:W-:Y:S02]  /*a05f0*/  STL [R1+0x35a0], R11 ;  /* 0x0035a00b01007387 */ /* 0x000fe40000100800 */
[----:B------:R0:W-:Y:S01]  /*a0600*/  STL [R1+0x35a8], R11 ;  /* 0x0035a80b01007387 */ /* 0x0001e20000100800 */
[----:B-----5:R-:W-:Y:S01]  /*a0610*/  ISETP.LT.AND P3, PT, R6, c[0x0][0x178], !P3 ;  /* 0x00005e0006007a0c */ /* 0x020fe20005f61270 */
[----:B0-----:R-:W5:Y:S01]  /*a0620*/  LDL.LU R11, [R1+0x1cc] ;  /* 0x0001cc00010b7983 */ /* 0x001f620000300800 */
[----:B------:R-:W2:Y:S02]  /*a0630*/  LDL R26, [R1+0x1b58] ;  /* 0x001b5800011a7983 */ /* 0x000ea40000100800 */
[----:B------:R-:W3:Y:S02]  /*a0640*/  LDL.LU R28, [R1+0x35b4] ;  /* 0x0035b400011c7983 */ /* 0x000ee40000300800 */
[----:B------:R-:W2:Y:S01]  /*a0650*/  LDL.LU R10, [R1+0x1bc] ;  /* 0x0001bc00010a7983 */ /* 0x000ea20000300800 */
[----:B------:R-:W2:Y:S04]  /*a0660*/  LDL.LU R4, [R1+0x7ec] ;  /* 0x0007ec0001047983 */ /* 0x000ea80000300800 */
[----:B------:R0:W-:Y:S04]  /*a0670*/  @P1 STG.E.U16 [R24.64], R7 ;  /* 0x0000000718001986 */ /* 0x0001e8000c101506 */
[----:B0-----:R-:W4:Y:S01]  /*a0680*/  LDL R24, [R1+0x1b50] ;  /* 0x001b500001187983 */ /* 0x001f220000100800 */
[----:B------:R-:W-:-:S04]  /*a0690*/  IMAD.WIDE R6, R0, 0x2, R20 ;  /* 0x0000000200067825 */ /* 0x000fc800078e0214 */
[----:B------:R0:W-:Y:S02]  /*a06a0*/  STL [R1+0x359c], R21 ;  /* 0x00359c1501007387 */ /* 0x0001e40000100800 */
[----:B0-----:R-:W4:Y:S01]  /*a06b0*/  LDL.LU R21, [R1+0x3040] ;  /* 0x0030400001157983 */ /* 0x001f220000300800 */
[----:B------:R0:W-:Y:S03]  /*a06c0*/  @P3 STG.E.U16 [R22.64], R5 ;  /* 0x0000000516003986 */ /* 0x0001e6000c101506 */
[----:B0-----:R-:W5:Y:S01]  /*a06d0*/  LDL R22, [R1+0x1b60] ;  /* 0x001b600001167983 */ /* 0x001f620000100800 */
[----:B---3--:R-:W-:Y:S02]  /*a06e0*/  PRMT R28, R16, 0x7632, R28 ;  /* 0x00007632101c7816 */ /* 0x008fe4000000001c */
[----:B--2---:R-:W-:Y:S01]  /*a06f0*/  PRMT R29, R4, 0x7632, R29 ;  /* 0x00007632041d7816 */ /* 0x004fe2000000001d */
[----:B------:R0:W-:Y:S02]  /*a0700*/  @P4 STG.E.U16 [R6.64], R4 ;  /* 0x0000000406004986 */ /* 0x0001e4000c101506 */
[----:B0-----:R-:W-:-:S05]  /*a0710*/  IMAD.WIDE R6, R0, 0x2, R18 ;  /* 0x0000000200067825 */ /* 0x001fca00078e0212 */
[----:B------:R-:W-:Y:S01]  /*a0720*/  @P5 STG.E.U16 [R6.64], R16 ;  /* 0x0000001006005986 */ /* 0x000fe2000c101506 */
[----:B----4-:R-:W-:-:S03]  /*a0730*/  ISETP.GE.AND P1, PT, R21, c[0x0][0x17c], PT ;  /* 0x00005f0015007a0c */ /* 0x010fc60003f26270 */
[----:B------:R-:W2:Y:S01]  /*a0740*/  LDL R21, [R1+0x1b4c] ;  /* 0x001b4c0001157983 */ /* 0x000ea20000100800 */
[----:B------:R0:W-:Y:S01]  /*a0750*/  STL [R1+0x3594], R29 ;  /* 0x0035941d01007387 */ /* 0x0001e20000100800 */
[----:B------:R-:W-:Y:S02]  /*a0760*/  ISETP.LT.AND P5, PT, R17, c[0x0][0x178], !P2 ;  /* 0x00005e0011007a0c */ /* 0x000fe400057a1270 */
[----:B0-----:R-:W3:Y:S01]  /*a0770*/  LDL.LU R29, [R1+0x18c] ;  /* 0x00018c00011d7983 */ /* 0x001ee20000300800 */
[----:B------:R0:W-:Y:S03]  /*a0780*/  STL [R1+0x3598], R28 ;  /* 0x0035981c01007387 */ /* 0x0001e60000100800 */
[----:B0-----:R-:W4:Y:S01]  /*a0790*/  LDL.LU R28, [R1+0x1ac] ;  /* 0x0001ac00011c7983 */ /* 0x001f220000300800 */
[----:B------:R-:W2:Y:S02]  /*a07a0*/  LDL.LU R16, [R1+0x35b0] ;  /* 0x0035b00001107983 */ /* 0x000ea40000300800 */
[----:B------:R-:W2:Y:S02]  /*a07b0*/  LDL.LU R6, [R1+0x1dc] ;  /* 0x0001dc0001067983 */ /* 0x000ea40000300800 */
[----:B------:R-:W3:Y:S01]  /*a07c0*/  LDL R7, [R1+0x1b64] ;  /* 0x001b640001077983 */ /* 0x000ee20000100800 */
[----:B------:R-:W3:Y:S01]  /*a07d0*/  LDL.LU R17, [R1+0x35ac] ;  /* 0x0035ac0001117983 */ /* 0x000ee20000300800 */
[----:B------:R-:W-:-:S02]  /*a07e0*/  ISETP.LT.AND P6, PT, R24, c[0x0][0x178], !P2 ;  /* 0x00005e0018007a0c */ /* 0x000fc400057c1270 */
[----:B------:R-:W-:Y:S02]  /*a07f0*/  ISETP.LT.AND P4, PT, R27, c[0x0][0x178], !P2 ;  /* 0x00005e001b007a0c */ /* 0x000fe40005781270 */
[----:B------:R-:W-:Y:S01]  /*a0800*/  ISETP.LT.AND P3, PT, R26, c[0x0][0x178], !P2 ;  /* 0x00005e001a007a0c */ /* 0x000fe20005761270 */
[----:B------:R-:W-:Y:S01]  /*a0810*/  IMAD.WIDE R4, R0, 0x2, R2 ;  /* 0x0000000200047825 */ /* 0x000fe200078e0202 */
[----:B-----5:R-:W-:-:S05]  /*a0820*/  PRMT R23, R11, 0x7632, R23 ;  /* 0x000076320b177816 */ /* 0x020fca0000000017 */
[----:B------:R-:W-:Y:S04]  /*a0830*/  STL.S16 [R1], R23 ;  /* 0x0000001701007387 */ /* 0x000fe80000100600 */
[----:B--2---:R0:W-:Y:S01]  /*a0840*/  @P6 STG.E.U16 [R4.64], R6 ;  /* 0x0000000604006986 */ /* 0x0041e2000c101506 */
[----:B------:R-:W-:Y:S02]  /*a0850*/  PRMT R25, R6, 0x7632, R25 ;  /* 0x0000763206197816 */ /* 0x000fe40000000019 */
[----:B---3--:R-:W-:Y:S01]  /*a0860*/  ISETP.LT.AND P6, PT, R7, c[0x0][0x178], !P2 ;  /* 0x00005e0007007a0c */ /* 0x008fe200057c1270 */
[----:B0-----:R-:W-:-:S04]  /*a0870*/  IMAD.WIDE R6, R0, 0x2, R16 ;  /* 0x0000000200067825 */ /* 0x001fc800078e0210 */
[----:B------:R-:W-:Y:S01]  /*a0880*/  IMAD.WIDE R4, R0, 0x2, R14 ;  /* 0x0000000200047825 */ /* 0x000fe200078e020e */
[----:B------:R0:W-:Y:S04]  /*a0890*/  @P4 STG.E.U16 [R6.64], R11 ;  /* 0x0000000b06004986 */ /* 0x0001e8000c101506 */
[----:B------:R1:W-:Y:S01]  /*a08a0*/  @P3 STG.E.U16 [R4.64], R10 ;  /* 0x0000000a04003986 */ /* 0x0003e2000c101506 */
[----:B0-----:R-:W2:Y:S01]  /*a08b0*/  LDL.LU R11, [R1+0x35a8] ;  /* 0x0035a800010b7983 */ /* 0x001ea20000300800 */
[----:B------:R-:W-:Y:S02]  /*a08c0*/  PRMT R6, R10, 0x7632, R6 ;  /* 0x000076320a067816 */ /* 0x000fe40000000006 */
[----:B-1----:R-:W3:Y:S02]  /*a08d0*/  LDL.LU R10, [R1+0x35a4] ;  /* 0x0035a400010a7983 */ /* 0x002ee40000300800 */
[----:B------:R-:W2:Y:S01]  /*a08e0*/  LDL.LU R4, [R1+0x19c] ;  /* 0x00019c0001047983 */ /* 0x000ea20000300800 */
[----:B------:R-:W5:Y:S01]  /*a08f0*/  LDL R5, [R1+0x1b48] ;  /* 0x001b480001057983 */ /* 0x000f620000100800 */
[----:B------:R-:W-:-:S02]  /*a0900*/  ISETP.LT.AND P2, PT, R22, c[0x0][0x178], !P2 ;  /* 0x00005e0016007a0c */ /* 0x000fc40005741270 */
[----:B--2---:R-:W-:-:S05]  /*a0910*/  PRMT R11, R4, 0x7632, R11 ;  /* 0x00007632040b7816 */ /* 0x004fca000000000b */
[----:B------:R0:W-:Y:S04]  /*a0920*/  STL.S16 [R1+0x4], R11 ;  /* 0x0000040b01007387 */ /* 0x0001e80000100600 */
[----:B0-----:R-:W3:Y:S01]  /*a0930*/  LDL.LU R11, [R1+0x35a0] ;  /* 0x0035a000010b7983 */ /* 0x001ee20000300800 */
[----:B------:R-:W-:Y:S01]  /*a0940*/  IMAD.WIDE R22, R0, 0x2, R12 ;  /* 0x0000000200167825 */ /* 0x000fe200078e020c */
[----:B------:R-:W-:-:S04]  /*a0950*/  ISETP.LT.AND P3, PT, R24, c[0x0][0x178], !P1 ;  /* 0x00005e0018007a0c */ /* 0x000fc80004f61270 */
[----:B------:R0:W-:Y:S01]  /*a0960*/  @P5 STG.E.U16 [R22.64], R4 ;  /* 0x0000000416005986 */ /* 0x0001e2000c101506 */
[----:B-----5:R-:W-:Y:S02]  /*a0970*/  ISETP.LT.AND P5, PT, R5, c[0x0][0x178], !P1 ;  /* 0x00005e0005007a0c */ /* 0x020fe40004fa1270 */
[C---:B------:R-:W-:Y:S02]  /*a0980*/  IADD3 R24, R0.reuse, c[0x0][0x198], RZ ;  /* 0x0000660000187a10 */ /* 0x040fe40007ffe0ff */
[----:B------:R-:W-:Y:S02]  /*a0990*/  ISETP.LT.AND P4, PT, R21, c[0x0][0x178], !P1 ;  /* 0x00005e0015007a0c */ /* 0x000fe40004f81270 */
[----:B------:R-:W2:Y:S01]  /*a09a0*/  LDL.LU R21, [R1+0x359c] ;  /* 0x00359c0001157983 */ /* 0x000ea20000300800 */
[----:B------:R-:W-:Y:S02]  /*a09b0*/  STL [R1+0x3590], R19 ;  /* 0x0035901301007387 */ /* 0x000fe40000100800 */
[----:B0-----:R-:W-:Y:S01]  /*a09c0*/  IMAD.WIDE R22, R0, 0x2, R8 ;  /* 0x0000000200167825 */ /* 0x001fe200078e0208 */
[----:B------:R-:W-:-:S03]  /*a09d0*/  PRMT R7, R29, 0x7632, R7 ;  /* 0x000076321d077816 */ /* 0x000fc60000000007 */
[----:B---3--:R-:W-:Y:S01]  /*a09e0*/  IMAD.WIDE R4, R0, 0x2, R10 ;  /* 0x0000000200047825 */ /* 0x008fe200078e020a */
[----:B----4-:R-:W-:-:S04]  /*a09f0*/  PRMT R0, R28, 0x7632, R0 ;  /* 0x000076321c007816 */ /* 0x010fc80000000000 */
[----:B------:R-:W-:Y:S01]  /*a0a00*/  @P2 STG.E.U16 [R4.64], R28 ;  /* 0x0000001c04002986 */ /* 0x000fe2000c101506 */
[----:B------:R0:W-:Y:S02]  /*a0a10*/  @P6 STG.E.U16 [R22.64], R29 ;  /* 0x0000001d16006986 */ /* 0x0001e4000c101506 */
[C---:B0-----:R-:W-:Y:S02]  /*a0a20*/  IMAD.WIDE R22, R24.reuse, 0x2, R18 ;  /* 0x0000000218167825 */ /* 0x041fe400078e0212 */
[----:B------:R-:W3:Y:S02]  /*a0a30*/  LDL.LU.S16 R19, [R1+0x4] ;  /* 0x0000040001137983 */ /* 0x000ee40000300600 */
[----:B------:R-:W4:Y:S02]  /*a0a40*/  LDL.LU R28, [R1+0x3598] ;  /* 0x00359800011c7983 */ /* 0x000f240000300800 */
[----:B------:R-:W5:Y:S02]  /*a0a50*/  LDL.LU R29, [R1+0x3594] ;  /* 0x00359400011d7983 */ /* 0x000f640000300800 */
[----:B--2---:R-:W-:Y:S01]  /*a0a60*/  IMAD.WIDE R4, R24, 0x2, R20 ;  /* 0x0000000218047825 */ /* 0x004fe200078e0214 */
[----:B------:R-:W-:-:S02]  /*a0a70*/  ISETP.LT.AND P6, PT, R26, c[0x0][0x178], !P1 ;  /* 0x00005e001a007a0c */ /* 0x000fc40004fc1270 */
[----:B------:R-:W-:Y:S01]  /*a0a80*/  ISETP.LT.AND P2, PT, R27, c[0x0][0x178], !P1 ;  /* 0x00005e001b007a0c */ /* 0x000fe20004f41270 */
[C---:B------:R-:W-:Y:S01]  /*a0a90*/  IMAD.WIDE R26, R24.reuse, 0x2, R2 ;  /* 0x00000002181a7825 */ /* 0x040fe200078e0202 */
[----:B-----5:R0:W-:Y:S03]  /*a0aa0*/  @P5 STG.E.U16 [R4.64], R29 ;  /* 0x0000001d04005986 */ /* 0x0201e6000c101506 */
[----:B----4-:R-:W-:Y:S02]  /*a0ab0*/  @P4 STG.E.U16 [R22.64], R28 ;  /* 0x0000001c16004986 */ /* 0x010fe4000c101506 */
[----:B------:R-:W-:Y:S01]  /*a0ac0*/  @P3 STG.E.U16 [R26.64], R25 ;  /* 0x000000191a003986 */ /* 0x000fe2000c101506 */
[----:B0-----:R-:W2:Y:S01]  /*a0ad0*/  LDL R5, [R1+0x1b5c] ;  /* 0x001b5c0001057983 */ /* 0x001ea20000100800 */
[----:B------:R0:W-:Y:S03]  /*a0ae0*/  STL [R1+0x3568], R29 ;  /* 0x0035681d01007387 */ /* 0x0001e60000100800 */
[----:B0-----:R-:W4:Y:S01]  /*a0af0*/  LDL R29, [R1+0x1b60] ;  /* 0x001b6000011d7983 */ /* 0x001f220000100800 */
[----:B------:R0:W-:Y:S02]  /*a0b00*/  STL [R1+0x3580], R28 ;  /* 0x0035801c01007387 */ /* 0x0001e40000100800 */
[----:B------:R-:W5:Y:S02]  /*a0b10*/  LDL R25, [R1+0x1b64] ;  /* 0x001b640001197983 */ /* 0x000f640000100800 */
[----:B------:R-:W3:Y:S01]  /*a0b20*/  LDL R26, [R1+0x1b48] ;  /* 0x001b4800011a7983 */ /* 0x000ee20000100800 */
[----:B0-----:R-:W3:Y:S01]  /*a0b30*/  LDL R28, [R1+0x1b4c] ;  /* 0x001b4c00011c7983 */ /* 0x001ee20000100800 */
[----:B------:R-:W5:Y:S02]  /*a0b40*/  LDL.LU.S16 R27, [R1] ;  /* 0x00000000011b7983 */ /* 0x000f640000300600 */
[----:B------:R-:W-:Y:S01]  /*a0b50*/  IMAD.WIDE R22, R24, 0x2, R14 ;  /* 0x0000000218167825 */ /* 0x000fe200078e020e */
[----:B--2---:R-:W-:-:S03]  /*a0b60*/  ISETP.LT.AND P3, PT, R5, c[0x0][0x178], !P1 ;  /* 0x00005e0005007a0c */ /* 0x004fc60004f61270 */
[----:B------:R-:W-:Y:S01]  /*a0b70*/  IMAD.WIDE R4, R24, 0x2, R16 ;  /* 0x0000000218047825 */ /* 0x000fe200078e0210 */
[----:B----4-:R-:W-:Y:S01]  /*a0b80*/  ISETP.LT.AND P4, PT, R29, c[0x0][0x178], !P1 ;  /* 0x00005e001d007a0c */ /* 0x010fe20004f81270 */
[----:B---3--:R0:W-:Y:S04]  /*a0b90*/  STL [R1+0x3584], R28 ;  /* 0x0035841c01007387 */ /* 0x0081e80000100800 */
[----:B-----5:R1:W-:Y:S01]  /*a0ba0*/  @P2 STG.E.U16 [R4.64], R27 ;  /* 0x0000001b04002986 */ /* 0x0203e2000c101506 */
[----:B------:R-:W-:Y:S01]  /*a0bb0*/  ISETP.LT.AND P2, PT, R28, c[0x0][0x178], !P0 ;  /* 0x00005e001c007a0c */ /* 0x000fe20004741270 */
[----:B------:R2:W-:Y:S02]  /*a0bc0*/  @P6 STG.E.U16 [R22.64], R6 ;  /* 0x0000000616006986 */ /* 0x0005e4000c101506 */
[----:B0-----:R-:W3:Y:S01]  /*a0bd0*/  LDL R28, [R1+0x1b50] ;  /* 0x001b5000011c7983 */ /* 0x001ee20000100800 */
[----:B------:R0:W-:Y:S02]  /*a0be0*/  STL [R1+0x358c], R10 ;  /* 0x00358c0a01007387 */ /* 0x0001e40000100800 */
[----:B-1----:R-:W-:-:S04]  /*a0bf0*/  IMAD.WIDE R4, R24, 0x2, R12 ;  /* 0x0000000218047825 */ /* 0x002fc800078e020c */
[----:B--2---:R-:W-:Y:S01]  /*a0c00*/  IMAD.WIDE R22, R24, 0x2, R10 ;  /* 0x0000000218167825 */ /* 0x004fe200078e020a */
[----:B------:R-:W-:Y:S04]  /*a0c10*/  @P3 STG.E.U16 [R4.64], R19 ;  /* 0x0000001304003986 */ /* 0x000fe8000c101506 */
[----:B0-----:R-:W2:Y:S01]  /*a0c20*/  LDL R10, [R1+0x1b58] ;  /* 0x001b5800010a7983 */ /* 0x001ea20000100800 */
[----:B------:R0:W-:Y:S02]  /*a0c30*/  STL [R1+0x3588], R11 ;  /* 0x0035880b01007387 */ /* 0x0001e40000100800 */
[----:B------:R1:W-:Y:S01]  /*a0c40*/  @P4 STG.E.U16 [R22.64], R0 ;  /* 0x0000000016004986 */ /* 0x0003e2000c101506 */
[----:B0-----:R-:W4:Y:S01]  /*a0c50*/  LDL.LU R11, [R1+0x80c] ;  /* 0x00080c00010b7983 */ /* 0x001f220000300800 */
[----:B------:R-:W5:Y:S02]  /*a0c60*/  LDL.LU R19, [R1+0x3590] ;  /* 0x0035900001137983 */ /* 0x000f640000300800 */
[----:B-1----:R-:W5:Y:S01]  /*a0c70*/  LDL R23, [R1+0x1b5c] ;  /* 0x001b5c0001177983 */ /* 0x002f620000100800 */
[----:B------:R-:W-:-:S02]  /*a0c80*/  ISETP.LT.AND P1, PT, R25, c[0x0][0x178], !P1 ;  /* 0x00005e0019007a0c */ /* 0x000fc40004f21270 */
[----:B------:R-:W-:Y:S02]  /*a0c90*/  ISETP.LT.AND P5, PT, R26, c[0x0][0x178], !P0 ;  /* 0x00005e001a007a0c */ /* 0x000fe400047a1270 */
[C---:B------:R-:W-:Y:S01]  /*a0ca0*/  IADD3 R6, R24.reuse, c[0x0][0x198], RZ ;  /* 0x0000660018067a10 */ /* 0x040fe20007ffe0ff */
[----:B------:R-:W-:Y:S01]  /*a0cb0*/  IMAD.WIDE R24, R24, 0x2, R8 ;  /* 0x0000000218187825 */ /* 0x000fe200078e0208 */
[----:B------:R-:W5:Y:S03]  /*a0cc0*/  LDL R5, [R1+0x1b54] ;  /* 0x001b540001057983 */ /* 0x000f660000100800 */
[----:B------:R-:W-:-:S04]  /*a0cd0*/  IMAD.WIDE R26, R6, 0x2, R20 ;  /* 0x00000002061a7825 */ /* 0x000fc800078e0214 */
[----:B------:R0:W-:Y:S01]  /*a0ce0*/  @P1 STG.E.U16 [R24.64], R7 ;  /* 0x0000000718001986 */ /* 0x0001e2000c101506 */
[----:B---3--:R-:W-:-:S03]  /*a0cf0*/  ISETP.LT.AND P3, PT, R28, c[0x0][0x178], !P0 ;  /* 0x00005e001c007a0c */ /* 0x008fc60004761270 */
[----:B------:R-:W3:Y:S01]  /*a0d00*/  LDL R28, [R1+0x21c] ;  /* 0x00021c00011c7983 */ /* 0x000ee20000100800 */
[----:B------:R-:W3:Y:S02]  /*a0d10*/  LDL.LU R0, [R1+0x7fc] ;  /* 0x0007fc0001007983 */ /* 0x000ee40000300800 */
[----:B0-----:R-:W3:Y:S02]  /*a0d20*/  LDL.LU R24, [R1+0x3044] ;  /* 0x0030440001187983 */ /* 0x001ee40000300800 */
[----:B------:R-:W3:Y:S01]  /*a0d30*/  LDL.LU R25, [R1+0x3048] ;  /* 0x0030480001197983 */ /* 0x000ee20000300800 */
[----:B----4-:R0:W-:Y:S01]  /*a0d40*/  @P5 STG.E.U16 [R26.64], R11 ;  /* 0x0000000b1a005986 */ /* 0x0101e2000c101506 */
[----:B--2---:R-:W-:Y:S02]  /*a0d50*/  ISETP.LT.AND P5, PT, R10, c[0x0][0x178], !P0 ;  /* 0x00005e000a007a0c */ /* 0x004fe400047a1270 */
[----:B-----5:R-:W-:Y:S01]  /*a0d60*/  ISETP.LT.AND P6, PT, R23, c[0x0][0x178], !P0 ;  /* 0x00005e0017007a0c */ /* 0x020fe200047c1270 */
[C---:B------:R-:W-:Y:S01]  /*a0d70*/  IMAD.WIDE R22, R6.reuse, 0x2, R2 ;  /* 0x0000000206167825 */ /* 0x040fe200078e0202 */
[----:B0-----:R-:W2:Y:S03]  /*a0d80*/  LDL.LU R26, [R1+0x24c] ;  /* 0x00024c00011a7983 */ /* 0x001ea60000300800 */
[----:B------:R-:W4:Y:S02]  /*a0d90*/  LDL.LU R10, [R1+0x304c] ;  /* 0x00304c00010a7983 */ /* 0x000f240000300800 */
[----:B------:R-:W5:Y:S02]  /*a0da0*/  LDL R27, [R1+0x20c] ;  /* 0x00020c00011b7983 */ /* 0x000f640000100800 */
[----:B------:R-:W2:Y:S01]  /*a0db0*/  LDL R7, [R1+0x1b50] ;  /* 0x001b500001077983 */ /* 0x000ea20000100800 */
[----:B------:R0:W-:Y:S04]  /*a0dc0*/  STL [R1+0x3578], R2 ;  /* 0x0035780201007387 */ /* 0x0001e80000100800 */
[----:B0-----:R-:W2:Y:S01]  /*a0dd0*/  LDL.LU R2, [R1+0x22c] ;  /* 0x00022c0001027983 */ /* 0x001ea20000300800 */
[----:B------:R0:W-:Y:S03]  /*a0de0*/  STL [R1+0x3574], R3 ;  /* 0x0035740301007387 */ /* 0x0001e60000100800 */
[----:B0-----:R-:W2:Y:S01]  /*a0df0*/  LDL R3, [R1+0x1fc] ;  /* 0x0001fc0001037983 */ /* 0x001ea20000100800 */
[----:B------:R-:W-:Y:S01]  /*a0e00*/  ISETP.LT.AND P4, PT, R5, c[0x0][0x178], !P0 ;  /* 0x00005e0005007a0c */ /* 0x000fe20004781270 */
[----:B------:R-:W-:-:S02]  /*a0e10*/  IMAD.WIDE R4, R6, 0x2, R18 ;  /* 0x0000000206047825 */ /* 0x000fc400078e0212 */
[----:B--2---:R0:W-:Y:S04]  /*a0e20*/  STL [R1+0x357c], R3 ;  /* 0x00357c0301007387 */ /* 0x0041e80000100800 */
[----:B0-----:R-:W2:Y:S04]  /*a0e30*/  LDL.LU R3, [R1+0x23c] ;  /* 0x00023c0001037983 */ /* 0x001ea80000300800 */
[----:B---3--:R0:W-:Y:S01]  /*a0e40*/  @P2 STG.E.U16 [R4.64], R0 ;  /* 0x0000000004002986 */ /* 0x0081e2000c101506 */
[----:B------:R1:W-:Y:S01]  /*a0e50*/  @P3 STG.E.U16 [R22.64], R26 ;  /* 0x0000001a16003986 */ /* 0x0003e2000c101506 */
[----:B------:R-:W-:-:S02]  /*a0e60*/  ISETP.GE.AND P1, PT, R24, c[0x0][0x17c], PT ;  /* 0x00005f0018007a0c */ /* 0x000fc40003f26270 */
[----:B------:R-:W-:Y:S01]  /*a0e70*/  ISETP.GE.AND P2, PT, R25, c[0x0][0x17c], PT ;  /* 0x00005f0019007a0c */ /* 0x000fe20003f46270 */
[C---:B------:R-:W-:Y:S01]  /*a0e80*/  IMAD.WIDE R24, R6.reuse, 0x2, R12 ;  /* 0x0000000206187825 */ /* 0x040fe200078e020c */
[----:B------:R3:W-:Y:S03]  /*a0e90*/  STL [R1+0x3570], R17 ;  /* 0x0035701101007387 */ /* 0x0007e60000100800 */
[----:B0-----:R-:W-:-:S04]  /*a0ea0*/  IMAD.WIDE R4, R6, 0x2, R16 ;  /* 0x0000000206047825 */ /* 0x001fc800078e0210 */
[----:B-1----:R-:W-:Y:S01]  /*a0eb0*/  IMAD.WIDE R22, R6, 0x2, R14 ;  /* 0x0000000206167825 */ /* 0x002fe200078e020e */
[----:B---3--:R-:W3:Y:S04]  /*a0ec0*/  LDL R17, [R1+0x1b5c] ;  /* 0x001b5c0001117983 */ /* 0x008ee80000100800 */
[----:B--2---:R0:W-:Y:S01]  /*a0ed0*/  @P4 STG.E.U16 [R4.64], R3 ;  /* 0x0000000304004986 */ /* 0x0041e2000c101506 */
[----:B----4-:R-:W-:Y:S02]  /*a0ee0*/  ISETP.GE.AND P4, PT, R10, c[0x0][0x17c], PT ;  /* 0x00005f000a007a0c */ /* 0x010fe40003f86270 */
[----:B------:R-:W2:Y:S02]  /*a0ef0*/  LDL.LU R10, [R1+0x358c] ;  /* 0x00358c00010a7983 */ /* 0x000ea40000300800 */
[----:B------:R-:W-:Y:S01]  /*a0f00*/  @P5 STG.E.U16 [R22.64], R2 ;  /* 0x0000000216005986 */ /* 0x000fe2000c101506 */
[----:B------:R1:W-:Y:S01]  /*a0f10*/  @P6 STG.E.U16 [R24.64], R28 ;  /* 0x0000001c18006986 */ /* 0x0003e2000c101506 */
[----:B0-----:R-:W-:-:S03]  /*a0f20*/  PRMT R5, R11, 0x7632, R5 ;  /* 0x000076320b057816 */ /* 0x001fc60000000005 */
[----:B------:R-:W4:Y:S01]  /*a0f30*/  LDL.LU R11, [R1+0x3588] ;  /* 0x00358800010b7983 */ /* 0x000f220000300800 */
[----:B-1----:R-:W2:Y:S02]  /*a0f40*/  LDL.LU R28, [R1+0x3584] ;  /* 0x00358400011c7983 */ /* 0x002ea40000300800 */
[----:B------:R-:W2:Y:S01]  /*a0f50*/  LDL R24, [R1+0x1b64] ;  /* 0x001b640001187983 */ /* 0x000ea20000100800 */
[----:B------:R-:W3:Y:S01]  /*a0f60*/  LDL R25, [R1+0x1b48] ;  /* 0x001b480001197983 */ /* 0x000ee20000100800 */
[----:B------:R-:W-:-:S03]  /*a0f70*/  ISETP.LT.AND P3, PT, R29, c[0x0][0x178], !P0 ;  /* 0x00005e001d007a0c */ /* 0x000fc60004761270 */
[----:B----4-:R0:W-:Y:S01]  /*a0f80*/  STL [R1+0x356c], R11 ;  /* 0x00356c0b01007387 */ /* 0x0101e20000100800 */
[----:B--2---:R-:W-:Y:S02]  /*a0f90*/  ISETP.LT.AND P0, PT, R24, c[0x0][0x178], !P0 ;  /* 0x00005e0018007a0c */ /* 0x004fe40004701270 */
[----:B---3--:R-:W-:Y:S01]  /*a0fa0*/  ISETP.LT.AND P6, PT, R25, c[0x0][0x178], !P4 ;  /* 0x00005e0019007a0c */ /* 0x008fe200067c1270 */
[----:B------:R-:W-:Y:S01]  /*a0fb0*/  IMAD.WIDE R24, R6, 0x2, R10 ;  /* 0x0000000206187825 */ /* 0x000fe200078e020a */
[----:B------:R-:W-:Y:S01]  /*a0fc0*/  ISETP.LT.AND P5, PT, R28, c[0x0][0x178], !P4 ;  /* 0x00005e001c007a0c */ /* 0x000fe200067a1270 */
[----:B0-----:R-:W2:Y:S02]  /*a0fd0*/  LDL R11, [R1+0x1b64] ;  /* 0x001b6400010b7983 */ /* 0x001ea40000100800 */
[----:B------:R-:W3:Y:S01]  /*a0fe0*/  LDL.LU R28, [R1+0x3580] ;  /* 0x00358000011c7983 */ /* 0x000ee20000300800 */
[----:B------:R-:W-:Y:S01]  /*a0ff0*/  PRMT R23, R0, 0x7632, R23 ;  /* 0x0000763200177816 */ /* 0x000fe20000000017 */
[----:B-----5:R0:W-:Y:S01]  /*a1000*/  @P3 STG.E.U16 [R24.64], R27 ;  /* 0x0000001b18003986 */ /* 0x0201e2000c101506 */
[----:B------:R-:W-:-:S02]  /*a1010*/  IADD3 R0, R6, c[0x0][0x198], RZ ;  /* 0x0000660006007a10 */ /* 0x000fc40007ffe0ff */
[----:B------:R-:W-:Y:S02]  /*a1020*/  ISETP.LT.AND P3, PT, R7, c[0x0][0x178], !P4 ;  /* 0x00005e0007007a0c */ /* 0x000fe40006761270 */
[----:B---3--:R-:W-:Y:S02]  /*a1030*/  PRMT R28, R3, 0x7632, R28 ;  /* 0x00007632031c7816 */ /* 0x008fe4000000001c */
[----:B------:R-:W3:Y:S01]  /*a1040*/  LDL.LU R3, [R1+0x357c] ;  /* 0x00357c0001037983 */ /* 0x000ee20000300800 */
[----:B------:R-:W-:Y:S01]  /*a1050*/  IMAD.WIDE R6, R6, 0x2, R8 ;  /* 0x0000000206067825 */ /* 0x000fe200078e0208 */
[----:B------:R-:W-:Y:S02]  /*a1060*/  PRMT R22, R26, 0x7632, R22 ;  /* 0x000076321a167816 */ /* 0x000fe40000000016 */
[----:B------:R-:W-:Y:S01]  /*a1070*/  PRMT R4, R2, 0x7632, R4 ;  /* 0x0000763202047816 */ /* 0x000fe20000000004 */
[C---:B0-----:R-:W-:Y:S01]  /*a1080*/  IMAD.WIDE R26, R0.reuse, 0x2, R20 ;  /* 0x00000002001a7825 */ /* 0x041fe200078e0214 */
[----:B------:R-:W4:Y:S03]  /*a1090*/  LDL.LU R2, [R1+0x3578] ;  /* 0x0035780001027983 */ /* 0x000f260000300800 */
[----:B------:R-:W-:Y:S01]  /*a10a0*/  IMAD.WIDE R24, R0, 0x2, R18 ;  /* 0x0000000200187825 */ /* 0x000fe200078e0212 */
[----:B---3--:R0:W-:Y:S03]  /*a10b0*/  @P0 STG.E.U16 [R6.64], R3 ;  /* 0x0000000306000986 */ /* 0x0081e6000c101506 */
[----:B------:R-:W-:Y:S02]  /*a10c0*/  @P6 STG.E.U16 [R26.64], R5 ;  /* 0x000000051a006986 */ /* 0x000fe4000c101506 */
[----:B------:R1:W-:Y:S01]  /*a10d0*/  @P5 STG.E.U16 [R24.64], R23 ;  /* 0x0000001718005986 */ /* 0x0003e2000c101506 */
[----:B------:R-:W-:Y:S01]  /*a10e0*/  ISETP.LT.AND P6, PT, R17, c[0x0][0x178], !P4 ;  /* 0x00005e0011007a0c */ /* 0x000fe200067c1270 */
[----:B0-----:R-:W4:Y:S01]  /*a10f0*/  LDL.LU R3, [R1+0x3574] ;  /* 0x0035740001037983 */ /* 0x001f220000300800 */
[----:B------:R-:W3:Y:S02]  /*a1100*/  LDL R6, [R1+0x1b54] ;  /* 0x001b540001067983 */ /* 0x000ee40000100800 */
[----:B------:R-:W5:Y:S02]  /*a1110*/  LDL R7, [R1+0x1b58] ;  /* 0x001b580001077983 */ /* 0x000f640000100800 */
[----:B-1----:R-:W2:Y:S01]  /*a1120*/  LDL.LU R23, [R1+0x21c] ;  /* 0x00021c0001177983 */ /* 0x002ea20000300800 */
[----:B------:R-:W2:Y:S01]  /*a1130*/  LDL.LU R24, [R1+0x20c] ;  /* 0x00020c0001187983 */ /* 0x000ea20000300800 */
[----:B------:R-:W2:Y:S02]  /*a1140*/  LDL.LU R25, [R1+0x1fc] ;  /* 0x0001fc0001197983 */ /* 0x000ea40000300800 */
[----:B------:R-:W2:Y:S01]  /*a1150*/  LDL.LU R17, [R1+0x3570] ;  /* 0x0035700001117983 */ /* 0x000ea20000300800 */
[----:B---3--:R-:W-:-:S02]  /*a1160*/  ISETP.LT.AND P0, PT, R6, c[0x0][0x178], !P4 ;  /* 0x00005e0006007a0c */ /* 0x008fc40006701270 */
[----:B-----5:R-:W-:Y:S01]  /*a1170*/  ISETP.LT.AND P5, PT, R7, c[0x0][0x178], !P4 ;  /* 0x00005e0007007a0c */ /* 0x020fe200067a1270 */
[----:B----4-:R-:W-:Y:S01]  /*a1180*/  IMAD.WIDE R6, R0, 0x2, R2 ;  /* 0x0000000200067825 */ /* 0x010fe200078e0202 */
[----:B--2---:R-:W-:Y:S02]  /*a1190*/  PRMT R26, R24, 0x7632, R26 ;  /* 0x00007632181a7816 */ /* 0x004fe4000000001a */
[----:B------:R-:W-:Y:S02]  /*a11a0*/  PRMT R27, R25, 0x7632, R27 ;  /* 0x00007632191b7816 */ /* 0x000fe4000000001b */
[----:B------:R0:W-:Y:S01]  /*a11b0*/  @P3 STG.E.U16 [R6.64], R22 ;  /* 0x0000001606003986 */ /* 0x0001e2000c101506 */
[----:B------:R-:W-:Y:S02]  /*a11c0*/  ISETP.LT.AND P3, PT, R29, c[0x0][0x178], !P4 ;  /* 0x00005e001d007a0c */ /* 0x000fe40006761270 */
[----:B------:R-:W2:Y:S02]  /*a11d0*/  LDL.LU R29, [R1+0x82c] ;  /* 0x00082c00011d7983 */ /* 0x000ea40000300800 */
[----:B------:R-:W-:Y:S01]  /*a11e0*/  IMAD.WIDE R24, R0, 0x2, R12 ;  /* 0x0000000200187825 */ /* 0x000fe200078e020c */
[----:B------:R1:W-:Y:S01]  /*a11f0*/  STL [R1+0x3564], R13 ;  /* 0x0035640d01007387 */ /* 0x0003e20000100800 */
[----:B------:R-:W-:-:S02]  /*a1200*/  ISETP.LT.AND P4, PT, R11, c[0x0][0x178], !P4 ;  /* 0x00005e000b007a0c */ /* 0x000fc40006781270 */
[C---:B0-----:R-:W-:Y:S01]  /*a1210*/  IMAD.WIDE R6, R0.reuse, 0x2, R16 ;  /* 0x0000000200067825 */ /* 0x041fe200078e0210 */
[----:B-1----:R-:W3:Y:S03]  /*a1220*/  LDL R13, [R1+0x1b50] ;  /* 0x001b5000010d7983 */ /* 0x002ee60000100800 */
[----:B------:R-:W4:Y:S01]  /*a1230*/  LDL.LU R11, [R1+0x356c] ;  /* 0x00356c00010b7983 */ /* 0x000f220000300800 */
[----:B------:R0:W-:Y:S04]  /*a1240*/  @P0 STG.E.U16 [R6.64], R28 ;  /* 0x0000001c06000986 */ /* 0x0001e8000c101506 */
[----:B0-----:R-:W5:Y:S01]  /*a1250*/  LDL R7, [R1+0x1b48] ;  /* 0x001b480001077983 */ /* 0x001f620000100800 */
[----:B------:R-:W-:Y:S01]  /*a1260*/  PRMT R5, R23, 0x7632, R5 ;  /* 0x0000763217057816 */ /* 0x000fe20000000005 */
[----:B------:R-:W-:-:S05]  /*a1270*/  IMAD.WIDE R22, R0, 0x2, R14 ;  /* 0x0000000200167825 */ /* 0x000fca00078e020e */
[----:B------:R0:W-:Y:S01]  /*a1280*/  @P5 STG.E.U16 [R22.64], R4 ;  /* 0x0000000416005986 */ /* 0x0001e2000c101506 */
[----:B------:R1:W-:Y:S03]  /*a1290*/  @P6 STG.E.U16 [R24.64], R5 ;  /* 0x0000000518006986 */ /* 0x0003e6000c101506 */
[----:B0-----:R-:W2:Y:S01]  /*a12a0*/  LDL R23, [R1+0x1b4c] ;  /* 0x001b4c0001177983 */ /* 0x001ea20000100800 */
[C---:B-1----:R-:W-:Y:S01]  /*a12b0*/  IADD3 R5, R0.reuse, c[0x0][0x198], RZ ;  /* 0x0000660000057a10 */ /* 0x042fe20007ffe0ff */
[C---:B------:R-:W-:Y:S01]  /*a12c0*/  IMAD.WIDE R24, R0.reuse, 0x2, R8 ;  /* 0x0000000200187825 */ /* 0x040fe200078e0208 */
[----:B---3--:R-:W-:Y:S02]  /*a12d0*/  ISETP.LT.AND P5, PT, R13, c[0x0][0x178], !P2 ;  /* 0x00005e000d007a0c */ /* 0x008fe400057a1270 */
[----:B-----5:R-:W-:Y:S01]  /*a12e0*/  ISETP.LT.AND P0, PT, R7, c[0x0][0x178], !P2 ;  /* 0x00005e0007007a0c */ /* 0x020fe20005701270 */
[----:B----4-:R-:W-:-:S02]  /*a12f0*/  IMAD.WIDE R6, R0, 0x2, R10 ;  /* 0x0000000200067825 */ /* 0x010fc400078e020a */
[----:B------:R-:W3:Y:S02]  /*a1300*/  LDL.LU R0, [R1+0x3050] ;  /* 0x0030500001007983 */ /* 0x000ee40000300800 */
[----:B------:R-:W4:Y:S02]  /*a1310*/  LDL.LU R13, [R1+0x29c] ;  /* 0x00029c00010d7983 */ /* 0x000f240000300800 */
[----:B------:R-:W-:Y:S01]  /*a1320*/  STL [R1+0x3560], R21 ;  /* 0x0035601501007387 */ /* 0x000fe20000100800 */
[----:B------:R0:W-:Y:S04]  /*a1330*/  @P3 STG.E.U16 [R6.64], R26 ;  /* 0x0000001a06003986 */ /* 0x0001e8000c101506 */
[----:B0-----:R-:W5:Y:S01]  /*a1340*/  LDL.LU R6, [R1+0x83c] ;  /* 0x00083c0001067983 */ /* 0x001f620000300800 */
[----:B------:R-:W4:Y:S01]  /*a1350*/  LDL R7, [R1+0x1b54] ;  /* 0x001b540001077983 */ /* 0x000f220000100800 */
[----:B--2---:R-:W-:Y:S01]  /*a1360*/  ISETP.LT.AND P6, PT, R23, c[0x0][0x178], !P2 ;  /* 0x00005e0017007a0c */ /* 0x004fe200057c1270 */
[----:B------:R-:W-:Y:S01]  /*a1370*/  IMAD.WIDE R22, R5, 0x2, R20 ;  /* 0x0000000205167825 */ /* 0x000fe200078e0214 */
[----:B------:R0:W-:Y:S04]  /*a1380*/  @P4 STG.E.U16 [R24.64], R27 ;  /* 0x0000001b18004986 */ /* 0x0001e8000c101506 */
[----:B------:R-:W2:Y:S01]  /*a1390*/  LDL R26, [R1+0x1b4c] ;  /* 0x001b4c00011a7983 */ /* 0x000ea20000100800 */
[----:B0-----:R-:W-:-:S02]  /*a13a0*/  PRMT R25, R29, 0x7632, R25 ;  /* 0x000076321d197816 */ /* 0x001fc40000000019 */
[----:B---3--:R-:W-:Y:S02]  /*a13b0*/  ISETP.GE.AND P3, PT, R0, c[0x0][0x17c], PT ;  /* 0x00005f0000007a0c */ /* 0x008fe40003f66270 */
[----:B------:R-:W3:Y:S01]  /*a13c0*/  LDL.LU R0, [R1+0x27c] ;  /* 0x00027c0001007983 */ /* 0x000ee20000300800 */
[----:B------:R-:W2:Y:S01]  /*a13d0*/  LDL.LU R27, [R1+0x28c] ;  /* 0x00028c00011b7983 */ /* 0x000ea20000300800 */
[----:B-----5:R-:W-:Y:S02]  /*a13e0*/  PRMT R24, R6, 0x7632, R24 ;  /* 0x0000763206187816 */ /* 0x020fe40000000018 */
[----:B------:R0:W-:Y:S01]  /*a13f0*/  @P0 STG.E.U16 [R22.64], R6 ;  /* 0x0000000616000986 */ /* 0x0001e2000c101506 */
[----:B----4-:R-:W-:-:S03]  /*a1400*/  ISETP.LT.AND P0, PT, R7, c[0x0][0x178], !P2 ;  /* 0x00005e0007007a0c */ /* 0x010fc60005701270 */
[----:B------:R1:W-:Y:S01]  /*a1410*/  STL [R1+0x3558], R24 ;  /* 0x0035581801007387 */ /* 0x0003e20000100800 */
[----:B0-----:R-:W-:-:S04]  /*a1420*/  IMAD.WIDE R22, R5, 0x2, R18 ;  /* 0x0000000205167825 */ /* 0x001fc800078e0212 */
[----:B------:R-:W-:Y:S01]  /*a1430*/  IMAD.WIDE R6, R5, 0x2, R2 ;  /* 0x0000000205067825 */ /* 0x000fe200078e0202 */
[----:B-1----:R-:W4:Y:S03]  /*a1440*/  LDL.LU R24, [R1+0x26c] ;  /* 0x00026c0001187983 */ /* 0x002f260000300800 */
[----:B------:R0:W-:Y:S01]  /*a1450*/  STL [R1+0x355c], R3 ;  /* 0x00355c0301007387 */ /* 0x0001e20000100800 */
[----:B------:R1:W-:Y:S04]  /*a1460*/  @P6 STG.E.U16 [R22.64], R29 ;  /* 0x0000001d16006986 */ /* 0x0003e8000c101506 */
[----:B0-----:R-:W5:Y:S01]  /*a1470*/  LDL R3, [R1+0x1b58] ;  /* 0x001b580001037983 */ /* 0x001f620000100800 */
[----:B-1----:R-:W2:Y:S02]  /*a1480*/  LDL.LU R29, [R1+0x3568] ;  /* 0x00356800011d7983 */ /* 0x002ea40000300800 */
[----:B------:R-:W2:Y:S02]  /*a1490*/  LDL.LU R23, [R1+0x81c] ;  /* 0x00081c0001177983 */ /* 0x000ea40000300800 */
[----:B--2---:R-:W-:-:S05]  /*a14a0*/  PRMT R29, R23, 0x7632, R29 ;  /* 0x00007632171d7816 */ /* 0x004fca000000001d */
[----:B------:R0:W-:Y:S04]  /*a14b0*/  STL [R1+0x3550], R29 ;  /* 0x0035501d01007387 */ /* 0x0001e80000100800 */
[----:B0-----:R-:W2:Y:S04]  /*a14c0*/  LDL R29, [R1+0x1b64] ;  /* 0x001b6400011d7983 */ /* 0x001ea80000100800 */
[----:B------:R0:W-:Y:S01]  /*a14d0*/  @P5 STG.E.U16 [R6.64], R23 ;  /* 0x0000001706005986 */ /* 0x0001e2000c101506 */
[----:B------:R-:W-:-:S03]  /*a14e0*/  PRMT R28, R13, 0x7632, R28 ;  /* 0x000076320d1c7816 */ /* 0x000fc6000000001c */
[----:B0-----:R-:W3:Y:S01]  /*a14f0*/  LDL R7, [R1+0x1b5c] ;  /* 0x001b5c0001077983 */ /* 0x001ee20000100800 */
[----:B------:R-:W-:-:S05]  /*a1500*/  IMAD.WIDE R22, R5, 0x2, R16 ;  /* 0x0000000205167825 */ /* 0x000fca00078e0210 */
[----:B------:R-:W-:Y:S01]  /*a1510*/  @P0 STG.E.U16 [R22.64], R13 ;  /* 0x0000000d16000986 */ /* 0x000fe2000c101506 */
[----:B--2---:R-:W-:-:S03]  /*a1520*/  ISETP.LT.AND P6, PT, R29, c[0x0][0x178], !P2 ;  /* 0x00005e001d007a0c */ /* 0x004fc600057c1270 */
[----:B------:R0:W-:Y:S04]  /*a1530*/  STL [R1+0x3554], R29 ;  /* 0x0035541d01007387 */ /* 0x0001e80000100800 */
[----:B0-----:R-:W2:Y:S01]  /*a1540*/  LDL R29, [R1+0x1b60] ;  /* 0x001b6000011d7983 */ /* 0x001ea20000100800 */
[----:B------:R-:W2:Y:S01]  /*a1550*/  LDL.LU R13, [R1+0x3564] ;  /* 0x00356400010d7983 */ /* 0x000ea20000300800 */
[----:B-----5:R-:W-:Y:S02]  /*a1560*/  ISETP.LT.AND P4, PT, R3, c[0x0][0x178], !P2 ;  /* 0x00005e0003007a0c */ /* 0x020fe40005781270 */
[----:B---3--:R-:W-:Y:S01]  /*a1570*/  ISETP.LT.AND P5, PT, R7, c[0x0][0x178], !P2 ;  /* 0x00005e0007007a0c */ /* 0x008fe200057a1270 */
[----:B------:R-:W-:Y:S01]  /*a1580*/  IMAD.WIDE R6, R5, 0x2, R14 ;  /* 0x0000000205067825 */ /* 0x000fe200078e020e */
[----:B------:R-:W-:-:S02]  /*a1590*/  PRMT R4, R27, 0x7632, R4 ;  /* 0x000076321b047816 */ /* 0x000fc40000000004 */
[----:B------:R-:W-:Y:S01]  /*a15a0*/  PRMT R21, R0, 0x7632, R21 ;  /* 0x0000763200157816 */ /* 0x000fe20000000015 */
[----:B------:R-:W3:Y:S06]  /*a15b0*/  LDL R23, [R1+0x1b48] ;  /* 0x001b480001177983 */ /* 0x000eec0000100800 */
[----:B------:R-:W-:Y:S01]  /*a15c0*/  @P4 STG.E.U16 [R6.64], R27 ;  /* 0x0000001b06004986 */ /* 0x000fe2000c101506 */
[----:B------:R-:W-:-:S03]  /*a15d0*/  ISETP.LT.AND P4, PT, R26, c[0x0][0x178], !P3 ;  /* 0x00005e001a007a0c */ /* 0x000fc60005f81270 */
[----:B------:R0:W-:Y:S04]  /*a15e0*/  STL.S16 [R1], R21 ;  /* 0x0000001501007387 */ /* 0x0001e80000100600 */
[----:B0-----:R-:W5:Y:S01]  /*a15f0*/  LDL.LU R21, [R1+0x3560] ;  /* 0x0035600001157983 */ /* 0x001f620000300800 */
[----:B--2---:R-:W-:-:S05]  /*a1600*/  IMAD.WIDE R26, R5, 0x2, R12 ;  /* 0x00000002051a7825 */ /* 0x004fca00078e020c */
[----:B------:R0:W-:Y:S04]  /*a1610*/  @P5 STG.E.U16 [R26.64], R0 ;  /* 0x000000001a005986 */ /* 0x0001e8000c101506 */
[----:B0-----:R-:W2:Y:S01]  /*a1620*/  LDL.LU R27, [R1+0x25c] ;  /* 0x00025c00011b7983 */ /* 0x001ea20000300800 */
[----:B------:R-:W-:Y:S01]  /*a1630*/  ISETP.LT.AND P2, PT, R29, c[0x0][0x178], !P2 ;  /* 0x00005e001d007a0c */ /* 0x000fe20005741270 */
[----:B------:R-:W-:Y:S01]  /*a1640*/  IMAD.WIDE R6, R5, 0x2, R10 ;  /* 0x0000000205067825 */ /* 0x000fe200078e020a */
[----:B---3--:R-:W-:-:S03]  /*a1650*/  ISETP.LT.AND P0, PT, R23, c[0x0][0x178], !P3 ;  /* 0x00005e0017007a0c */ /* 0x008fc60005f01270 */
[C---:B------:R-:W-:Y:S01]  /*a1660*/  IMAD.WIDE R22, R5.reuse, 0x2, R8 ;  /* 0x0000000205167825 */ /* 0x040fe200078e0208 */
[----:B------:R-:W-:Y:S02]  /*a1670*/  IADD3 R0, R5, c[0x0][0x198], RZ ;  /* 0x0000660005007a10 */ /* 0x000fe40007ffe0ff */
[----:B------:R-:W-:Y:S01]  /*a1680*/  ISETP.LT.AND P5, PT, R3, c[0x0][0x178], !P3 ;  /* 0x00005e0003007a0c */ /* 0x000fe20005fa1270 */
[----:B----4-:R-:W-:-:S04]  /*a1690*/  PRMT R5, R24, 0x7632, R5 ;  /* 0x0000763218057816 */ /* 0x010fc80000000005 */
[----:B------:R0:W-:Y:S04]  /*a16a0*/  @P2 STG.E.U16 [R6.64], R24 ;  /* 0x0000001806002986 */ /* 0x0001e8000c101506 */
[----:B0-----:R-:W3:Y:S04]  /*a16b0*/  LDL R6, [R1+0x1b54] ;  /* 0x001b540001067983 */ /* 0x001ee80000100800 */
[----:B------:R-:W4:Y:S01]  /*a16c0*/  LDL R7, [R1+0x1b50] ;  /* 0x001b500001077983 */ /* 0x000f220000100800 */
[----:B------:R-:W5:Y:S02]  /*a16d0*/  LDL.LU R3, [R1+0x355c] ;  /* 0x00355c0001037983 */ /* 0x000f640000300800 */
[----:B------:R-:W5:Y:S01]  /*a16e0*/  LDL.LU R24, [R1+0x3558] ;  /* 0x0035580001187983 */ /* 0x000f620000300800 */
[----:B--2---:R0:W-:Y:S01]  /*a16f0*/  @P6 STG.E.U16 [R22.64], R27 ;  /* 0x0000001b16006986 */ /* 0x0041e2000c101506 */
[----:B------:R-:W-:-:S03]  /*a1700*/  PRMT R26, R27, 0x7632, R26 ;  /* 0x000076321b1a7816 */ /* 0x000fc6000000001a */
[----:B0-----:R-:W2:Y:S01]  /*a1710*/  LDL.LU R27, [R1+0x310] ;  /* 0x00031000011b7983 */ /* 0x001ea20000300800 */
[----:B------:R-:W-:Y:S01]  /*a1720*/  IMAD.WIDE R22, R0, 0x2, R18 ;  /* 0x0000000200167825 */ /* 0x000fe200078e0212 */
[----:B---3--:R-:W-:Y:S02]  /*a1730*/  ISETP.LT.AND P6, PT, R6, c[0x0][0x178], !P3 ;  /* 0x00005e0006007a0c */ /* 0x008fe40005fc1270 */
[----:B----4-:R-:W-:Y:S01]  /*a1740*/  ISETP.LT.AND P2, PT, R7, c[0x0][0x178], !P3 ;  /* 0x00005e0007007a0c */ /* 0x010fe20005f41270 */
[----:B-----5:R-:W-:-:S05]  /*a1750*/  IMAD.WIDE R6, R0, 0x2, R20 ;  /* 0x0000000200067825 */ /* 0x020fca00078e0214 */
[----:B------:R-:W-:Y:S01]  /*a1760*/  @P0 STG.E.U16 [R6.64], R24 ;  /* 0x0000001806000986 */ /* 0x000fe2000c101506 */
[----:B------:R0:W-:Y:S01]  /*a1770*/  @P4 STG.E.U16 [R22.64], R25 ;  /* 0x0000001916004986 */ /* 0x0001e2000c101506 */
[----:B------:R-:W-:Y:S01]  /*a1780*/  ISETP.LT.AND P0, PT, R29, c[0x0][0x178], !P3 ;  /* 0x00005e001d007a0c */ /* 0x000fe20005f01270 */
[----:B0-----:R-:W-:Y:S01]  /*a1790*/  IMAD.WIDE R24, R0, 0x2, R14 ;  /* 0x0000000200187825 */ /* 0x001fe200078e020e */
[----:B--2---:R0:W-:Y:S04]  /*a17a0*/  STL [R1+0x354c], R27 ;  /* 0x00354c1b01007387 */ /* 0x0041e80000100800 */
[----:B0-----:R-:W2:Y:S01]  /*a17b0*/  LDL.LU.S16 R27, [R1] ;  /* 0x00000000011b7983 */ /* 0x001ea20000300600 */
[----:B------:R-:W3:Y:S02]  /*a17c0*/  LDL R7, [R1+0x1b5c] ;  /* 0x001b5c0001077983 */ /* 0x000ee40000100800 */
[----:B------:R0:W-:Y:S02]  /*a17d0*/  STL [R1+0x3548], R15 ;  /* 0x0035480f01007387 */ /* 0x0001e40000100800 */
[----:B0-----:R-:W4:Y:S01]  /*a17e0*/  LDL R15, [R1+0x1b48] ;  /* 0x001b4800010f7983 */ /* 0x001f220000100800 */
[----:B------:R-:W5:Y:S01]  /*a17f0*/  LDL.LU R29, [R1+0x3554] ;  /* 0x00355400011d7983 */ /* 0x000f620000300800 */
[----:B---3--:R-:W-:-:S02]  /*a1800*/  ISETP.LT.AND P4, PT, R7, c[0x0][0x178], !P3 ;  /* 0x00005e0007007a0c */ /* 0x008fc40005f81270 */
[----:B-----5:R-:W-:Y:S02]  /*a1810*/  ISETP.LT.AND P3, PT, R29, c[0x0][0x178], !P3 ;  /* 0x00005e001d007a0c */ /* 0x020fe40005f61270 */
[----:B------:R-:W3:Y:S01]  /*a1820*/  LDL.LU R29, [R1+0x3550] ;  /* 0x00355000011d7983 */ /* 0x000ee20000300800 */
[----:B------:R-:W-:-:S04]  /*a1830*/  IMAD.WIDE R6, R0, 0x2, R2 ;  /* 0x0000000200067825 */ /* 0x000fc800078e0202 */
[----:B------:R-:W-:Y:S01]  /*a1840*/  IMAD.WIDE R22, R0, 0x2, R16 ;  /* 0x0000000200167825 */ /* 0x000fe200078e0210 */
[----:B---3--:R0:W-:Y:S04]  /*a1850*/  @P2 STG.E.U16 [R6.64], R29 ;  /* 0x0000001d06002986 */ /* 0x0081e8000c101506 */
[----:B------:R-:W-:Y:S01]  /*a1860*/  @P6 STG.E.U16 [R22.64], R28 ;  /* 0x0000001c16006986 */ /* 0x000fe2000c101506 */
[----:B0-----:R-:W3:Y:S01]  /*a1870*/  LDL R7, [R1+0x1b4c] ;  /* 0x001b4c0001077983 */ /* 0x001ee20000100800 */
[----:B------:R0:W-:Y:S03]  /*a1880*/  STL [R1+0x34f8], R29 ;  /* 0x0034f81d01007387 */ /* 0x0001e60000100800 */
[----:B0-----:R-:W5:Y:S01]  /*a1890*/  LDL R29, [R1+0x1b54] ;  /* 0x001b5400011d7983 */ /* 0x001f620000100800 */
[----:B------:R0:W-:Y:S03]  /*a18a0*/  STL [R1+0x34fc], R28 ;  /* 0x0034fc1c01007387 */ /* 0x0001e60000100800 */
[----:B0-----:R-:W5:Y:S01]  /*a18b0*/  LDL R28, [R1+0x1b50] ;  /* 0x001b5000011c7983 */ /* 0x001f620000100800 */
[----:B------:R-:W-:Y:S01]  /*a18c0*/  @P5 STG.E.U16 [R24.64], R4 ;  /* 0x0000000418005986 */ /* 0x000fe2000c101506 */
[----:B----4-:R-:W-:-:S02]  /*a18d0*/  ISETP.LT.AND P6, PT, R15, c[0x0][0x178], !P1 ;  /* 0x00005e000f007a0c */ /* 0x010fc40004fc1270 */
[----:B------:R-:W4:Y:S01]  /*a18e0*/  LDL R15, [R1+0x2f0] ;  /* 0x0002f000010f7983 */ /* 0x000f220000100800 */
[----:B---3--:R-:W-:Y:S01]  /*a18f0*/  ISETP.LT.AND P5, PT, R7, c[0x0][0x178], !P1 ;  /* 0x00005e0007007a0c */ /* 0x008fe20004fa1270 */
[----:B------:R-:W-:-:S05]  /*a1900*/  IMAD.WIDE R6, R0, 0x2, R12 ;  /* 0x0000000200067825 */ /* 0x000fca00078e020c */
[----:B--2---:R0:W-:Y:S04]  /*a1910*/  @P4 STG.E.U16 [R6.64], R27 ;  /* 0x0000001b06004986 */ /* 0x0041e8000c101506 */
[----:B-----5:R1:W-:Y:S01]  /*a1920*/  STL [R1+0x3538], R28 ;  /* 0x0035381c01007387 */ /* 0x0203e20000100800 */
[----:B------:R-:W-:Y:S01]  /*a1930*/  ISETP.LT.AND P2, PT, R28, c[0x0][0x178], !P1 ;  /* 0x00005e001c007a0c */ /* 0x000fe20004f41270 */
[----:B0-----:R-:W2:Y:S02]  /*a1940*/  LDL.LU R27, [R1+0x3054] ;  /* 0x00305400011b7983 */ /* 0x001ea40000300800 */
[----:B-1----:R-:W3:Y:S04]  /*a1950*/  LDL R28, [R1+0x2a0] ;  /* 0x0002a000011c7983 */ /* 0x002ee80000100800 */
[----:B---3--:R0:W-:Y:S04]  /*a1960*/  STL [R1+0x353c], R28 ;  /* 0x00353c1c01007387 */ /* 0x0081e80000100800 */
[----:B0-----:R-:W3:Y:S01]  /*a1970*/  LDL R28, [R1+0x1b4c] ;  /* 0x001b4c00011c7983 */ /* 0x001ee20000100800 */
[----:B------:R-:W-:-:S04]  /*a1980*/  IMAD.WIDE R22, R0, 0x2, R10 ;  /* 0x0000000200167825 */ /* 0x000fc800078e020a */
[----:B------:R-:W-:Y:S01]  /*a1990*/  IMAD.WIDE R24, R0, 0x2, R8 ;  /* 0x0000000200187825 */ /* 0x000fe200078e0208 */
[----:B---3--:R0:W-:Y:S04]  /*a19a0*/  STL [R1+0x3540], R28 ;  /* 0x0035401c01007387 */ /* 0x0081e80000100800 */
[----:B0-----:R-:W3:Y:S04]  /*a19b0*/  LDL R28, [R1+0x2b0] ;  /* 0x0002b000011c7983 */ /* 0x001ee80000100800 */
[----:B------:R0:W-:Y:S01]  /*a19c0*/  @P0 STG.E.U16 [R22.64], R5 ;  /* 0x0000000516000986 */ /* 0x0001e2000c101506 */
[----:B------:R1:W-:Y:S01]  /*a19d0*/  @P3 STG.E.U16 [R24.64], R26 ;  /* 0x0000001a18003986 */ /* 0x0003e2000c101506 */
[----:B--2---:R-:W-:-:S02]  /*a19e0*/  ISETP.GE.AND P0, PT, R27, c[0x0][0x17c], PT ;  /* 0x00005f001b007a0c */ /* 0x004fc40003f06270 */
[----:B------:R-:W-:Y:S01]  /*a19f0*/  IADD3 R0, R0, c[0x0][0x198], RZ ;  /* 0x0000660000007a10 */ /* 0x000fe20007ffe0ff */
[----:B---3--:R2:W-:Y:S01]  /*a1a00*/  STL [R1+0x3544], R28 ;  /* 0x0035441c01007387 */ /* 0x0085e20000100800 */
[----:B0-----:R-:W3:Y:S02]  /*a1a10*/  LDL R23, [R1+0x1b58] ;  /* 0x001b580001177983 */ /* 0x001ee40000100800 */
[----:B-1----:R-:W5:Y:S01]  /*a1a20*/  LDL R26, [R1+0x1b48] ;  /* 0x001b4800011a7983 */ /* 0x002f620000100800 */
[----:B--2---:R-:W2:Y:S01]  /*a1a30*/  LDL R28, [R1+0x2c0] ;  /* 0x0002c000011c7983 */ /* 0x004ea20000100800 */
[----:B------:R-:W2:Y:S02]  /*a1a40*/  LDL.LU R24, [R1+0x3058] ;  /* 0x0030580001187983 */ /* 0x000ea40000300800 */
[----:B------:R-:W2:Y:S02]  /*a1a50*/  LDL R25, [R1+0x2e0] ;  /* 0x0002e00001197983 */ /* 0x000ea40000100800 */
[----:B------:R-:W2:Y:S02]  /*a1a60*/  LDL.LU R27, [R1+0x354c] ;  /* 0x00354c00011b7983 */ /* 0x000ea40000300800 */
[----:B------:R-:W-:-:S04]  /*a1a70*/  IMAD.WIDE R4, R0, 0x2, R20 ;  /* 0x0000000200047825 */ /* 0x000fc800078e0214 */
[C---:B------:R-:W-:Y:S01]  /*a1a80*/  IMAD.WIDE R6, R0.reuse, 0x2, R18 ;  /* 0x0000000200067825 */ /* 0x040fe200078e0212 */
[----:B--2---:R0:W-:Y:S04]  /*a1a90*/  @P6 STG.E.U16 [R4.64], R27 ;  /* 0x0000001b04006986 */ /* 0x0041e8000c101506 */
[----:B0-----:R-:W2:Y:S01]  /*a1aa0*/  LDL R5, [R1+0x300] ;  /* 0x0003000001057983 */ /* 0x001ea20000100800 */
[----:B---3--:R-:W-:Y:S01]  /*a1ab0*/  ISETP.LT.AND P3, PT, R23, c[0x0][0x178], !P1 ;  /* 0x00005e0017007a0c */ /* 0x008fe20004f61270 */
[C---:B------:R-:W-:Y:S01]  /*a1ac0*/  IMAD.WIDE R22, R0.reuse, 0x2, R2 ;  /* 0x0000000200167825 */ /* 0x040fe200078e0202 */
[----:B------:R-:W-:Y:S01]  /*a1ad0*/  ISETP.LT.AND P4, PT, R29, c[0x0][0x178], !P1 ;  /* 0x00005e001d007a0c */ /* 0x000fe20004f81270 */
[----:B--2---:R0:W-:Y:S03]  /*a1ae0*/  @P5 STG.E.U16 [R6.64], R5 ;  /* 0x0000000506005986 */ /* 0x0041e6000c101506 */
[----:B----4-:R1:W-:Y:S01]  /*a1af0*/  @P2 STG.E.U16 [R22.64], R15 ;  /* 0x0000000f16002986 */ /* 0x0103e2000c101506 */
        /* <DEDUP_REMOVED lines=51> */
[----:B------:R-:W5:Y:S02]  /*a1e30*/  LDL.LU R22, [R1+0x2b0] ;  /* 0x0002b00001167983 */ /* 0x000f640000300800 */
[----:B------:R-:W5:Y:S02]  /*a1e40*/  LDL.LU R23, [R1+0x2a0] ;  /* 0x0002a00001177983 */ /* 0x000f640000300800 */
[----:B--2---:R-:W2:Y:S01]  /*a1e50*/  LDL.LU R5, [R1+0x2c0] ;  /* 0x0002c00001057983 */ /* 0x004ea20000300800 */
[----:B---3--:R-:W-:-:S02]  /*a1e60*/  ISETP.LT.AND P2, PT, R29, c[0x0][0x178], !P0 ;  /* 0x00005e001d007a0c */ /* 0x008fc40004741270 */
[----:B------:R-:W3:Y:S01]  /*a1e70*/  LDL R29, [R1+0x390] ;  /* 0x00039000011d7983 */ /* 0x000ee20000100800 */
[----:B----4-:R-:W-:Y:S01]  /*a1e80*/  PRMT R26, R25, 0x7632, R26 ;  /* 0x00007632191a7816 */ /* 0x010fe2000000001a */
[----:B------:R-:W-:Y:S01]  /*a1e90*/  IMAD.WIDE R24, R6, 0x2, R14 ;  /* 0x0000000206187825 */ /* 0x000fe200078e020e */
[----:B--2---:R-:W-:-:S03]  /*a1ea0*/  PRMT R0, R5, 0x7632, R0 ;  /* 0x0000763205007816 */ /* 0x004fc60000000000 */
[C---:B------:R-:W-:Y:S01]  /*a1eb0*/  IMAD.WIDE R4, R6.reuse, 0x2, R12 ;  /* 0x0000000206047825 */ /* 0x040fe200078e020c */
[----:B------:R0:W-:Y:S04]  /*a1ec0*/  @P4 STG.E.U16 [R24.64], R26 ;  /* 0x0000001a18004986 */ /* 0x0001e8000c101506 */
[----:B------:R1:W-:Y:S01]  /*a1ed0*/  @P3 STG.E.U16 [R4.64], R0 ;  /* 0x0000000004003986 */ /* 0x0003e2000c101506 */
[----:B-----5:R-:W-:Y:S02]  /*a1ee0*/  ISETP.LT.AND P3, PT, R7, c[0x0][0x178], !P1 ;  /* 0x00005e0007007a0c */ /* 0x020fe40004f61270 */
[----:B------:R-:W-:Y:S01]  /*a1ef0*/  PRMT R27, R23, 0x7632, R27 ;  /* 0x00007632171b7816 */ /* 0x000fe2000000001b */
[----:B0-----:R-:W2:Y:S04]  /*a1f00*/  LDL R24, [R1+0x1b64] ;  /* 0x001b640001187983 */ /* 0x001ea80000100800 */
        /* <DEDUP_REMOVED lines=13> */
[----:B------:R-:W-:-:S02]  /*a1fe0*/  ISETP.LT.AND P0, PT, R24, c[0x0][0x178], !P0 ;  /* 0x00005e0018007a0c */ /* 0x000fc40004701270 */
[----:B----4-:R-:W-:Y:S01]  /*a1ff0*/  ISETP.LT.AND P4, PT, R25, c[0x0][0x178], !P1 ;  /* 0x00005e0019007a0c */ /* 0x010fe20004f81270 */
[----:B--2---:R0:W-:Y:S04]  /*a2000*/  STL [R1+0x352c], R20 ;  /* 0x00352c1401007387 */ /* 0x0041e80000100800 */
[----:B0-----:R-:W2:Y:S01]  /*a2010*/  LDL R20, [R1+0x340] ;  /* 0x0003400001147983 */ /* 0x001ea20000100800 */
[----:B------:R0:W-:Y:S02]  /*a2020*/  STL [R1+0x3520], R21 ;  /* 0x0035201501007387 */ /* 0x0001e40000100800 */
[----:B------:R-:W4:Y:S03]  /*a2030*/  LDL R4, [R1+0x380] ;  /* 0x0003800001047983 */ /* 0x000f260000100800 */
[----:B------:R1:W-:Y:S01]  /*a2040*/  @P0 STG.E.U16 [R6.64], R27 ;  /* 0x0000001b06000986 */ /* 0x0003e2000c101506 */
[----:B------:R-:W2:Y:S02]  /*a2050*/  LDL R5, [R1+0x1b58] ;  /* 0x001b580001057983 */ /* 0x000ea40000100800 */
[----:B------:R-:W-:-:S04]  /*a2060*/  IMAD.WIDE R24, R0, 0x2, R18 ;  /* 0x0000000200187825 */ /* 0x000fc800078e0212 */
[----:B---3--:R-:W-:Y:S01]  /*a2070*/  @P4 STG.E.U16 [R22.64], R29 ;  /* 0x0000001d16004986 */ /* 0x008fe2000c101506 */
[----:B0-----:R-:W3:Y:S04]  /*a2080*/  LDL R21, [R1+0x1b48] ;  /* 0x001b480001157983 */ /* 0x001ee80000100800 */
[----:B-1----:R-:W2:Y:S01]  /*a2090*/  LDL R6, [R1+0x370] ;  /* 0x0003700001067983 */ /* 0x002ea20000100800 */
[----:B------:R-:W2:Y:S02]  /*a20a0*/  LDL.LU R7, [R1+0x3060] ;  /* 0x0030600001077983 */ /* 0x000ea40000300800 */
[----:B------:R0:W-:Y:S02]  /*a20b0*/  STL [R1+0x3514], R27 ;  /* 0x0035141b01007387 */ /* 0x0001e40000100800 */
[----:B0-----:R-:W3:Y:S01]  /*a20c0*/  LDL R27, [R1+0x1b64] ;  /* 0x001b6400011b7983 */ /* 0x001ee20000100800 */
[----:B------:R-:W5:Y:S02]  /*a20d0*/  LDL.LU R29, [R1+0x3534] ;  /* 0x00353400011d7983 */ /* 0x000f640000300800 */
[----:B------:R-:W5:Y:S02]  /*a20e0*/  LDL R22, [R1+0x1b60] ;  /* 0x001b600001167983 */ /* 0x000f640000100800 */
[----:B------:R-:W5:Y:S01]  /*a20f0*/  LDL.LU R23, [R1+0x305c] ;  /* 0x00305c0001177983 */ /* 0x000f620000300800 */
[----:B----4-:R0:W-:Y:S04]  /*a2100*/  @P3 STG.E.U16 [R24.64], R4 ;  /* 0x0000000418003986 */ /* 0x0101e8000c101506 */
[----:B0-----:R-:W4:Y:S01]  /*a2110*/  LDL R25, [R1+0x1b5c] ;  /* 0x001b5c0001197983 */ /* 0x001f220000100800 */
[----:B------:R-:W-:-:S02]  /*a2120*/  ISETP.LT.AND P6, PT, R28, c[0x0][0x178], !P1 ;  /* 0x00005e001c007a0c */ /* 0x000fc40004fc1270 */
[----:B--2---:R-:W-:Y:S01]  /*a2130*/  ISETP.LT.AND P5, PT, R5, c[0x0][0x178], !P1 ;  /* 0x00005e0005007a0c */ /* 0x004fe20004fa1270 */
[----:B---3--:R0:W-:Y:S01]  /*a2140*/  STL [R1+0x3518], R27 ;  /* 0x0035181b01007387 */ /* 0x0081e20000100800 */
[----:B-----5:R-:W-:Y:S02]  /*a2150*/  ISETP.LT.AND P2, PT, R29, c[0x0][0x178], !P1 ;  /* 0x00005e001d007a0c */ /* 0x020fe40004f41270 */
[----:B------:R-:W-:Y:S02]  /*a2160*/  ISETP.LT.AND P3, PT, R22, c[0x0][0x178], !P1 ;  /* 0x00005e0016007a0c */ /* 0x000fe40004f61270 */
[----:B----4-:R-:W-:Y:S01]  /*a2170*/  ISETP.LT.AND P4, PT, R25, c[0x0][0x178], !P1 ;  /* 0x00005e0019007a0c */ /* 0x010fe20004f81270 */
        /* <DEDUP_REMOVED lines=438> */
[----:B------:R-:W-:Y:S01]  /*a3ce0*/  ISETP.LT.AND P2, PT, R21, c[0x0][0x178], !P6 ;  /* 0x00005e0015007a0c */ /* 0x000fe20007741270 */
[----:B----4-:R0:W-:Y:S04]  /*a3cf0*/  @P3 STG.E.U16 [R4.64], R20 ;  /* 0x0000001404003986 */ /* 0x0101e8000c101506 */
[----:B0-----:R-:W4:Y:S01]  /*a3d00*/  LDL.LU R20, [R1+0x34b0] ;  /* 0x0034b00001147983 */ /* 0x001f220000300800 */
[----:B------:R-:W2:Y:S02]  /*a3d10*/  LDL R4, [R1+0x324] ;  /* 0x0003240001047983 */ /* 0x000ea40000100800 */
[----:B------:R-:W4:Y:S02]  /*a3d20*/  LDL R5, [R1+0x1b4c] ;  /* 0x001b4c0001057983 */ /* 0x000f240000100800 */
[----:B------:R-:W4:Y:S02]  /*a3d30*/  LDL.LU R21, [R1+0x34ac] ;  /* 0x0034ac0001157983 */ /* 0x000f240000300800 */
[C---:B---3--:R-:W-:Y:S01]  /*a3d40*/  IMAD.WIDE R24, R0.reuse, 0x2, R8 ;  /* 0x0000000200187825 */ /* 0x048fe200078e0208 */
[----:B------:R-:W-:-:S02]  /*a3d50*/  IADD3 R0, R0, c[0x0][0x198], RZ ;  /* 0x0000660000007a10 */ /* 0x000fc40007ffe0ff */
[----:B-----5:R-:W-:Y:S01]  /*a3d60*/  PRMT R26, R22, 0x7632, R26 ;  /* 0x00007632161a7816 */ /* 0x020fe2000000001a */
[----:B------:R-:W-:Y:S04]  /*a3d70*/  STL [R1+0x349c], R3 ;  /* 0x00349c0301007387 */ /* 0x000fe80000100800 */
[----:B--2---:R0:W-:Y:S01]  /*a3d80*/  @P0 STG.E.U16 [R24.64], R4 ;  /* 0x0000000418000986 */ /* 0x0041e2000c101506 */
[----:B----4-:R-:W-:Y:S02]  /*a3d90*/  ISETP.LT.AND P5, PT, R5, c[0x0][0x178], !P6 ;  /* 0x00005e0005007a0c */ /* 0x010fe400077a1270 */
        /* <DEDUP_REMOVED lines=12> */
[----:B------:R1:W-:Y:S01]  /*a3e60*/  @P4 STG.E.U16 [R4.64], R24 ;  /* 0x0000001804004986 */ /* 0x0003e2000c101506 */
[----:B------:R-:W-:-:S03]  /*a3e70*/  ISETP.LT.AND P2, PT, R27, c[0x0][0x178], !P6 ;  /* 0x00005e001b007a0c */ /* 0x000fc60007741270 */
[----:B0-----:R-:W4:Y:S04]  /*a3e80*/  LDL R7, [R1+0x1b48] ;  /* 0x001b480001077983 */ /* 0x001f280000100800 */
[----:B-1----:R-:W5:Y:S01]  /*a3e90*/  LDL.LU R5, [R1+0x344] ;  /* 0x0003440001057983 */ /* 0x002f620000300800 */
[----:B------:R-:W2:Y:S01]  /*a3ea0*/  LDL.LU R24, [R1+0x324] ;  /* 0x0003240001187983 */ /* 0x000ea20000300800 */
[----:B---3--:R-:W-:Y:S01]  /*a3eb0*/  PRMT R26, R23, 0x7632, R26 ;  /* 0x00007632171a7816 */ /* 0x008fe2000000001a */
[----:B------:R-:W-:-:S05]  /*a3ec0*/  IMAD.WIDE R22, R0, 0x2, R16 ;  /* 0x0000000200167825 */ /* 0x000fca00078e0210 */
[----:B------:R0:W-:Y:S04]  /*a3ed0*/  @P3 STG.E.U16 [R22.64], R26 ;  /* 0x0000001a16003986 */ /* 0x0001e8000c101506 */
        /* <DEDUP_REMOVED lines=205> */
[----:B------:R-:W5:Y:S02]  /*a4bb0*/  LDL.LU R6, [R1+0x464] ;  /* 0x0004640001067983 */ /* 0x000f640000300800 */
[----:B------:R-:W5:Y:S01]  /*a4bc0*/  LDL.LU R7, [R1+0x454] ;  /* 0x0004540001077983 */ /* 0x000f620000300800 */
[----:B----4-:R-:W4:Y:S04]  /*a4bd0*/  LDL R5, [R1+0x1b5c] ;  /* 0x001b5c0001057983 */ /* 0x010f280000100800 */
[----:B------:R-:W4:Y:S04]  /*a4be0*/  LDL R22, [R1+0x1b60] ;  /* 0x001b600001167983 */ /* 0x000f280000100800 */
[----:B------:R-:W4:Y:S04]  /*a4bf0*/  LDL R23, [R1+0x1b64] ;  /* 0x001b640001177983 */ /* 0x000f280000100800 */
[----:B------:R-:W-:Y:S01]  /*a4c00*/  @P5 STG.E.U16 [R24.64], R28 ;  /* 0x0000001c18005986 */ /* 0x000fe2000c101506 */
[----:B------:R0:W-:Y:S03]  /*a4c10*/  STL [R1+0x3414], R28 ;  /* 0x0034141c01007387 */ /* 0x0001e60000100800 */
[----:B0-----:R-:W4:Y:S01]  /*a4c20*/  LDL R28, [R1+0x1b50] ;  /* 0x001b5000011c7983 */ /* 0x001f220000100800 */
[----:B------:R0:W-:Y:S01]  /*a4c30*/  @P3 STG.E.U16 [R26.64], R29 ;  /* 0x0000001d1a003986 */ /* 0x0001e2000c101506 */
[----:B---3--:R-:W-:-:S02]  /*a4c40*/  ISETP.LT.AND P5, PT, R17, c[0x0][0x178], !P4 ;  /* 0x00005e0011007a0c */ /* 0x008fc400067a1270 */
[----:B0-----:R-:W3:Y:S01]  /*a4c50*/  LDL.LU R27, [R1+0x318] ;  /* 0x00031800011b7983 */ /* 0x001ee20000300800 */
[----:B------:R0:W-:Y:S03]  /*a4c60*/  STL [R1+0x3410], R29 ;  /* 0x0034101d01007387 */ /* 0x0001e60000100800 */
[----:B0-----:R-:W3:Y:S01]  /*a4c70*/  LDL R29, [R1+0x1b54] ;  /* 0x001b5400011d7983 */ /* 0x001ee20000100800 */
[----:B------:R-:W3:Y:S01]  /*a4c80*/  LDL.LU R17, [R1+0x3094] ;  /* 0x0030940001117983 */ /* 0x000ee20000300800 */
[----:B--2---:R-:W-:Y:S02]  /*a4c90*/  ISETP.LT.AND P3, PT, R15, c[0x0][0x178], !P4 ;  /* 0x00005e000f007a0c */ /* 0x004fe40006761270 */
[----:B------:R-:W2:Y:S01]  /*a4ca0*/  LDL R15, [R1+0x2f8] ;  /* 0x0002f800010f7983 */ /* 0x000ea20000100800 */
[----:B----4-:R-:W-:-:S03]  /*a4cb0*/  ISETP.LT.AND P6, PT, R28, c[0x0][0x178], !P4 ;  /* 0x00005e001c007a0c */ /* 0x010fc600067c1270 */
[----:B------:R0:W-:Y:S04]  /*a4cc0*/  STL [R1+0x3450], R28 ;  /* 0x0034501c01007387 */ /* 0x0001e80000100800 */
[----:B0-----:R-:W4:Y:S04]  /*a4cd0*/  LDL R28, [R1+0x2a8] ;  /* 0x0002a800011c7983 */ /* 0x001f280000100800 */
[----:B----4-:R0:W-:Y:S04]  /*a4ce0*/  STL [R1+0x3454], R28 ;  /* 0x0034541c01007387 */ /* 0x0101e80000100800 */
[----:B0-----:R-:W4:Y:S01]  /*a4cf0*/  LDL R28, [R1+0x1b4c] ;  /* 0x001b4c00011c7983 */ /* 0x001f220000100800 */
[----:B------:R-:W-:-:S02]  /*a4d00*/  ISETP.LT.AND P2, PT, R5, c[0x0][0x178], !P1 ;  /* 0x00005e0005007a0c */ /* 0x000fc40004f41270 */
[----:B------:R-:W-:Y:S01]  /*a4d10*/  ISETP.LT.AND P0, PT, R22, c[0x0][0x178], !P1 ;  /* 0x00005e0016007a0c */ /* 0x000fe20004f01270 */
[----:B------:R-:W-:Y:S01]  /*a4d20*/  ISETP.LT.AND P1, PT, R23, c[0x0][0x178], !P1 ;  /* 0x00005e0017007a0c */ /* 0x000fe20004f21270 */
[----:B-----5:R-:W-:Y:S02]  /*a4d30*/  PRMT R24, R4, 0x7632, R24 ;  /* 0x0000763204187816 */ /* 0x020fe40000000018 */
[----:B------:R-:W-:Y:S02]  /*a4d40*/  PRMT R25, R6, 0x7632, R25 ;  /* 0x0000763206197816 */ /* 0x000fe40000000019 */
[----:B------:R-:W-:Y:S01]  /*a4d50*/  PRMT R26, R7, 0x7632, R26 ;  /* 0x00007632071a7816 */ /* 0x000fe2000000001a */
[----:B----4-:R0:W-:Y:S04]  /*a4d60*/  STL [R1+0x3458], R28 ;  /* 0x0034581c01007387 */ /* 0x0101e80000100800 */
[----:B0-----:R-:W4:Y:S01]  /*a4d70*/  LDL R28, [R1+0x2b8] ;  /* 0x0002b800011c7983 */ /* 0x001f220000100800 */
[----:B------:R-:W-:-:S04]  /*a4d80*/  IMAD.WIDE R4, R0, 0x2, R12 ;  /* 0x0000000200047825 */ /* 0x000fc800078e020c */
[----:B------:R-:W-:-:S04]  /*a4d90*/  IMAD.WIDE R6, R0, 0x2, R10 ;  /* 0x0000000200067825 */ /* 0x000fc800078e020a */
[C---:B------:R-:W-:Y:S01]  /*a4da0*/  IMAD.WIDE R22, R0.reuse, 0x2, R8 ;  /* 0x0000000200167825 */ /* 0x040fe200078e0208 */
[----:B------:R-:W-:Y:S01]  /*a4db0*/  IADD3 R0, R0, c[0x0][0x198], RZ ;  /* 0x0000660000007a10 */ /* 0x000fe20007ffe0ff */
[----:B------:R0:W-:Y:S02]  /*a4dc0*/  @P2 STG.E.U16 [R4.64], R24 ;  /* 0x0000001804002986 */ /* 0x0001e4000c101506 */
        /* <DEDUP_REMOVED lines=46> */
[----:B------:R-:W-:Y:S01]  /*a50b0*/  IADD3 R6, R0, c[0x0][0x198], RZ ;  /* 0x0000660000067a10 */ /* 0x000fe20007ffe0ff */
[----:B--2---:R0:W-:Y:S04]  /*a50c0*/  @P4 STG.E.U16 [R24.64], R28 ;  /* 0x0000001c18004986 */ /* 0x0041e8000c101506 */
[----:B0-----:R-:W2:Y:S01]  /*a50d0*/  LDL.LU R28, [R1+0x3450] ;  /* 0x00345000011c7983 */ /* 0x001ea20000300800 */
[----:B------:R-:W2:Y:S01]  /*a50e0*/  LDL.LU R25, [R1+0x308] ;  /* 0x0003080001197983 */ /* 0x000ea20000300800 */
[----:B------:R-:W-:Y:S01]  /*a50f0*/  PRMT R7, R27, 0x7632, R7 ;  /* 0x000076321b077816 */ /* 0x000fe20000000007 */
[----:B------:R-:W-:Y:S01]  /*a5100*/  IMAD.WIDE R26, R6, 0x2, R20 ;  /* 0x00000002061a7825 */ /* 0x000fe200078e0214 */
[----:B------:R-:W-:-:S02]  /*a5110*/  ISETP.LT.AND P5, PT, R29, c[0x0][0x178], !P0 ;  /* 0x00005e001d007a0c */ /* 0x000fc400047a1270 */
[----:B---3--:R-:W-:Y:S02]  /*a5120*/  PRMT R0, R22, 0x7632, R0 ;  /* 0x0000763216007816 */ /* 0x008fe40000000000 */
[----:B----4-:R-:W-:Y:S01]  /*a5130*/  ISETP.LT.AND P3, PT, R23, c[0x0][0x178], !P0 ;  /* 0x00005e0017007a0c */ /* 0x010fe20004761270 */
[----:B------:R5:W-:Y:S01]  /*a5140*/  @P6 STG.E.U16 [R26.64], R7 ;  /* 0x000000071a006986 */ /* 0x000be2000c101506 */
[----:B------:R-:W-:Y:S01]  /*a5150*/  IMAD.WIDE R22, R6, 0x2, R2 ;  /* 0x0000000206167825 */ /* 0x000fe200078e0202 */
[----:B------:R-:W-:Y:S02]  /*a5160*/  ISETP.LT.AND P6, PT, R5, c[0x0][0x178], !P0 ;  /* 0x00005e0005007a0c */ /* 0x000fe400047c1270 */
        /* <DEDUP_REMOVED lines=20> */
[----:B------:R-:W-:Y:S01]  /*a52b0*/  IMAD.WIDE R4, R6, 0x2, R12 ;  /* 0x0000000206047825 */ /* 0x000fe200078e020c */
[----:B------:R0:W-:Y:S01]  /*a52c0*/  @P6 STG.E.U16 [R24.64], R26 ;  /* 0x0000001a18006986 */ /* 0x0001e2000c101506 */
[----:B-----5:R-:W-:-:S03]  /*a52d0*/  ISETP.LT.AND P6, PT, R7, c[0x0][0x178], !P1 ;  /* 0x00005e0007007a0c */ /* 0x020fc60004fc1270 */
[----:B------:R1:W-:Y:S01]  /*a52e0*/  @P3 STG.E.U16 [R4.64], R0 ;  /* 0x0000000004003986 */ /* 0x0003e2000c101506 */
[----:B------:R-:W-:-:S03]  /*a52f0*/  PRMT R27, R23, 0x7632, R27 ;  /* 0x00007632171b7816 */ /* 0x000fc6000000001b */
        /* <DEDUP_REMOVED lines=102> */
[----:B------:R-:W2:Y:S04]  /*a5960*/  LDL.LU R27, [R1+0x342c] ;  /* 0x00342c00011b7983 */ /* 0x000ea80000300800 */
[----:B------:R0:W-:Y:S01]  /*a5970*/  @P1 STG.E.U16 [R4.64], R6 ;  /* 0x0000000604001986 */ /* 0x0001e2000c101506 */
[----:B---3--:R-:W-:Y:S02]  /*a5980*/  PRMT R25, R22, 0x7632, R25 ;  /* 0x0000763216197816 */ /* 0x008fe40000000019 */
[----:B------:R-:W-:Y:S02]  /*a5990*/  PRMT R26, R23, 0x7632, R26 ;  /* 0x00007632171a7816 */ /* 0x000fe4000000001a */
[----:B----4-:R-:W-:Y:S01]  /*a59a0*/  ISETP.LT.AND P1, PT, R7, c[0x0][0x178], !P2 ;  /* 0x00005e0007007a0c */ /* 0x010fe20005721270 */
[----:B------:R-:W-:Y:S01]  /*a59b0*/  IMAD.WIDE R22, R0, 0x2, R12 ;  /* 0x0000000200167825 */ /* 0x000fe200078e020c */
[----:B------:R1:W-:Y:S01]  /*a59c0*/  STL [R1+0x3424], R13 ;  /* 0x0034240d01007387 */ /* 0x0003e20000100800 */
[----:B------:R-:W-:-:S02]  /*a59d0*/  ISETP.LT.AND P0, PT, R3, c[0x0][0x178], !P2 ;  /* 0x00005e0003007a0c */ /* 0x000fc40005701270 */
[----:B0-----:R-:W-:-:S04]  /*a59e0*/  IMAD.WIDE R6, R0, 0x2, R10 ;  /* 0x0000000200067825 */ /* 0x001fc800078e020a */
[----:B------:R-:W-:Y:S01]  /*a59f0*/  IMAD.WIDE R4, R0, 0x2, R8 ;  /* 0x0000000200047825 */ /* 0x000fe200078e0208 */
[----:B-1----:R-:W3:Y:S03]  /*a5a00*/  LDL R13, [R1+0x438] ;  /* 0x00043800010d7983 */ /* 0x002ee60000100800 */
[----:B------:R0:W-:Y:S01]  /*a5a10*/  STL [R1+0x3420], R11 ;  /* 0x0034200b01007387 */ /* 0x0001e20000100800 */
[----:B------:R1:W-:Y:S01]  /*a5a20*/  @P4 STG.E.U16 [R22.64], R25 ;  /* 0x0000001916004986 */ /* 0x0003e2000c101506 */
[----:B------:R4:W-:Y:S01]  /*a5a30*/  @P5 STG.E.U16 [R6.64], R26 ;  /* 0x0000001a06005986 */ /* 0x0009e2000c101506 */
[----:B------:R-:W-:Y:S02]  /*a5a40*/  ISETP.LT.AND P4, PT, R28, c[0x0][0x178], !P2 ;  /* 0x00005e001c007a0c */ /* 0x000fe40005781270 */
[----:B0-----:R-:W5:Y:S01]  /*a5a50*/  LDL R11, [R1+0x428] ;  /* 0x00042800010b7983 */ /* 0x001f620000100800 */
[----:B------:R-:W3:Y:S02]  /*a5a60*/  LDL.LU R3, [R1+0x30a4] ;  /* 0x0030a40001037983 */ /* 0x000ee40000300800 */
[----:B-1----:R-:W5:Y:S02]  /*a5a70*/  LDL R22, [R1+0x8b8] ;  /* 0x0008b80001167983 */ /* 0x002f640000100800 */
[----:B------:R-:W5:Y:S01]  /*a5a80*/  LDL R23, [R1+0x1b5c] ;  /* 0x001b5c0001177983 */ /* 0x000f620000100800 */
[----:B--2---:R-:W-:Y:S01]  /*a5a90*/  PRMT R27, R24, 0x7632, R27 ;  /* 0x00007632181b7816 */ /* 0x004fe2000000001b */
[----:B------:R-:W-:-:S02]  /*a5aa0*/  IADD3 R24, R0, c[0x0][0x198], RZ ;  /* 0x0000660000187a10 */ /* 0x000fc40007ffe0ff */
[----:B------:R-:W2:Y:S01]  /*a5ab0*/  LDL R0, [R1+0x1b4c] ;  /* 0x001b4c0001007983 */ /* 0x000ea20000100800 */
[----:B----4-:R-:W4:Y:S03]  /*a5ac0*/  LDL.LU R26, [R1+0x3c8] ;  /* 0x0003c800011a7983 */ /* 0x010f260000300800 */
[----:B------:R0:W-:Y:S04]  /*a5ad0*/  @P3 STG.E.U16 [R4.64], R27 ;  /* 0x0000001b04003986 */ /* 0x0001e8000c101506 */
[----:B0-----:R-:W2:Y:S01]  /*a5ae0*/  LDL R5, [R1+0x1b58] ;  /* 0x001b580001057983 */ /* 0x001ea20000100800 */
[----:B------:R-:W2:Y:S02]  /*a5af0*/  LDL.LU R27, [R1+0x3f8] ;  /* 0x0003f800011b7983 */ /* 0x000ea40000300800 */
[----:B------:R-:W2:Y:S02]  /*a5b00*/  LDL R28, [R1+0x3a8] ;  /* 0x0003a800011c7983 */ /* 0x000ea40000100800 */
[----:B------:R-:W-:Y:S01]  /*a5b10*/  IMAD.WIDE R6, R24, 0x2, R20 ;  /* 0x0000000218067825 */ /* 0x000fe200078e0214 */
[----:B------:R-:W-:-:S02]  /*a5b20*/  ISETP.LT.AND P5, PT, R29, c[0x0][0x178], !P2 ;  /* 0x00005e001d007a0c */ /* 0x000fc400057a1270 */
[----:B---3--:R-:W-:Y:S02]  /*a5b30*/  ISETP.GE.AND P3, PT, R3, c[0x0][0x17c], PT ;  /* 0x00005f0003007a0c */ /* 0x008fe40003f66270 */
[----:B-----5:R-:W-:Y:S04]  /*a5b40*/  @P1 STG.E.U16 [R6.64], R22 ;  /* 0x0000001606001986 */ /* 0x020fe8000c101506 */
        /* <DEDUP_REMOVED lines=8> */
[----:B------:R-:W-:-:S03]  /*a5bd0*/  ISETP.LT.AND P1, PT, R23, c[0x0][0x178], !P2 ;  /* 0x00005e0017007a0c */ /* 0x000fc60005721270 */
        /* <DEDUP_REMOVED lines=8> */
[----:B------:R-:W5:Y:S02]  /*a5c60*/  LDL R23, [R1+0x1b60] ;  /* 0x001b600001177983 */ /* 0x000f640000100800 */
[----:B--2---:R-:W2:Y:S02]  /*a5c70*/  LDL.LU R11, [R1+0x3420] ;  /* 0x00342000010b7983 */ /* 0x004ea40000300800 */
[----:B------:R-:W2:Y:S01]  /*a5c80*/  LDL.LU R6, [R1+0x30ac] ;  /* 0x0030ac0001067983 */ /* 0x000ea20000300800 */
[----:B------:R-:W2:Y:S04]  /*a5c90*/  LDL.LU R7, [R1+0x8b8] ;  /* 0x0008b80001077983 */ /* 0x000ea80000300800 */
[----:B------:R0:W-:Y:S04]  /*a5ca0*/  @P6 STG.E.U16 [R4.64], R27 ;  /* 0x0000001b04006986 */ /* 0x0001e8000c101506 */
[----:B0-----:R-:W2:Y:S04]  /*a5cb0*/  LDL R4, [R1+0x1b64] ;  /* 0x001b640001047983 */ /* 0x001ea80000100800 */
[----:B------:R-:W2:Y:S01]  /*a5cc0*/  LDL R5, [R1+0x1b48] ;  /* 0x001b480001057983 */ /* 0x000ea20000100800 */
[----:B-----5:R-:W-:Y:S01]  /*a5cd0*/  ISETP.LT.AND P4, PT, R23, c[0x0][0x178], !P2 ;  /* 0x00005e0017007a0c */ /* 0x020fe20005781270 */
[----:B---3--:R-:W-:-:S05]  /*a5ce0*/  IMAD.WIDE R22, R24, 0x2, R12 ;  /* 0x0000000218167825 */ /* 0x008fca00078e020c */
[----:B----4-:R-:W-:Y:S01]  /*a5cf0*/  @P1 STG.E.U16 [R22.64], R26 ;  /* 0x0000001a16001986 */ /* 0x010fe2000c101506 */
[----:B--2---:R-:W-:Y:S02]  /*a5d00*/  ISETP.LT.AND P2, PT, R4, c[0x0][0x178], !P2 ;  /* 0x00005e0004007a0c */ /* 0x004fe40005741270 */
[----:B------:R-:W-:Y:S01]  /*a5d10*/  ISETP.LT.AND P6, PT, R5, c[0x0][0x178], !P3 ;  /* 0x00005e0005007a0c */ /* 0x000fe20005fc1270 */
[----:B------:R-:W-:-:S05]  /*a5d20*/  IMAD.WIDE R4, R24, 0x2, R10 ;  /* 0x0000000218047825 */ /* 0x000fca00078e020a */
[----:B------:R0:W-:Y:S04]  /*a5d30*/  @P4 STG.E.U16 [R4.64], R28 ;  /* 0x0000001c04004986 */ /* 0x0001e8000c101506 */
[----:B0-----:R-:W2:Y:S01]  /*a5d40*/  LDL.LU R28, [R1+0x341c] ;  /* 0x00341c00011c7983 */ /* 0x001ea20000300800 */
[----:B------:R-:W-:Y:S01]  /*a5d50*/  IMAD.WIDE R22, R24, 0x2, R8 ;  /* 0x0000000218167825 */ /* 0x000fe200078e0208 */
[----:B------:R-:W-:-:S03]  /*a5d60*/  ISETP.LT.AND P5, PT, R0, c[0x0][0x178], !P3 ;  /* 0x00005e0000007a0c */ /* 0x000fc60005fa1270 */
[----:B------:R-:W-:Y:S01]  /*a5d70*/  IADD3 R0, R24, c[0x0][0x198], RZ ;  /* 0x0000660018007a10 */ /* 0x000fe20007ffe0ff */
[----:B------:R-:W-:Y:S02]  /*a5d80*/  PRMT R24, R29, 0x7632, R24 ;  /* 0x000076321d187816 */ /* 0x000fe40000000018 */
[----:B------:R-:W3:Y:S01]  /*a5d90*/  LDL.LU R29, [R1+0x3418] ;  /* 0x00341800011d7983 */ /* 0x000ee20000300800 */
[----:B------:R-:W-:Y:S02]  /*a5da0*/  ISETP.GE.AND P1, PT, R6, c[0x0][0x17c], PT ;  /* 0x00005f0006007a0c */ /* 0x000fe40003f26270 */
[----:B------:R-:W-:Y:S01]  /*a5db0*/  PRMT R25, R7, 0x7632, R25 ;  /* 0x0000763207197816 */ /* 0x000fe20000000019 */
[C---:B------:R-:W-:Y:S01]  /*a5dc0*/  IMAD.WIDE R6, R0.reuse, 0x2, R20 ;  /* 0x0000000200067825 */ /* 0x040fe200078e0214 */
[----:B--2---:R0:W-:Y:S04]  /*a5dd0*/  @P2 STG.E.U16 [R22.64], R28 ;  /* 0x0000001c16002986 */ /* 0x0041e8000c101506 */
[----:B0-----:R-:W2:Y:S01]  /*a5de0*/  LDL.LU R28, [R1+0x3414] ;  /* 0x00341400011c7983 */ /* 0x001ea20000300800 */
[----:B------:R-:W4:Y:S02]  /*a5df0*/  LDL.LU R22, [R1+0x438] ;  /* 0x0004380001167983 */ /* 0x000f240000300800 */
[----:B------:R-:W5:Y:S02]  /*a5e00*/  LDL.LU R23, [R1+0x428] ;  /* 0x0004280001177983 */ /* 0x000f640000300800 */
[----:B------:R0:W-:Y:S02]  /*a5e10*/  @P6 STG.E.U16 [R6.64], R25 ;  /* 0x0000001906006986 */ /* 0x0001e4000c101506 */
[----:B------:R-:W-:Y:S01]  /*a5e20*/  IMAD.WIDE R4, R0, 0x2, R18 ;  /* 0x0000000200047825 */ /* 0x000fe200078e0212 */
[----:B0-----:R-:W2:Y:S04]  /*a5e30*/  LDL R25, [R1+0x1b50] ;  /* 0x001b500001197983 */ /* 0x001ea80000100800 */
[----:B------:R-:W2:Y:S04]  /*a5e40*/  LDL R6, [R1+0x1b58] ;  /* 0x001b580001067983 */ /* 0x000ea80000100800 */
[----:B------:R-:W2:Y:S01]  /*a5e50*/  LDL R7, [R1+0x1b5c] ;  /* 0x001b5c0001077983 */ /* 0x000ea20000100800 */
[----:B---3--:R-:W-:-:S03]  /*a5e60*/  ISETP.LT.AND P6, PT, R29, c[0x0][0x178], !P3 ;  /* 0x00005e001d007a0c */ /* 0x008fc60005fc1270 */
[----:B------:R4:W-:Y:S01]  /*a5e70*/  @P5 STG.E.U16 [R4.64], R24 ;  /* 0x0000001804005986 */ /* 0x0009e2000c101506 */
[----:B------:R-:W3:Y:S02]  /*a5e80*/  LDL.LU R29, [R1+0x3410] ;  /* 0x00341000011d7983 */ /* 0x000ee40000300800 */
[----:B------:R0:W-:Y:S01]  /*a5e90*/  STL [R1+0x340c], R17 ;  /* 0x00340c1101007387 */ /* 0x0001e20000100800 */
[----:B----4-:R-:W-:Y:S02]  /*a5ea0*/  PRMT R4, R22, 0x7632, R4 ;  /* 0x0000763216047816 */ /* 0x010fe40000000004 */
[----:B-----5:R-:W-:Y:S01]  /*a5eb0*/  PRMT R5, R23, 0x7632, R5 ;  /* 0x0000763217057816 */ /* 0x020fe20000000005 */
[----:B------:R-:W-:Y:S02]  /*a5ec0*/  IMAD.WIDE R22, R0, 0x2, R16 ;  /* 0x0000000200167825 */ /* 0x000fe400078e0210 */
[----:B0-----:R-:W4:Y:S01]  /*a5ed0*/  LDL R17, [R1+0x1b60] ;  /* 0x001b600001117983 */ /* 0x001f220000100800 */
[----:B--2---:R-:W-:-:S02]  /*a5ee0*/  ISETP.LT.AND P4, PT, R25, c[0x0][0x178], !P3 ;  /* 0x00005e0019007a0c */ /* 0x004fc40005f81270 */
[----:B------:R-:W-:Y:S02]  /*a5ef0*/  ISETP.LT.AND P2, PT, R6, c[0x0][0x178], !P3 ;  /* 0x00005e0006007a0c */ /* 0x000fe40005f41270 */
[----:B------:R-:W-:Y:S01]  /*a5f00*/  ISETP.LT.AND P5, PT, R7, c[0x0][0x178], !P3 ;  /* 0x00005e0007007a0c */ /* 0x000fe20005fa1270 */
[----:B------:R-:W-:Y:S01]  /*a5f10*/  IMAD.WIDE R6, R0, 0x2, R2 ;  /* 0x0000000200067825 */ /* 0x000fe200078e0202 */
[----:B------:R-:W-:-:S03]  /*a5f20*/  PRMT R28, R27, 0x7632, R28 ;  /* 0x000076321b1c7816 */ /* 0x000fc6000000001c */
[----:B------:R-:W-:Y:S01]  /*a5f30*/  IMAD.WIDE R24, R0, 0x2, R14 ;  /* 0x0000000200187825 */ /* 0x000fe200078e020e */
[----:B------:R0:W-:Y:S01]  /*a5f40*/  STL [R1+0x3408], R15 ;  /* 0x0034080f01007387 */ /* 0x0001e20000100800 */
[----:B---3--:R-:W-:Y:S02]  /*a5f50*/  PRMT R29, R26, 0x7632, R29 ;  /* 0x000076321a1d7816 */ /* 0x008fe4000000001d */
[----:B------:R-:W-:Y:S01]  /*a5f60*/  IMAD.WIDE R26, R0, 0x2, R12 ;  /* 0x00000002001a7825 */ /* 0x000fe200078e020c */
[----:B------:R-:W-:Y:S04]  /*a5f70*/  @P4 STG.E.U16 [R6.64], R4 ;  /* 0x0000000406004986 */ /* 0x000fe8000c101506 */
[----:B0-----:R-:W2:Y:S01]  /*a5f80*/  LDL.LU R15, [R1+0x3a8] ;  /* 0x0003a800010f7983 */ /* 0x001ea20000300800 */
[----:B------:R0:W-:Y:S02]  /*a5f90*/  STL [R1+0x3404], R13 ;  /* 0x0034040d01007387 */ /* 0x0001e40000100800 */
[----:B------:R-:W-:Y:S02]  /*a5fa0*/  @P6 STG.E.U16 [R22.64], R5 ;  /* 0x0000000516006986 */ /* 0x000fe4000c101506 */
[----:B------:R-:W-:Y:S01]  /*a5fb0*/  @P2 STG.E.U16 [R24.64], R28 ;  /* 0x0000001c18002986 */ /* 0x000fe2000c101506 */
[----:B------:R-:W-:Y:S04]  /*a5fc0*/  @P5 STG.E.U16 [R26.64], R29 ;  /* 0x0000001d1a005986 */ /* 0x000fe8000c101506 */
[----:B0-----:R-:W3:Y:S01]  /*a5fd0*/  LDL.LU R13, [R1+0x3b8] ;  /* 0x0003b800010d7983 */ /* 0x001ee20000300800 */
[----:B------:R-:W5:Y:S02]  /*a5fe0*/  LDL R4, [R1+0x1b64] ;  /* 0x001b640001047983 */ /* 0x000f640000100800 */
[----:B------:R-:W5:Y:S02]  /*a5ff0*/  LDL R6, [R1+0x1b48] ;  /* 0x001b480001067983 */ /* 0x000f640000100800 */
[----:B------:R-:W5:Y:S01]  /*a6000*/  LDL R7, [R1+0x1b4c] ;  /* 0x001b4c0001077983 */ /* 0x000f620000100800 */
[----:B----4-:R-:W-:-:S02]  /*a6010*/  ISETP.LT.AND P4, PT, R17, c[0x0][0x178], !P3 ;  /* 0x00005e0011007a0c */ /* 0x010fc40005f81270 */
[----:B------:R-:W4:Y:S01]  /*a6020*/  LDL R17, [R1+0x8d8] ;  /* 0x0008d80001117983 */ /* 0x000f220000100800 */
[----:B------:R0:W-:Y:S03]  /*a6030*/  STL [R1+0x33f4], R28 ;  /* 0x0033f41c01007387 */ /* 0x0001e60000100800 */
[----:B0-----:R-:W4:Y:S01]  /*a6040*/  LDL R28, [R1+0x1b54] ;  /* 0x001b5400011c7983 */ /* 0x001f220000100800 */
[----:B------:R0:W-:Y:S03]  /*a6050*/  STL [R1+0x33f8], R29 ;  /* 0x0033f81d01007387 */ /* 0x0001e60000100800 */
[----:B0-----:R-:W4:Y:S01]  /*a6060*/  LDL R29, [R1+0x1b50] ;  /* 0x001b5000011d7983 */ /* 0x001f220000100800 */
[----:B--2---:R-:W-:Y:S02]  /*a6070*/  PRMT R5, R15, 0x7632, R5 ;  /* 0x000076320f057816 */ /* 0x004fe40000000005 */
[----:B---3--:R-:W-:-:S02]  /*a6080*/  PRMT R26, R13, 0x7632, R26 ;  /* 0x000076320d1a7816 */ /* 0x008fc4000000001a */
[----:B------:R-:W2:Y:S01]  /*a6090*/  LDL R13, [R1+0x498] ;  /* 0x00049800010d7983 */ /* 0x000ea20000100800 */
[----:B------:R-:W3:Y:S01]  /*a60a0*/  LDL.LU R27, [R1+0x478] ;  /* 0x00047800011b7983 */ /* 0x000ee20000300800 */
[----:B-----5:R-:W-:Y:S01]  /*a60b0*/  ISETP.LT.AND P2, PT, R4, c[0x0][0x178], !P3 ;  /* 0x00005e0004007a0c */ /* 0x020fe20005f41270 */
[----:B------:R-:W5:Y:S01]  /*a60c0*/  LDL.LU R15, [R1+0x30b0] ;  /* 0x0030b000010f7983 */ /* 0x000f620000300800 */
[----:B----4-:R-:W-:Y:S01]  /*a60d0*/  ISETP.LT.AND P3, PT, R29, c[0x0][0x178], !P0 ;  /* 0x00005e001d007a0c */ /* 0x010fe20004761270 */
[----:B------:R0:W-:Y:S04]  /*a60e0*/  STL [R1+0x33fc], R29 ;  /* 0x0033fc1d01007387 */ /* 0x0001e80000100800 */
[----:B0-----:R-:W4:Y:S01]  /*a60f0*/  LDL R29, [R1+0x458] ;  /* 0x00045800011d7983 */ /* 0x001f220000100800 */
[----:B------:R-:W-:-:S02]  /*a6100*/  ISETP.LT.AND P5, PT, R6, c[0x0][0x178], !P0 ;  /* 0x00005e0006007a0c */ /* 0x000fc400047a1270 */
[----:B------:R-:W-:Y:S01]  /*a6110*/  ISETP.LT.AND P6, PT, R7, c[0x0][0x178], !P0 ;  /* 0x00005e0007007a0c */ /* 0x000fe200047c1270 */
[----:B------:R-:W-:-:S04]  /*a6120*/  IMAD.WIDE R6, R0, 0x2, R10 ;  /* 0x0000000200067825 */ /* 0x000fc800078e020a */
[C---:B------:R-:W-:Y:S01]  /*a6130*/  IMAD.WIDE R24, R0.reuse, 0x2, R8 ;  /* 0x0000000200187825 */ /* 0x040fe200078e0208 */
[----:B------:R-:W-:Y:S01]  /*a6140*/  IADD3 R4, R0, c[0x0][0x198], RZ ;  /* 0x0000660000047a10 */ /* 0x000fe20007ffe0ff */
[----:B------:R-:W-:Y:S03]  /*a6150*/  @P4 STG.E.U16 [R6.64], R26 ;  /* 0x0000001a06004986 */ /* 0x000fe6000c101506 */
[----:B------:R-:W-:Y:S01]  /*a6160*/  @P2 STG.E.U16 [R24.64], R5 ;  /* 0x0000000518002986 */ /* 0x000fe2000c101506 */
[----:B----4-:R0:W-:Y:S01]  /*a6170*/  STL [R1+0x3400], R29 ;  /* 0x0034001d01007387 */ /* 0x0101e20000100800 */
[----:B------:R-:W4:Y:S03]  /*a6180*/  LDL R0, [R1+0x1b4c] ;  /* 0x001b4c0001007983 */ /* 0x000f260000100800 */
[----:B0-----:R-:W2:Y:S01]  /*a6190*/  LDL R29, [R1+0x468] ;  /* 0x00046800011d7983 */ /* 0x001ea20000100800 */
[----:B------:R-:W2:Y:S02]  /*a61a0*/  LDL.LU R26, [R1+0x488] ;  /* 0x00048800011a7983 */ /* 0x000ea40000300800 */
[----:B------:R-:W2:Y:S02]  /*a61b0*/  LDL R24, [R1+0x8c8] ;  /* 0x0008c80001187983 */ /* 0x000ea40000100800 */
[----:B------:R-:W2:Y:S01]  /*a61c0*/  LDL R25, [R1+0x1b60] ;  /* 0x001b600001197983 */ /* 0x000ea20000100800 */
[----:B------:R-:W2:Y:S01]  /*a61d0*/  LDL.LU R5, [R1+0x8e8] ;  /* 0x0008e80001057983 */ /* 0x000ea20000300800 */
[----:B------:R-:W-:-:S04]  /*a61e0*/  IMAD.WIDE R22, R4, 0x2, R20 ;  /* 0x0000000204167825 */ /* 0x000fc800078e0214 */
[----:B------:R-:W-:Y:S01]  /*a61f0*/  IMAD.WIDE R6, R4, 0x2, R18 ;  /* 0x0000000204067825 */ /* 0x000fe200078e0212 */
[----:B------:R-:W-:Y:S01]  /*a6200*/  ISETP.LT.AND P4, PT, R28, c[0x0][0x178], !P0 ;  /* 0x00005e001c007a0c */ /* 0x000fe20004781270 */
[----:B--2---:R0:W-:Y:S03]  /*a6210*/  @P5 STG.E.U16 [R22.64], R5 ;  /* 0x0000000516005986 */ /* 0x0041e6000c101506 */
[----:B------:R1:W-:Y:S01]  /*a6220*/  @P6 STG.E.U16 [R6.64], R17 ;  /* 0x0000001106006986 */ /* 0x0003e2000c101506 */
[----:B0-----:R-:W2:Y:S01]  /*a6230*/  LDL R23, [R1+0x1b58] ;  /* 0x001b580001177983 */ /* 0x001ea20000100800 */
[----:B-1----:R-:W3:Y:S02]  /*a6240*/  LDL.LU R17, [R1+0x340c] ;  /* 0x00340c0001117983 */ /* 0x002ee40000300800 */
[----:B------:R-:W3:Y:S01]  /*a6250*/  LDL R7, [R1+0x1b5c] ;  /* 0x001b5c0001077983 */ /* 0x000ee20000100800 */
[----:B-----5:R-:W-:-:S02]  /*a6260*/  ISETP.GE.AND P2, PT, R15, c[0x0][0x17c], PT ;  /* 0x00005f000f007a0c */ /* 0x020fc40003f46270 */
[----:B------:R-:W5:Y:S01]  /*a6270*/  LDL.LU R15, [R1+0x3408] ;  /* 0x00340800010f7983 */ /* 0x000f620000300800 */
[----:B--2---:R-:W-:Y:S01]  /*a6280*/  ISETP.LT.AND P5, PT, R23, c[0x0][0x178], !P0 ;  /* 0x00005e0017007a0c */ /* 0x004fe200047a1270 */
[----:B------:R-:W-:Y:S01]  /*a6290*/  IMAD.WIDE R22, R4, 0x2, R2 ;  /* 0x0000000204167825 */ /* 0x000fe200078e0202 */
[----:B---3--:R-:W-:-:S03]  /*a62a0*/  ISETP.LT.AND P6, PT, R7, c[0x0][0x178], !P0 ;  /* 0x00005e0007007a0c */ /* 0x008fc600047c1270 */
[C---:B------:R-:W-:Y:S01]  /*a62b0*/  IMAD.WIDE R6, R4.reuse, 0x2, R16 ;  /* 0x0000000204067825 */ /* 0x040fe200078e0210 */
[----:B------:R0:W-:Y:S04]  /*a62c0*/  @P3 STG.E.U16 [R22.64], R24 ;  /* 0x0000001816003986 */ /* 0x0001e8000c101506 */
[----:B------:R1:W-:Y:S01]  /*a62d0*/  @P4 STG.E.U16 [R6.64], R13 ;  /* 0x0000000d06004986 */ /* 0x0003e2000c101506 */
[----:B0-----:R-:W2:Y:S04]  /*a62e0*/  LDL R22, [R1+0x1b64] ;  /* 0x001b640001167983 */ /* 0x001ea80000100800 */
[----:B------:R-:W3:Y:S01]  /*a62f0*/  LDL R23, [R1+0x1b48] ;  /* 0x001b480001177983 */ /* 0x000ee20000100800 */
[----:B-1----:R-:W3:Y:S01]  /*a6300*/  LDL.LU R13, [R1+0x3404] ;  /* 0x00340400010d7983 */ /* 0x002ee20000300800 */
[----:B------:R-:W-:Y:S01]  /*a6310*/  ISETP.LT.AND P3, PT, R25, c[0x0][0x178], !P0 ;  /* 0x00005e0019007a0c */ /* 0x000fe20004761270 */
[----:B-----5:R-:W-:-:S04]  /*a6320*/  IMAD.WIDE R24, R4, 0x2, R14 ;  /* 0x0000000204187825 */ /* 0x020fc800078e020e */
[----:B------:R-:W-:Y:S01]  /*a6330*/  IMAD.WIDE R6, R4, 0x2, R10 ;  /* 0x0000000204067825 */ /* 0x000fe200078e020a */
[----:B------:R0:W-:Y:S01]  /*a6340*/  @P5 STG.E.U16 [R24.64], R26 ;  /* 0x0000001a18005986 */ /* 0x0001e2000c101506 */
[----:B----4-:R-:W-:Y:S02]  /*a6350*/  ISETP.LT.AND P5, PT, R0, c[0x0][0x178], !P1 ;  /* 0x00005e0000007a0c */ /* 0x010fe40004fa1270 */
[----:B------:R-:W-:Y:S01]  /*a6360*/  IADD3 R0, R4, c[0x0][0x198], RZ ;  /* 0x0000660004007a10 */ /* 0x000fe20007ffe0ff */
[----:B------:R1:W-:Y:S01]  /*a6370*/  STL [R1+0x33f0], R11 ;  /* 0x0033f00b01007387 */ /* 0x0003e20000100800 */
[----:B0-----:R-:W-:-:S03]  /*a6380*/  PRMT R24, R5, 0x7632, R24 ;  /* 0x0000763205187816 */ /* 0x001fc60000000018 */
[----:B-1----:R-:W4:Y:S01]  /*a6390*/  LDL R11, [R1+0x1b60] ;  /* 0x001b6000010b7983 */ /* 0x002f220000100800 */
[----:B------:R-:W-:Y:S01]  /*a63a0*/  STL [R1+0x33ec], R21 ;  /* 0x0033ec1501007387 */ /* 0x000fe20000100800 */
[----:B--2---:R-:W-:Y:S02]  /*a63b0*/  ISETP.LT.AND P0, PT, R22, c[0x0][0x178], !P0 ;  /* 0x00005e0016007a0c */ /* 0x004fe40004701270 */
[----:B---3--:R-:W-:Y:S01]  /*a63c0*/  ISETP.LT.AND P4, PT, R23, c[0x0][0x178], !P1 ;  /* 0x00005e0017007a0c */ /* 0x008fe20004f81270 */
[----:B------:R-:W-:-:S05]  /*a63d0*/  IMAD.WIDE R22, R4, 0x2, R12 ;  /* 0x0000000204167825 */ /* 0x000fca00078e020c */
[----:B------:R0:W-:Y:S01]  /*a63e0*/  @P6 STG.E.U16 [R22.64], R27 ;  /* 0x0000001b16006986 */ /* 0x0001e2000c101506 */
[----:B------:R1:W-:Y:S02]  /*a63f0*/  @P3 STG.E.U16 [R6.64], R29 ;  /* 0x0000001d06003986 */ /* 0x0003e4000c101506 */
[----:B0-----:R-:W-:-:S04]  /*a6400*/  IMAD.WIDE R22, R4, 0x2, R8 ;  /* 0x0000000204167825 */ /* 0x001fc800078e0208 */
[C---:B------:R-:W-:Y:S02]  /*a6410*/  IMAD.WIDE R4, R0.reuse, 0x2, R20 ;  /* 0x0000000200047825 */ /* 0x040fe400078e0214 */
[----:B------:R-:W2:Y:S02]  /*a6420*/  LDL R21, [R1+0x1b64] ;  /* 0x001b640001157983 */ /* 0x000ea40000100800 */
[----:B-1----:R-:W3:Y:S02]  /*a6430*/  LDL.LU R29, [R1+0x3400] ;  /* 0x00340000011d7983 */ /* 0x002ee40000300800 */
[----:B------:R-:W5:Y:S01]  /*a6440*/  LDL.LU R7, [R1+0x8d8] ;  /* 0x0008d80001077983 */ /* 0x000f620000300800 */
[----:B---3--:R0:W-:Y:S04]  /*a6450*/  @P0 STG.E.U16 [R22.64], R29 ;  /* 0x0000001d16000986 */ /* 0x0081e8000c101506 */
[----:B0-----:R-:W3:Y:S01]  /*a6460*/  LDL.LU R29, [R1+0x33fc] ;  /* 0x0033fc00011d7983 */ /* 0x001ee20000300800 */
[----:B-----5:R-:W-:Y:S01]  /*a6470*/  PRMT R25, R7, 0x7632, R25 ;  /* 0x0000763207197816 */ /* 0x020fe20000000019 */
[----:B------:R-:W-:-:S04]  /*a6480*/  IMAD.WIDE R6, R0, 0x2, R18 ;  /* 0x0000000200067825 */ /* 0x000fc800078e0212 */
[----:B------:R-:W5:Y:S01]  /*a6490*/  LDL.LU R22, [R1+0x8c8] ;  /* 0x0008c80001167983 */ /* 0x000f620000300800 */
[----:B------:R-:W2:Y:S04]  /*a64a0*/  LDL.LU R23, [R1+0x498] ;  /* 0x0004980001177983 */ /* 0x000ea80000300800 */
[----:B------:R0:W-:Y:S01]  /*a64b0*/  @P4 STG.E.U16 [R4.64], R24 ;  /* 0x0000001804004986 */ /* 0x0001e2000c101506 */
[----:B------:R-:W-:Y:S01]  /*a64c0*/  ISETP.LT.AND P3, PT, R28, c[0x0][0x178], !P1 ;  /* 0x00005e001c007a0c */ /* 0x000fe20004f61270 */
[----:B------:R1:W-:Y:S02]  /*a64d0*/  @P5 STG.E.U16 [R6.64], R25 ;  /* 0x0000001906005986 */ /* 0x0003e4000c101506 */
[----:B0-----:R-:W4:Y:S01]  /*a64e0*/  LDL R24, [R1+0x1b5c] ;  /* 0x001b5c0001187983 */ /* 0x001f220000100800 */
[----:B---3--:R-:W-:-:S03]  /*a64f0*/  ISETP.LT.AND P0, PT, R29, c[0x0][0x178], !P1 ;  /* 0x00005e001d007a0c */ /* 0x008fc60004f01270 */
[----:B------:R-:W3:Y:S01]  /*a6500*/  LDL.LU R29, [R1+0x33f8] ;  /* 0x0033f800011d7983 */ /* 0x000ee20000300800 */
[----:B------:R-:W3:Y:S02]  /*a6510*/  LDL.LU R28, [R1+0x33f4] ;  /* 0x0033f400011c7983 */ /* 0x000ee40000300800 */
[----:B-1----:R-:W3:Y:S01]  /*a6520*/  LDL R7, [R1+0x1b58] ;  /* 0x001b580001077983 */ /* 0x002ee20000100800 */
[----:B-----5:R-:W-:Y:S02]  /*a6530*/  PRMT R4, R22, 0x7632, R4 ;  /* 0x0000763216047816 */ /* 0x020fe40000000004 */
[----:B--2---:R-:W-:Y:S01]  /*a6540*/  PRMT R5, R23, 0x7632, R5 ;  /* 0x0000763217057816 */ /* 0x004fe20000000005 */
[----:B------:R-:W-:Y:S01]  /*a6550*/  IMAD.WIDE R22, R0, 0x2, R16 ;  /* 0x0000000200167825 */ /* 0x000fe200078e0210 */
[----:B----4-:R-:W-:Y:S02]  /*a6560*/  ISETP.LT.AND P6, PT, R11, c[0x0][0x178], !P1 ;  /* 0x00005e000b007a0c */ /* 0x010fe40004fc1270 */
[----:B------:R-:W-:Y:S01]  /*a6570*/  ISETP.LT.AND P5, PT, R24, c[0x0][0x178], !P1 ;  /* 0x00005e0018007a0c */ /* 0x000fe20004fa1270 */
[----:B------:R-:W-:Y:S01]  /*a6580*/  IMAD.WIDE R24, R0, 0x2, R14 ;  /* 0x0000000200187825 */ /* 0x000fe200078e020e */
[----:B---3--:R-:W-:-:S03]  /*a6590*/  ISETP.LT.AND P4, PT, R7, c[0x0][0x178], !P1 ;  /* 0x00005e0007007a0c */ /* 0x008fc60004f81270 */
[----:B------:R-:W-:Y:S01]  /*a65a0*/  IMAD.WIDE R6, R0, 0x2, R2 ;  /* 0x0000000200067825 */ /* 0x000fe200078e0202 */
[----:B------:R-:W-:-:S04]  /*a65b0*/  PRMT R28, R26, 0x7632, R28 ;  /* 0x000076321a1c7816 */ /* 0x000fc8000000001c */
[----:B------:R0:W-:Y:S01]  /*a65c0*/  @P0 STG.E.U16 [R6.64], R4 ;  /* 0x0000000406000986 */ /* 0x0001e2000c101506 */
[----:B------:R1:W-:Y:S01]  /*a65d0*/  @P3 STG.E.U16 [R22.64], R5 ;  /* 0x0000000516003986 */ /* 0x0003e2000c101506 */
[----:B------:R-:W-:Y:S02]  /*a65e0*/  ISETP.LT.AND P1, PT, R21, c[0x0][0x178], !P1 ;  /* 0x00005e0015007a0c */ /* 0x000fe40004f21270 */
[----:B0-----:R-:W2:Y:S04]  /*a65f0*/  LDL R6, [R1+0x1b48] ;  /* 0x001b480001067983 */ /* 0x001ea80000100800 */
[----:B------:R-:W3:Y:S01]  /*a6600*/  LDL R7, [R1+0x1b4c] ;  /* 0x001b4c0001077983 */ /* 0x000ee20000100800 */
[----:B-1----:R-:W4:Y:S02]  /*a6610*/  LDL.LU R5, [R1+0x468] ;  /* 0x0004680001057983 */ /* 0x002f240000300800 */
[----:B------:R-:W5:Y:S02]  /*a6620*/  LDL.LU R22, [R1+0x458] ;  /* 0x0004580001167983 */ /* 0x000f640000300800 */
[----:B------:R-:W5:Y:S01]  /*a6630*/  LDL R23, [R1+0x1b50] ;  /* 0x001b500001177983 */ /* 0x000f620000100800 */
[----:B------:R-:W5:Y:S04]  /*a6640*/  LDL.LU R11, [R1+0x33f0] ;  /* 0x0033f000010b7983 */ /* 0x000f680000300800 */
[----:B------:R-:W-:Y:S01]  /*a6650*/  @P4 STG.E.U16 [R24.64], R28 ;  /* 0x0000001c18004986 */ /* 0x000fe2000c101506 */
[----:B------:R0:W-:Y:S03]  /*a6660*/  STL [R1+0x33dc], R28 ;  /* 0x0033dc1c01007387 */ /* 0x0001e60000100800 */
[----:B0-----:R-:W5:Y:S01]  /*a6670*/  LDL.LU R28, [R1+0x2dc] ;  /* 0x0002dc00011c7983 */ /* 0x001f620000300800 */
[----:B------:R-:W5:Y:S01]  /*a6680*/  LDL.LU R21, [R1+0x30b4] ;  /* 0x0030b40001157983 */ /* 0x000f620000300800 */
[----:B------:R-:W-:Y:S01]  /*a6690*/  PRMT R29, R27, 0x7632, R29 ;  /* 0x000076321b1d7816 */ /* 0x000fe2000000001d */
[----:B------:R-:W-:Y:S01]  /*a66a0*/  IMAD.WIDE R26, R0, 0x2, R12 ;  /* 0x00000002001a7825 */ /* 0x000fe200078e020c */
[----:B------:R-:W5:Y:S04]  /*a66b0*/  LDL.LU R25, [R1+0x30b8] ;  /* 0x0030b80001197983 */ /* 0x000f680000300800 */
[----:B------:R-:W-:Y:S01]  /*a66c0*/  @P5 STG.E.U16 [R26.64], R29 ;  /* 0x0000001d1a005986 */ /* 0x000fe2000c101506 */
[----:B--2---:R-:W-:-:S02]  /*a66d0*/  ISETP.LT.AND P3, PT, R6, c[0x0][0x178], !P2 ;  /* 0x00005e0006007a0c */ /* 0x004fc40005761270 */
[----:B---3--:R-:W-:Y:S02]  /*a66e0*/  ISETP.LT.AND P4, PT, R7, c[0x0][0x178], !P2 ;  /* 0x00005e0007007a0c */ /* 0x008fe40005781270 */
[----:B----4-:R-:W-:Y:S02]  /*a66f0*/  PRMT R24, R5, 0x7632, R24 ;  /* 0x0000763205187816 */ /* 0x010fe40000000018 */
[----:B-----5:R-:W-:Y:S02]  /*a6700*/  PRMT R4, R22, 0x7632, R4 ;  /* 0x0000763216047816 */ /* 0x020fe40000000004 */
[----:B------:R-:W-:Y:S01]  /*a6710*/  ISETP.LT.AND P5, PT, R23, c[0x0][0x178], !P2 ;  /* 0x00005e0017007a0c */ /* 0x000fe200057a1270 */
[C---:B------:R-:W-:Y:S01]  /*a6720*/  IMAD.WIDE R6, R0.reuse, 0x2, R10 ;  /* 0x0000000200067825 */ /* 0x040fe200078e020a */
[----:B------:R0:W-:Y:S01]  /*a6730*/  STL [R1+0x33e8], R11 ;  /* 0x0033e80b01007387 */ /* 0x0001e20000100800 */
[C---:B------:R-:W-:Y:S02]  /*a6740*/  IADD3 R5, R0.reuse, c[0x0][0x198], RZ ;  /* 0x0000660000057a10 */ /* 0x040fe40007ffe0ff */
[----:B------:R-:W-:Y:S01]  /*a6750*/  IMAD.WIDE R22, R0, 0x2, R8 ;  /* 0x0000000200167825 */ /* 0x000fe200078e0208 */
[----:B0-----:R-:W2:Y:S03]  /*a6760*/  LDL.LU R11, [R1+0x31c] ;  /* 0x00031c00010b7983 */ /* 0x001ea60000300800 */
[----:B------:R-:W3:Y:S02]  /*a6770*/  LDL R0, [R1+0x1b54] ;  /* 0x001b540001007983 */ /* 0x000ee40000100800 */
[----:B------:R0:W-:Y:S01]  /*a6780*/  STL [R1+0x33e4], R8 ;  /* 0x0033e40801007387 */ /* 0x0001e20000100800 */
[----:B------:R-:W-:Y:S01]  /*a6790*/  ISETP.GE.AND P0, PT, R21, c[0x0][0x17c], PT ;  /* 0x00005f0015007a0c */ /* 0x000fe20003f06270 */
[----:B0-----:R-:W4:Y:S01]  /*a67a0*/  LDL.LU R8, [R1+0x30c] ;  /* 0x00030c0001087983 */ /* 0x001f220000300800 */
[----:B------:R0:W-:Y:S03]  /*a67b0*/  STL [R1+0x33e0], R9 ;  /* 0x0033e00901007387 */ /* 0x0001e60000100800 */
[----:B0-----:R-:W5:Y:S01]  /*a67c0*/  LDL.LU R9, [R1+0x2fc] ;  /* 0x0002fc0001097983 */ /* 0x001f620000300800 */
[----:B------:R-:W2:Y:S03]  /*a67d0*/  LDL.LU R21, [R1+0x33ec] ;  /* 0x0033ec0001157983 */ /* 0x000ea60000300800 */
[----:B------:R2:W-:Y:S01]  /*a67e0*/  @P6 STG.E.U16 [R6.64], R24 ;  /* 0x0000001806006986 */ /* 0x0005e2000c101506 */
[----:B------:R-:W-:Y:S01]  /*a67f0*/  @P1 STG.E.U16 [R22.64], R4 ;  /* 0x0000000416001986 */ /* 0x000fe2000c101506 */
[----:B---3--:R-:W-:-:S02]  /*a6800*/  ISETP.LT.AND P6, PT, R0, c[0x0][0x178], !P2 ;  /* 0x00005e0000007a0c */ /* 0x008fc400057c1270 */
[----:B------:R-:W3:Y:S01]  /*a6810*/  LDL R0, [R1+0x1b4c] ;  /* 0x001b4c0001007983 */ /* 0x000ee20000100800 */
[----:B------:R-:W-:Y:S02]  /*a6820*/  STL [R1+0x33d8], R3 ;  /* 0x0033d80301007387 */ /* 0x000fe40000100800 */
[----:B--2---:R-:W-:-:S05]  /*a6830*/  IMAD.WIDE R6, R5, 0x2, R20 ;  /* 0x0000000205067825 */ /* 0x004fca00078e0214 */
[----:B------:R0:W-:Y:S04]  /*a6840*/  @P3 STG.E.U16 [R6.64], R11 ;  /* 0x0000000b06003986 */ /* 0x0001e8000c101506 */
[----:B0-----:R-:W2:Y:S01]  /*a6850*/  LDL R7, [R1+0x1b58] ;  /* 0x001b580001077983 */ /* 0x001ea20000100800 */
[----:B------:R-:W-:Y:S01]  /*a6860*/  ISETP.GE.AND P1, PT, R25, c[0x0][0x17c], PT ;  /* 0x00005f0019007a0c */ /* 0x000fe20003f26270 */
[----:B------:R-:W-:-:S04]  /*a6870*/  IMAD.WIDE R24, R5, 0x2, R18 ;  /* 0x0000000205187825 */ /* 0x000fc800078e0212 */
[----:B------:R-:W-:Y:S02]  /*a6880*/  IMAD.WIDE R22, R5, 0x2, R2 ;  /* 0x0000000205167825 */ /* 0x000fe400078e0202 */
[----:B------:R-:W3:Y:S02]  /*a6890*/  LDL R3, [R1+0x2ac] ;  /* 0x0002ac0001037983 */ /* 0x000ee40000100800 */
[----:B------:R0:W-:Y:S02]  /*a68a0*/  STL [R1+0x33d4], R17 ;  /* 0x0033d41101007387 */ /* 0x0001e40000100800 */
[----:B----4-:R1:W-:Y:S01]  /*a68b0*/  @P4 STG.E.U16 [R24.64], R8 ;  /* 0x0000000818004986 */ /* 0x0103e2000c101506 */
[----:B-----5:R4:W-:Y:S01]  /*a68c0*/  @P5 STG.E.U16 [R22.64], R9 ;  /* 0x0000000916005986 */ /* 0x0209e2000c101506 */
[----:B--2---:R-:W-:Y:S01]  /*a68d0*/  ISETP.LT.AND P3, PT, R7, c[0x0][0x178], !P2 ;  /* 0x00005e0007007a0c */ /* 0x004fe20005761270 */
[----:B------:R-:W-:Y:S02]  /*a68e0*/  IMAD.WIDE R6, R5, 0x2, R16 ;  /* 0x0000000205067825 */ /* 0x000fe400078e0210 */
[----:B0-----:R-:W2:Y:S02]  /*a68f0*/  LDL R17, [R1+0x1b60] ;  /* 0x001b600001117983 */ /* 0x001ea40000100800 */
[----:B-1----:R-:W5:Y:S02]  /*a6900*/  LDL.LU R24, [R1+0x2ec] ;  /* 0x0002ec0001187983 */ /* 0x002f640000300800 */
[----:B------:R-:W3:Y:S02]  /*a6910*/  LDL.LU R25, [R1+0x2cc] ;  /* 0x0002cc0001197983 */ /* 0x000ee40000300800 */
[----:B----4-:R-:W4:Y:S01]  /*a6920*/  LDL R22, [R1+0x1b5c] ;  /* 0x001b5c0001167983 */ /* 0x010f220000100800 */
[----:B------:R-:W3:Y:S04]  /*a6930*/  LDL.LU R23, [R1+0x30bc] ;  /* 0x0030bc0001177983 */ /* 0x000ee80000300800 */
[----:B------:R0:W-:Y:S01]  /*a6940*/  @P6 STG.E.U16 [R6.64], R28 ;  /* 0x0000001c06006986 */ /* 0x0001e2000c101506 */
[----:B------:R-:W-:-:S02]  /*a6950*/  PRMT R29, R11, 0x7632, R29 ;  /* 0x000076320b1d7816 */ /* 0x000fc4000000001d */
[----:B------:R-:W-:Y:S02]  /*a6960*/  PRMT R27, R8, 0x7632, R27 ;  /* 0x00007632081b7816 */ /* 0x000fe4000000001b */
[----:B------:R-:W-:Y:S01]  /*a6970*/  PRMT R26, R9, 0x7632, R26 ;  /* 0x00007632091a7816 */ /* 0x000fe2000000001a */
[----:B0-----:R-:W-:Y:S01]  /*a6980*/  IMAD.WIDE R6, R5, 0x2, R14 ;  /* 0x0000000205067825 */ /* 0x001fe200078e020e */
[----:B------:R-:W-:Y:S02]  /*a6990*/  PRMT R4, R28, 0x7632, R4 ;  /* 0x000076321c047816 */ /* 0x000fe40000000004 */
[----:B--2---:R-:W-:Y:S02]  /*a69a0*/  ISETP.LT.AND P6, PT, R17, c[0x0][0x178], !P2 ;  /* 0x00005e0011007a0c */ /* 0x004fe400057c1270 */
[----:B------:R-:W2:Y:S01]  /*a69b0*/  LDL R17, [R1+0x1b58] ;  /* 0x001b580001117983 */ /* 0x000ea20000100800 */
[----:B----4-:R-:W-:Y:S01]  /*a69c0*/  ISETP.LT.AND P5, PT, R22, c[0x0][0x178], !P2 ;  /* 0x00005e0016007a0c */ /* 0x010fe200057a1270 */
[----:B------:R-:W4:Y:S02]  /*a69d0*/  LDL.LU R11, [R1+0x33e8] ;  /* 0x0033e800010b7983 */ /* 0x000f240000300800 */
[----:B------:R-:W2:Y:S01]  /*a69e0*/  LDL.LU R8, [R1+0x33e4] ;  /* 0x0033e40001087983 */ /* 0x000ea20000300800 */
[----:B------:R-:W2:Y:S04]  /*a69f0*/  LDL.LU R9, [R1+0x33e0] ;  /* 0x0033e00001097983 */ /* 0x000ea80000300800 */
[----:B-----5:R0:W-:Y:S01]  /*a6a00*/  @P3 STG.E.U16 [R6.64], R24 ;  /* 0x0000001806003986 */ /* 0x0201e2000c101506 */
[----:B---3--:R-:W-:Y:S01]  /*a6a10*/  ISETP.GE.AND P4, PT, R23, c[0x0][0x17c], PT ;  /* 0x00005f0017007a0c */ /* 0x008fe20003f86270 */
[----:B------:R-:W-:-:S02]  /*a6a20*/  IMAD.WIDE R22, R5, 0x2, R12 ;  /* 0x0000000205167825 */ /* 0x000fc400078e020c */
[----:B0-----:R-:W3:Y:S04]  /*a6a30*/  LDL R6, [R1+0x1b64] ;  /* 0x001b640001067983 */ /* 0x001ee80000100800 */
[----:B------:R-:W5:Y:S04]  /*a6a40*/  LDL R7, [R1+0x1b48] ;  /* 0x001b480001077983 */ /* 0x000f680000100800 */
[----:B------:R0:W-:Y:S04]  /*a6a50*/  @P5 STG.E.U16 [R22.64], R25 ;  /* 0x0000001916005986 */ /* 0x0001e8000c101506 */
[----:B0-----:R-:W2:Y:S04]  /*a6a60*/  LDL R22, [R1+0x2bc] ;  /* 0x0002bc0001167983 */ /* 0x001ea80000100800 */
[----:B------:R-:W2:Y:S01]  /*a6a70*/  LDL R23, [R1+0x1b50] ;  /* 0x001b500001177983 */ /* 0x000ea20000100800 */
[----:B------:R-:W2:Y:S01]  /*a6a80*/  LDL.LU R28, [R1+0x33dc] ;  /* 0x0033dc00011c7983 */ /* 0x000ea20000300800 */
[----:B------:R-:W-:Y:S01]  /*a6a90*/  ISETP.LT.AND P5, PT, R0, c[0x0][0x178], !P0 ;  /* 0x00005e0000007a0c */ /* 0x000fe200047a1270 */
[----:B------:R-:W-:Y:S01]  /*a6aa0*/  IADD3 R0, R5, c[0x0][0x198], RZ ;  /* 0x0000660005007a10 */ /* 0x000fe20007ffe0ff */
[----:B---3--:R-:W-:-:S02]  /*a6ab0*/  ISETP.LT.AND P2, PT, R6, c[0x0][0x178], !P2 ;  /* 0x00005e0006007a0c */ /* 0x008fc40005741270 */
[----:B-----5:R-:W-:Y:S01]  /*a6ac0*/  ISETP.LT.AND P3, PT, R7, c[0x0][0x178], !P0 ;  /* 0x00005e0007007a0c */ /* 0x020fe20004761270 */
[----:B----4-:R-:W-:-:S05]  /*a6ad0*/  IMAD.WIDE R6, R5, 0x2, R10 ;  /* 0x0000000205067825 */ /* 0x010fca00078e020a */
[----:B--2---:R0:W-:Y:S01]  /*a6ae0*/  @P6 STG.E.U16 [R6.64], R22 ;  /* 0x0000001606006986 */ /* 0x0041e2000c101506 */
[----:B------:R-:W-:Y:S02]  /*a6af0*/  ISETP.LT.AND P6, PT, R23, c[0x0][0x178], !P0 ;  /* 0x00005e0017007a0c */ /* 0x000fe400047c1270 */
[----:B------:R-:W-:Y:S01]  /*a6b00*/  PRMT R28, R24, 0x7632, R28 ;  /* 0x00007632181c7816 */ /* 0x000fe2000000001c */
[----:B0-----:R-:W-:-:S04]  /*a6b10*/  IMAD.WIDE R6, R5, 0x2, R8 ;  /* 0x0000000205067825 */ /* 0x001fc800078e0208 */
[C---:B------:R-:W-:Y:S01]  /*a6b20*/  IMAD.WIDE R22, R0.reuse, 0x2, R20 ;  /* 0x0000000200167825 */ /* 0x040fe200078e0214 */
[----:B------:R-:W-:Y:S01]  /*a6b30*/  PRMT R5, R25, 0x7632, R5 ;  /* 0x0000763219057816 */ /* 0x000fe20000000005 */
[----:B------:R0:W-:Y:S02]  /*a6b40*/  @P2 STG.E.U16 [R6.64], R3 ;  /* 0x0000000306002986 */ /* 0x0001e4000c101506 */
[----:B------:R-:W-:-:S04]  /*a6b50*/  IMAD.WIDE R24, R0, 0x2, R18 ;  /* 0x0000000200187825 */ /* 0x000fc800078e0212 */
[----:B------:R1:W-:Y:S01]  /*a6b60*/  @P3 STG.E.U16 [R22.64], R29 ;  /* 0x0000001d16003986 */ /* 0x0003e2000c101506 */
[----:B0-----:R-:W2:Y:S01]  /*a6b70*/  LDL.LU R3, [R1+0x33d8] ;  /* 0x0033d80001037983 */ /* 0x001ea20000300800 */
[----:B------:R-:W3:Y:S02]  /*a6b80*/  LDL R7, [R1+0x1b54] ;  /* 0x001b540001077983 */ /* 0x000ee40000100800 */
[----:B-1----:R-:W4:Y:S02]  /*a6b90*/  LDL.LU R22, [R1+0x2ac] ;  /* 0x0002ac0001167983 */ /* 0x002f240000300800 */
[----:B------:R-:W5:Y:S01]  /*a6ba0*/  LDL R23, [R1+0x1b64] ;  /* 0x001b640001177983 */ /* 0x000f620000100800 */
[----:B------:R0:W-:Y:S04]  /*a6bb0*/  STL [R1+0x33b8], R29 ;  /* 0x0033b81d01007387 */ /* 0x0001e80000100800 */
[----:B------:R1:W-:Y:S04]  /*a6bc0*/  @P5 STG.E.U16 [R24.64], R27 ;  /* 0x0000001b18005986 */ /* 0x0003e8000c101506 */
[----:B0-----:R-:W4:Y:S04]  /*a6bd0*/  LDL R29, [R1+0x1b60] ;  /* 0x001b6000011d7983 */ /* 0x001f280000100800 */
[----:B-1----:R-:W5:Y:S01]  /*a6be0*/  LDL R24, [R1+0x1b5c] ;  /* 0x001b5c0001187983 */ /* 0x002f620000100800 */
[----:B------:R-:W5:Y:S01]  /*a6bf0*/  LDL.LU R25, [R1+0x2bc] ;  /* 0x0002bc0001197983 */ /* 0x000f620000300800 */
[----:B------:R-:W-:-:S02]  /*a6c00*/  ISETP.LT.AND P2, PT, R17, c[0x0][0x178], !P0 ;  /* 0x00005e0011007a0c */ /* 0x000fc40004741270 */
[----:B------:R-:W5:Y:S01]  /*a6c10*/  LDL.LU R17, [R1+0x33d4] ;  /* 0x0033d40001117983 */ /* 0x000f620000300800 */
[----:B---3--:R-:W-:Y:S01]  /*a6c20*/  ISETP.LT.AND P3, PT, R7, c[0x0][0x178], !P0 ;  /* 0x00005e0007007a0c */ /* 0x008fe20004761270 */
[----:B--2---:R-:W-:-:S05]  /*a6c30*/  IMAD.WIDE R6, R0, 0x2, R2 ;  /* 0x0000000200067825 */ /* 0x004fca00078e0202 */
[----:B------:R0:W-:Y:S01]  /*a6c40*/  @P6 STG.E.U16 [R6.64], R26 ;  /* 0x0000001a06006986 */ /* 0x0001e2000c101506 */
[----:B----4-:R-:W-:Y:S02]  /*a6c50*/  ISETP.LT.AND P6, PT, R29, c[0x0][0x178], !P0 ;  /* 0x00005e001d007a0c */ /* 0x010fe400047c1270 */
[----:B-----5:R-:W-:Y:S01]  /*a6c60*/  ISETP.LT.AND P5, PT, R24, c[0x0][0x178], !P0 ;  /* 0x00005e0018007a0c */ /* 0x020fe200047a1270 */
[----:B------:R-:W2:Y:S01]  /*a6c70*/  LDL.LU R29, [R1+0x39c] ;  /* 0x00039c00011d7983 */ /* 0x000ea20000300800 */
[----:B------:R-:W-:Y:S01]  /*a6c80*/  ISETP.LT.AND P0, PT, R23, c[0x0][0x178], !P0 ;  /* 0x00005e0017007a0c */ /* 0x000fe20004701270 */
[----:B------:R-:W-:Y:S01]  /*a6c90*/  STL [R1+0x33c4], R14 ;  /* 0x0033c40e01007387 */ /* 0x000fe20000100800 */
[----:B0-----:R-:W-:Y:S01]  /*a6ca0*/  PRMT R26, R22, 0x7632, R26 ;  /* 0x00007632161a7816 */ /* 0x001fe2000000001a */
[C---:B------:R-:W-:Y:S01]  /*a6cb0*/  IMAD.WIDE R22, R0.reuse, 0x2, R14 ;  /* 0x0000000200167825 */ /* 0x040fe200078e020e */
[----:B------:R0:W-:Y:S04]  /*a6cc0*/  STL [R1+0x33c8], R14 ;  /* 0x0033c80e01007387 */ /* 0x0001e80000100800 */
[----:B0-----:R-:W3:Y:S01]  /*a6cd0*/  LDL.LU R14, [R1+0x37c] ;  /* 0x00037c00010e7983 */ /* 0x001ee20000300800 */
[----:B------:R-:W-:Y:S01]  /*a6ce0*/  IMAD.WIDE R6, R0, 0x2, R16 ;  /* 0x0000000200067825 */ /* 0x000fe200078e0210 */
[----:B------:R-:W-:-:S02]  /*a6cf0*/  PRMT R27, R25, 0x7632, R27 ;  /* 0x00007632191b7816 */ /* 0x000fc4000000001b */
[----:B---3--:R0:W-:Y:S04]  /*a6d00*/  STL [R1+0x33d0], R14 ;  /* 0x0033d00e01007387 */ /* 0x0081e80000100800 */
[----:B0-----:R-:W3:Y:S01]  /*a6d10*/  LDL.LU R14, [R1+0x38c] ;  /* 0x00038c00010e7983 */ /* 0x001ee20000300800 */
[----:B------:R0:W-:Y:S03]  /*a6d20*/  STL [R1+0x33c0], R15 ;  /* 0x0033c00f01007387 */ /* 0x0001e60000100800 */
[----:B0-----:R-:W4:Y:S01]  /*a6d30*/  LDL R15, [R1+0x1b48] ;  /* 0x001b4800010f7983 */ /* 0x001f220000100800 */
[----:B------:R-:W-:-:S03]  /*a6d40*/  IMAD.WIDE R24, R0, 0x2, R12 ;  /* 0x0000000200187825 */ /* 0x000fc600078e020c */
[----:B------:R0:W-:Y:S01]  /*a6d50*/  @P3 STG.E.U16 [R6.64], R4 ;  /* 0x0000000406003986 */ /* 0x0001e2000c101506 */
[----:B------:R-:W-:Y:S02]  /*a6d60*/  STL [R1+0x33cc], R13 ;  /* 0x0033cc0d01007387 */ /* 0x000fe40000100800 */
[----:B------:R1:W-:Y:S01]  /*a6d70*/  @P2 STG.E.U16 [R22.64], R28 ;  /* 0x0000001c16002986 */ /* 0x0003e2000c101506 */
[----:B------:R5:W-:Y:S01]  /*a6d80*/  @P5 STG.E.U16 [R24.64], R5 ;  /* 0x0000000518005986 */ /* 0x000be2000c101506 */
[C---:B0-----:R-:W-:Y:S01]  /*a6d90*/  IMAD.WIDE R6, R0.reuse, 0x2, R10 ;  /* 0x0000000200067825 */ /* 0x041fe200078e020a */
[----:B------:R-:W-:-:S03]  /*a6da0*/  IADD3 R4, R0, c[0x0][0x198], RZ ;  /* 0x0000660000047a10 */ /* 0x000fc60007ffe0ff */
[----:B-1----:R-:W-:Y:S01]  /*a6db0*/  IMAD.WIDE R22, R0, 0x2, R8 ;  /* 0x0000000200167825 */ /* 0x002fe200078e0208 */
[----:B------:R0:W-:Y:S01]  /*a6dc0*/  @P6 STG.E.U16 [R6.64], R27 ;  /* 0x0000001b06006986 */ /* 0x0001e2000c101506 */
[----:B----4-:R-:W-:-:S03]  /*a6dd0*/  ISETP.LT.AND P3, PT, R15, c[0x0][0x178], !P1 ;  /* 0x00005e000f007a0c */ /* 0x010fc60004f61270 */
[----:B------:R-:W4:Y:S01]  /*a6de0*/  LDL.LU R15, [R1+0x36c] ;  /* 0x00036c00010f7983 */ /* 0x000f220000300800 */
[----:B-----5:R-:W5:Y:S02]  /*a6df0*/  LDL R24, [R1+0x1b54] ;  /* 0x001b540001187983 */ /* 0x020f640000100800 */
[----:B------:R-:W4:Y:S02]  /*a6e00*/  LDL.LU R25, [R1+0x30c0] ;  /* 0x0030c00001197983 */ /* 0x000f240000300800 */
[----:B------:R-:W4:Y:S01]  /*a6e10*/  LDL.LU R0, [R1+0x34c] ;  /* 0x00034c0001007983 */ /* 0x000f220000300800 */
[----:B0-----:R-:W4:Y:S04]  /*a6e20*/  LDL R27, [R1+0x1b4c] ;  /* 0x001b4c00011b7983 */ /* 0x001f280000100800 */
[----:B------:R-:W5:Y:S04]  /*a6e30*/  LDL R7, [R1+0x1b50] ;  /* 0x001b500001077983 */ /* 0x000f680000100800 */
[----:B------:R0:W-:Y:S01]  /*a6e40*/  @P0 STG.E.U16 [R22.64], R26 ;  /* 0x0000001a16000986 */ /* 0x0001e2000c101506 */
[----:B--2---:R-:W-:-:S02]  /*a6e50*/  PRMT R28, R29, 0x7632, R28 ;  /* 0x000076321d1c7816 */ /* 0x004fc4000000001c */
[----:B---3--:R-:W-:Y:S01]  /*a6e60*/  PRMT R5, R14, 0x7632, R5 ;  /* 0x000076320e057816 */ /* 0x008fe20000000005 */
[----:B0-----:R-:W2:Y:S04]  /*a6e70*/  LDL R23, [R1+0x1b58] ;  /* 0x001b580001177983 */ /* 0x001ea80000100800 */
[----:B------:R-:W3:Y:S01]  /*a6e80*/  LDL R26, [R1+0x1b48] ;  /* 0x001b4800011a7983 */ /* 0x000ee20000100800 */
[----:B------:R0:W-:Y:S03]  /*a6e90*/  STL [R1+0x33bc], R28 ;  /* 0x0033bc1c01007387 */ /* 0x0001e60000100800 */
[----:B0-----:R-:W2:Y:S01]  /*a6ea0*/  LDL.LU R28, [R1+0x35c] ;  /* 0x00035c00011c7983 */ /* 0x001ea20000300800 */
[----:B----4-:R-:W-:-:S02]  /*a6eb0*/  ISETP.LT.AND P2, PT, R27, c[0x0][0x178], !P1 ;  /* 0x00005e001b007a0c */ /* 0x010fc40004f41270 */
[----:B-----5:R-:W-:Y:S01]  /*a6ec0*/  ISETP.LT.AND P5, PT, R7, c[0x0][0x178], !P1 ;  /* 0x00005e0007007a0c */ /* 0x020fe20004fa1270 */
[----:B------:R-:W-:Y:S01]  /*a6ed0*/  IMAD.WIDE R6, R4, 0x2, R20 ;  /* 0x0000000204067825 */ /* 0x000fe200078e0214 */
[----:B------:R-:W-:Y:S02]  /*a6ee0*/  ISETP.LT.AND P6, PT, R24, c[0x0][0x178], !P1 ;  /* 0x00005e0018007a0c */ /* 0x000fe40004fc1270 */
[----:B------:R-:W-:Y:S01]  /*a6ef0*/  ISETP.GE.AND P0, PT, R25, c[0x0][0x17c], PT ;  /* 0x00005f0019007a0c */ /* 0x000fe20003f06270 */
[C---:B------:R-:W-:Y:S01]  /*a6f00*/  IMAD.WIDE R24, R4.reuse, 0x2, R18 ;  /* 0x0000000204187825 */ /* 0x040fe200078e0212 */
[----:B------:R0:W-:Y:S05]  /*a6f10*/  @P3 STG.E.U16 [R6.64], R29 ;  /* 0x0000001d06003986 */ /* 0x0001ea000c101506 */
[----:B------:R1:W-:Y:S04]  /*a6f20*/  @P2 STG.E.U16 [R24.64], R14 ;  /* 0x0000000e18002986 */ /* 0x0003e8000c101506 */
[----:B0-----:R-:W4:Y:S04]  /*a6f30*/  LDL R29, [R1+0x33c] ;  /* 0x00033c00011d7983 */ /* 0x001f280000100800 */
[----:B-1----:R-:W5:Y:S01]  /*a6f40*/  LDL.LU R14, [R1+0x33d0] ;  /* 0x0033d000010e7983 */ /* 0x002f620000300800 */
[----:B--2---:R-:W-:Y:S01]  /*a6f50*/  ISETP.LT.AND P3, PT, R23, c[0x0][0x178], !P1 ;  /* 0x00005e0017007a0c */ /* 0x004fe20004f61270 */
[----:B------:R-:W-:-:S04]  /*a6f60*/  IMAD.WIDE R22, R4, 0x2, R2 ;  /* 0x0000000204167825 */ /* 0x000fc800078e0202 */
[----:B------:R-:W2:Y:S01]  /*a6f70*/  LDL R24, [R1+0x1b60] ;  /* 0x001b600001187983 */ /* 0x000ea20000100800 */
[----:B------:R-:W2:Y:S01]  /*a6f80*/  LDL R25, [R1+0x1b64] ;  /* 0x001b640001197983 */ /* 0x000ea20000100800 */
[----:B-----5:R-:W-:-:S03]  /*a6f90*/  PRMT R13, R14, 0x7632, R13 ;  /* 0x000076320e0d7816 */ /* 0x020fc6000000000d */
[----:B------:R-:W-:Y:S04]  /*a6fa0*/  @P5 STG.E.U16 [R22.64], R14 ;  /* 0x0000000e16005986 */ /* 0x000fe8000c101506 */
[----:B------:R0:W-:Y:S04]  /*a6fb0*/  STL.S16 [R1+0x8], R13 ;  /* 0x0000080d01007387 */ /* 0x0001e80000100600 */
[----:B0-----:R-:W5:Y:S01]  /*a6fc0*/  LDL.LU R13, [R1+0x33cc] ;  /* 0x0033cc00010d7983 */ /* 0x001f620000300800 */
[----:B------:R-:W2:Y:S02]  /*a6fd0*/  LDL.LU R14, [R1+0x33c8] ;  /* 0x0033c800010e7983 */ /* 0x000ea40000300800 */
[----:B------:R-:W-:-:S04]  /*a6fe0*/  IMAD.WIDE R6, R4, 0x2, R16 ;  /* 0x0000000204067825 */ /* 0x000fc800078e0210 */
[----:B------:R-:W3:Y:S01]  /*a6ff0*/  LDL R23, [R1+0x1b5c] ;  /* 0x001b5c0001177983 */ /* 0x000ee20000100800 */
[----:B------:R-:W-:Y:S01]  /*a7000*/  @P6 STG.E.U16 [R6.64], R15 ;  /* 0x0000000f06006986 */ /* 0x000fe2000c101506 */
[----:B--2---:R-:W-:-:S05]  /*a7010*/  PRMT R14, R15, 0x7632, R14 ;  /* 0x000076320f0e7816 */ /* 0x004fca000000000e */
[----:B------:R0:W-:Y:S04]  /*a7020*/  STL.S16 [R1+0x4], R14 ;  /* 0x0000040e01007387 */ /* 0x0001e80000100600 */
[----:B0-----:R-:W2:Y:S01]  /*a7030*/  LDL.LU R14, [R1+0x33c4] ;  /* 0x0033c400010e7983 */ /* 0x001ea20000300800 */
[----:B------:R-:W2:Y:S01]  /*a7040*/  LDL.LU R15, [R1+0x33c0] ;  /* 0x0033c000010f7983 */ /* 0x000ea20000300800 */
[----:B---3--:R-:W-:Y:S02]  /*a7050*/  ISETP.LT.AND P2, PT, R23, c[0x0][0x178], !P1 ;  /* 0x00005e0017007a0c */ /* 0x008fe40004f41270 */
[----:B------:R-:W-:Y:S02]  /*a7060*/  ISETP.LT.AND P5, PT, R24, c[0x0][0x178], !P1 ;  /* 0x00005e0018007a0c */ /* 0x000fe40004fa1270 */
[----:B------:R-:W-:Y:S01]  /*a7070*/  PRMT R22, R0, 0x7632, R22 ;  /* 0x0000763200167816 */ /* 0x000fe20000000016 */
[----:B------:R-:W-:-:S02]  /*a7080*/  ISETP.LT.AND P1, PT, R25, c[0x0][0x178], !P1 ;  /* 0x00005e0019007a0c */ /* 0x000fc40004f21270 */
[C---:B------:R-:W-:Y:S02]  /*a7090*/  IMAD.WIDE R24, R4.reuse, 0x2, R8 ;  /* 0x0000000204187825 */ /* 0x040fe400078e0208 */
[----:B------:R0:W-:Y:S02]  /*a70a0*/  STL.S16 [R1], R22 ;  /* 0x0000001601007387 */ /* 0x0001e40000100600 */
[----:B------:R1:W-:Y:S02]  /*a70b0*/  STL [R1+0x33b4], R10 ;  /* 0x0033b40a01007387 */ /* 0x0003e40000100800 */
[C---:B0-----:R-:W-:Y:S02]  /*a70c0*/  IMAD.WIDE R22, R4.reuse, 0x2, R10 ;  /* 0x0000000204167825 */ /* 0x041fe400078e020a */
[----:B-1----:R-:W3:Y:S02]  /*a70d0*/  LDL.LU.S16 R10, [R1+0x8] ;  /* 0x00000800010a7983 */ /* 0x002ee40000300600 */
[----:B------:R0:W-:Y:S02]  /*a70e0*/  STL [R1+0x33b0], R11 ;  /* 0x0033b00b01007387 */ /* 0x0001e40000100800 */
[----:B0-----:R-:W3:Y:S01]  /*a70f0*/  LDL.LU.S16 R11, [R1+0x4] ;  /* 0x00000400010b7983 */ /* 0x001ee20000300600 */
[----:B--2---:R-:W-:-:S05]  /*a7100*/  IMAD.WIDE R6, R4, 0x2, R14 ;  /* 0x0000000204067825 */ /* 0x004fca00078e020e */
[----:B------:R5:W-:Y:S02]  /*a7110*/  @P3 STG.E.U16 [R6.64], R0 ;  /* 0x0000000006003986 */ /* 0x000be4000c101506 */
[C---:B-----5:R-:W-:Y:S01]  /*a7120*/  IMAD.WIDE R6, R4.reuse, 0x2, R12 ;  /* 0x0000000204067825 */ /* 0x060fe200078e020c */
[----:B------:R-:W-:-:S03]  /*a7130*/  IADD3 R0, R4, c[0x0][0x198], RZ ;  /* 0x0000660004007a10 */ /* 0x000fc60007ffe0ff */
[----:B------:R-:W-:Y:S01]  /*a7140*/  PRMT R4, R28, 0x7632, R4 ;  /* 0x000076321c047816 */ /* 0x000fe20000000004 */
[----:B------:R0:W-:Y:S01]  /*a7150*/  @P2 STG.E.U16 [R6.64], R28 ;  /* 0x0000001c06002986 */ /* 0x0001e2000c101506 */
[----:B----4-:R1:W-:Y:S03]  /*a7160*/  @P5 STG.E.U16 [R22.64], R29 ;  /* 0x0000001d16005986 */ /* 0x0103e6000c101506 */
[----:B0-----:R-:W2:Y:S01]  /*a7170*/  LDL.LU R28, [R1+0x33bc] ;  /* 0x0033bc00011c7983 */ /* 0x001ea20000300800 */
[----:B------:R-:W4:Y:S02]  /*a7180*/  LDL R6, [R1+0x1b50] ;  /* 0x001b500001067983 */ /* 0x000f240000100800 */
[----:B------:R-:W5:Y:S02]  /*a7190*/  LDL R7, [R1+0x1b54] ;  /* 0x001b540001077983 */ /* 0x000f640000100800 */
[----:B-1----:R-:W2:Y:S01]  /*a71a0*/  LDL.LU R29, [R1+0x33b8] ;  /* 0x0033b800011d7983 */ /* 0x002ea20000300800 */
[----:B------:R-:W2:Y:S01]  /*a71b0*/  LDL.LU R22, [R1+0x33c] ;  /* 0x00033c0001167983 */ /* 0x000ea20000300800 */
[----:B------:R-:W2:Y:S01]  /*a71c0*/  LDL.LU R23, [R1+0x32c] ;  /* 0x00032c0001177983 */ /* 0x000ea20000300800 */
[----:B------:R-:W-:-:S02]  /*a71d0*/  ISETP.LT.AND P6, PT, R26, c[0x0][0x178], !P4 ;  /* 0x00005e001a007a0c */ /* 0x000fc400067c1270 */
[----:B------:R-:W-:Y:S01]  /*a71e0*/  ISETP.LT.AND P3, PT, R27, c[0x0][0x178], !P4 ;  /* 0x00005e001b007a0c */ /* 0x000fe20006761270 */
[----:B------:R-:W-:Y:S01]  /*a71f0*/  IMAD.WIDE R26, R0, 0x2, R20 ;  /* 0x00000002001a7825 */ /* 0x000fe200078e0214 */
[----:B--2---:R0:W-:Y:S09]  /*a7200*/  @P1 STG.E.U16 [R24.64], R23 ;  /* 0x0000001718001986 */ /* 0x0041f2000c101506 */
[----:B------:R1:W-:Y:S01]  /*a7210*/  @P6 STG.E.U16 [R26.64], R28 ;  /* 0x0000001c1a006986 */ /* 0x0003e2000c101506 */
[----:B----4-:R-:W-:-:S02]  /*a7220*/  ISETP.LT.AND P5, PT, R6, c[0x0][0x178], !P4 ;  /* 0x00005e0006007a0c */ /* 0x010fc400067a1270 */
[----:B------:R-:W-:Y:S01]  /*a7230*/  PRMT R29, R23, 0x7632, R29 ;  /* 0x00007632171d7816 */ /* 0x000fe2000000001d */
[----:B0-----:R-:W2:Y:S04]  /*a7240*/  LDL R24, [R1+0x1b5c] ;  /* 0x001b5c0001187983 */ /* 0x001ea80000100800 */
[----:B-1----:R-:W4:Y:S01]  /*a7250*/  LDL R27, [R1+0x1b58] ;  /* 0x001b5800011b7983 */ /* 0x002f220000100800 */
[----:B-----5:R-:W-:Y:S01]  /*a7260*/  ISETP.LT.AND P6, PT, R7, c[0x0][0x178], !P4 ;  /* 0x00005e0007007a0c */ /* 0x020fe200067c1270 */
[----:B------:R-:W-:Y:S02]  /*a7270*/  IMAD.WIDE R6, R0, 0x2, R18 ;  /* 0x0000000200067825 */ /* 0x000fe400078e0212 */
[----:B------:R-:W5:Y:S01]  /*a7280*/  LDL R25, [R1+0x1b60] ;  /* 0x001b600001197983 */ /* 0x000f620000100800 */
[----:B------:R-:W-:-:S03]  /*a7290*/  PRMT R28, R22, 0x7632, R28 ;  /* 0x00007632161c7816 */ /* 0x000fc6000000001c */
[----:B------:R0:W-:Y:S01]  /*a72a0*/  @P3 STG.E.U16 [R6.64], R5 ;  /* 0x0000000506003986 */ /* 0x0001e2000c101506 */
[----:B------:R-:W-:-:S04]  /*a72b0*/  IMAD.WIDE R22, R0, 0x2, R16 ;  /* 0x0000000200167825 */ /* 0x000fc800078e0210 */
[C---:B0-----:R-:W-:Y:S01]  /*a72c0*/  IMAD.WIDE R6, R0.reuse, 0x2, R2 ;  /* 0x0000000200067825 */ /* 0x041fe200078e0202 */
[----:B------:R-:W2:Y:S03]  /*a72d0*/  LDL R5, [R1+0x1b4c] ;  /* 0x001b4c0001057983 */ /* 0x000ea60000100800 */
[----:B------:R0:W-:Y:S01]  /*a72e0*/  STL [R1+0x33a8], R12 ;  /* 0x0033a80c01007387 */ /* 0x0001e20000100800 */
[----:B---3--:R-:W-:Y:S01]  /*a72f0*/  @P5 STG.E.U16 [R6.64], R10 ;  /* 0x0000000a06005986 */ /* 0x008fe2000c101506 */
[----:B------:R-:W-:Y:S01]  /*a7300*/  @P6 STG.E.U16 [R22.64], R11 ;  /* 0x0000000b16006986 */ /* 0x000fe2000c101506 */
[----:B----4-:R-:W-:Y:S01]  /*a7310*/  ISETP.LT.AND P1, PT, R27, c[0x0][0x178], !P4 ;  /* 0x00005e001b007a0c */ /* 0x010fe20006721270 */
[----:B------:R-:W-:Y:S02]  /*a7320*/  IMAD.WIDE R26, R0, 0x2, R12 ;  /* 0x00000002001a7825 */ /* 0x000fe400078e020c */
[----:B0-----:R-:W3:Y:S02]  /*a7330*/  LDL R12, [R1+0x1b54] ;  /* 0x001b5400010c7983 */ /* 0x001ee40000100800 */
[----:B------:R0:W-:Y:S02]  /*a7340*/  STL [R1+0x33a4], R13 ;  /* 0x0033a40d01007387 */ /* 0x0001e40000100800 */
[----:B0-----:R-:W4:Y:S01]  /*a7350*/  LDL.LU R13, [R1+0x8bc] ;  /* 0x0008bc00010d7983 */ /* 0x001f220000300800 */
[----:B------:R-:W3:Y:S02]  /*a7360*/  LDL.LU R10, [R1+0x33b4] ;  /* 0x0033b400010a7983 */ /* 0x000ee40000300800 */
[----:B------:R-:W3:Y:S02]  /*a7370*/  LDL R6, [R1+0x1b48] ;  /* 0x001b480001067983 */ /* 0x000ee40000100800 */
[----:B------:R-:W3:Y:S01]  /*a7380*/  LDL R7, [R1+0x1b50] ;  /* 0x001b500001077983 */ /* 0x000ee20000100800 */
[----:B------:R-:W3:Y:S01]  /*a7390*/  LDL.LU R11, [R1+0x33b0] ;  /* 0x0033b000010b7983 */ /* 0x000ee20000300800 */
[----:B------:R-:W3:Y:S02]  /*a73a0*/  LDL R22, [R1+0x1b64] ;  /* 0x001b640001167983 */ /* 0x000ee40000100800 */
[----:B------:R-:W4:Y:S01]  /*a73b0*/  LDL.LU.S16 R23, [R1] ;  /* 0x0000000001177983 */ /* 0x000f220000300600 */
[----:B--2---:R-:W-:-:S02]  /*a73c0*/  ISETP.LT.AND P2, PT, R24, c[0x0][0x178], !P4 ;  /* 0x00005e0018007a0c */ /* 0x004fc40006741270 */
[----:B-----5:R-:W-:Y:S01]  /*a73d0*/  ISETP.LT.AND P3, PT, R25, c[0x0][0x178], !P4 ;  /* 0x00005e0019007a0c */ /* 0x020fe20006761270 */
[----:B------:R-:W-:Y:S01]  /*a73e0*/  IMAD.WIDE R24, R0, 0x2, R14 ;  /* 0x0000000200187825 */ /* 0x000fe200078e020e */
[----:B------:R-:W-:Y:S02]  /*a73f0*/  ISETP.LT.AND P5, PT, R5, c[0x0][0x178], !P0 ;  /* 0x00005e0005007a0c */ /* 0x000fe400047a1270 */
[----:B---3--:R-:W-:Y:S02]  /*a7400*/  ISETP.LT.AND P4, PT, R22, c[0x0][0x178], !P4 ;  /* 0x00005e0016007a0c */ /* 0x008fe40006781270 */
[----:B----4-:R-:W-:Y:S04]  /*a7410*/  @P1 STG.E.U16 [R24.64], R23 ;  /* 0x0000001718001986 */ /* 0x010fe8000c101506 */
[----:B------:R-:W2:Y:S01]  /*a7420*/  LDL.LU R22, [R1+0x30c4] ;  /* 0x0030c40001167983 */ /* 0x000ea20000300800 */
[----:B------:R-:W-:Y:S02]  /*a7430*/  STL [R1+0x33ac], R24 ;  /* 0x0033ac1801007387 */ /* 0x000fe40000100800 */
[----:B------:R-:W-:Y:S02]  /*a7440*/  @P2 STG.E.U16 [R26.64], R4 ;  /* 0x000000041a002986 */ /* 0x000fe4000c101506 */
[----:B------:R0:W-:Y:S02]  /*a7450*/  STL [R1+0x339c], R27 ;  /* 0x00339c1b01007387 */ /* 0x0001e40000100800 */
[----:B0-----:R-:W3:Y:S01]  /*a7460*/  LDL.LU R27, [R1+0x42c] ;  /* 0x00042c00011b7983 */ /* 0x001ee20000300800 */
[----:B------:R0:W-:Y:S01]  /*a7470*/  STL [R1+0x3394], R26 ;  /* 0x0033941a01007387 */ /* 0x0001e20000100800 */
[----:B------:R-:W-:Y:S01]  /*a7480*/  ISETP.LT.AND P2, PT, R6, c[0x0][0x178], !P0 ;  /* 0x00005e0006007a0c */ /* 0x000fe20004741270 */
[----:B------:R-:W-:Y:S01]  /*a7490*/  IMAD.WIDE R4, R0, 0x2, R10 ;  /* 0x0000000200047825 */ /* 0x000fe200078e020a */
[----:B------:R-:W-:-:S02]  /*a74a0*/  ISETP.LT.AND P6, PT, R7, c[0x0][0x178], !P0 ;  /* 0x00005e0007007a0c */ /* 0x000fc400047c1270 */
[C---:B------:R-:W-:Y:S01]  /*a74b0*/  IADD3 R25, R0.reuse, c[0x0][0x198], RZ ;  /* 0x0000660000197a10 */ /* 0x040fe20007ffe0ff */
[----:B------:R-:W4:Y:S04]  /*a74c0*/  LDL R24, [R1+0x1b60] ;  /* 0x001b600001187983 */ /* 0x000f280000100800 */
[----:B0-----:R-:W5:Y:S01]  /*a74d0*/  LDL R26, [R1+0x1b58] ;  /* 0x001b5800011a7983 */ /* 0x001f620000100800 */
[----:B------:R-:W-:-:S04]  /*a74e0*/  IMAD.WIDE R6, R0, 0x2, R8 ;  /* 0x0000000200067825 */ /* 0x000fc800078e0208 */
[----:B------:R0:W-:Y:S01]  /*a74f0*/  STL [R1+0x33a0], R9 ;  /* 0x0033a00901007387 */ /* 0x0001e20000100800 */
[----:B------:R1:W-:Y:S01]  /*a7500*/  @P3 STG.E.U16 [R4.64], R28 ;  /* 0x0000001c04003986 */ /* 0x0003e2000c101506 */
[----:B------:R-:W-:Y:S01]  /*a7510*/  ISETP.LT.AND P3, PT, R12, c[0x0][0x178], !P0 ;  /* 0x00005e000c007a0c */ /* 0x000fe20004761270 */
[----:B------:R-:W-:Y:S02]  /*a7520*/  @P4 STG.E.U16 [R6.64], R29 ;  /* 0x0000001d06004986 */ /* 0x000fe4000c101506 */
[----:B0-----:R-:W3:Y:S01]  /*a7530*/  LDL.LU R9, [R1+0x44c] ;  /* 0x00044c0001097983 */ /* 0x001ee20000300800 */
[----:B------:R-:W4:Y:S02]  /*a7540*/  LDL.LU R0, [R1+0x43c] ;  /* 0x00043c0001007983 */ /* 0x000f240000300800 */
[----:B------:R-:W4:Y:S02]  /*a7550*/  LDL.LU R12, [R1+0x30cc] ;  /* 0x0030cc00010c7983 */ /* 0x000f240000300800 */
[C---:B-1----:R-:W-:Y:S01]  /*a7560*/  IMAD.WIDE R4, R25.reuse, 0x2, R20 ;  /* 0x0000000219047825 */ /* 0x042fe200078e0214 */
[----:B------:R0:W-:Y:S04]  /*a7570*/  STL [R1+0x3350], R29 ;  /* 0x0033501d01007387 */ /* 0x0001e80000100800 */
[----:B------:R-:W-:Y:S04]  /*a7580*/  @P2 STG.E.U16 [R4.64], R13 ;  /* 0x0000000d04002986 */ /* 0x000fe8000c101506 */
[----:B0-----:R-:W4:Y:S01]  /*a7590*/  LDL R29, [R1+0x1b50] ;  /* 0x001b5000011d7983 */ /* 0x001f220000100800 */
[----:B------:R0:W-:Y:S01]  /*a75a0*/  STL [R1+0x3398], R19 ;  /* 0x0033981301007387 */ /* 0x0001e20000100800 */
[----:B--2---:R-:W-:Y:S01]  /*a75b0*/  ISETP.GE.AND P1, PT, R22, c[0x0][0x17c], PT ;  /* 0x00005f0016007a0c */ /* 0x004fe20003f26270 */
[----:B------:R-:W-:-:S02]  /*a75c0*/  IMAD.WIDE R22, R25, 0x2, R18 ;  /* 0x0000000219167825 */ /* 0x000fc400078e0212 */
[----:B0-----:R-:W2:Y:S01]  /*a75d0*/  LDL.LU R19, [R1+0x3fc] ;  /* 0x0003fc0001137983 */ /* 0x001ea20000300800 */
[----:B-----5:R-:W-:-:S03]  /*a75e0*/  ISETP.LT.AND P4, PT, R26, c[0x0][0x178], !P0 ;  /* 0x00005e001a007a0c */ /* 0x020fc60004781270 */
[----:B------:R-:W5:Y:S01]  /*a75f0*/  LDL R26, [R1+0x3ac] ;  /* 0x0003ac00011a7983 */ /* 0x000f620000100800 */
[----:B------:R-:W2:Y:S02]  /*a7600*/  LDL.LU R5, [R1+0x30c8] ;  /* 0x0030c80001057983 */ /* 0x000ea40000300800 */
[----:B------:R-:W-:Y:S01]  /*a7610*/  IMAD.WIDE R6, R25, 0x2, R2 ;  /* 0x0000000219067825 */ /* 0x000fe200078e0202 */
[----:B---3--:R0:W-:Y:S04]  /*a7620*/  @P5 STG.E.U16 [R22.64], R9 ;  /* 0x0000000916005986 */ /* 0x0081e8000c101506 */
[----:B----4-:R-:W-:Y:S01]  /*a7630*/  @P6 STG.E.U16 [R6.64], R0 ;  /* 0x0000000006006986 */ /* 0x010fe2000c101506 */
[----:B------:R-:W-:Y:S01]  /*a7640*/  ISETP.LT.AND P6, PT, R24, c[0x0][0x178], !P0 ;  /* 0x00005e0018007a0c */ /* 0x000fe200047c1270 */
[----:B0-----:R-:W3:Y:S04]  /*a7650*/  LDL R22, [R1+0x1b64] ;  /* 0x001b640001167983 */ /* 0x001ee80000100800 */
[----:B------:R-:W4:Y:S01]  /*a7660*/  LDL R23, [R1+0x1b48] ;  /* 0x001b480001177983 */ /* 0x000f220000100800 */
[----:B------:R0:W-:Y:S01]  /*a7670*/  STL [R1+0x3390], R17 ;  /* 0x0033901101007387 */ /* 0x0001e20000100800 */
[----:B--2---:R-:W-:Y:S01]  /*a7680*/  ISETP.GE.AND P2, PT, R5, c[0x0][0x17c], PT ;  /* 0x00005f0005007a0c */ /* 0x004fe20003f46270 */
[----:B------:R-:W-:-:S02]  /*a7690*/  IMAD.WIDE R4, R25, 0x2, R16 ;  /* 0x0000000219047825 */ /* 0x000fc400078e0210 */
[----:B0-----:R-:W2:Y:S02]  /*a76a0*/  LDL.LU R17, [R1+0x3cc] ;  /* 0x0003cc0001117983 */ /* 0x001ea40000300800 */
[----:B------:R-:W2:Y:S02]  /*a76b0*/  LDL R7, [R1+0x1b5c] ;  /* 0x001b5c0001077983 */ /* 0x000ea40000100800 */
[----:B------:R-:W2:Y:S01]  /*a76c0*/  LDL.LU R24, [R1+0x33ac] ;  /* 0x0033ac0001187983 */ /* 0x000ea20000300800 */
[----:B------:R0:W-:Y:S01]  /*a76d0*/  @P3 STG.E.U16 [R4.64], R27 ;  /* 0x0000001b04003986 */ /* 0x0001e2000c101506 */
[----:B------:R-:W-:Y:S02]  /*a76e0*/  ISETP.GE.AND P3, PT, R12, c[0x0][0x17c], PT ;  /* 0x00005f000c007a0c */ /* 0x000fe40003f66270 */
[----:B------:R-:W3:Y:S01]  /*a76f0*/  LDL.LU R12, [R1+0x33a8] ;  /* 0x0033a800010c7983 */ /* 0x000ee20000300800 */
[----:B--2---:R-:W-:Y:S02]  /*a7700*/  PRMT R24, R13, 0x7632, R24 ;  /* 0x000076320d187816 */ /* 0x004fe40000000018 */
[----:B------:R-:W3:Y:S01]  /*a7710*/  LDL.LU R13, [R1+0x33a4] ;  /* 0x0033a400010d7983 */ /* 0x000ee20000300800 */
[----:B------:R-:W-:Y:S01]  /*a7720*/  ISETP.LT.AND P5, PT, R7, c[0x0][0x178], !P0 ;  /* 0x00005e0007007a0c */ /* 0x000fe200047a1270 */
[----:B------:R-:W-:-:S05]  /*a7730*/  IMAD.WIDE R6, R25, 0x2, R14 ;  /* 0x0000000219067825 */ /* 0x000fca00078e020e */
[----:B------:R3:W-:Y:S01]  /*a7740*/  @P4 STG.E.U16 [R6.64], R19 ;  /* 0x0000001306004986 */ /* 0x0007e2000c101506 */
[----:B0-----:R-:W-:Y:S02]  /*a7750*/  PRMT R4, R9, 0x7632, R4 ;  /* 0x0000763209047816 */ /* 0x001fe40000000004 */
[----:B------:R-:W2:Y:S02]  /*a7760*/  LDL.LU R9, [R1+0x33a0] ;  /* 0x0033a00001097983 */ /* 0x000ea40000300800 */
[----:B---3--:R-:W-:-:S05]  /*a7770*/  IMAD.WIDE R6, R25, 0x2, R12 ;  /* 0x0000000219067825 */ /* 0x008fca00078e020c */
[----:B------:R0:W-:Y:S04]  /*a7780*/  @P5 STG.E.U16 [R6.64], R17 ;  /* 0x0000001106005986 */ /* 0x0001e8000c101506 */
[----:B0-----:R-:W3:Y:S04]  /*a7790*/  LDL R6, [R1+0x3bc] ;  /* 0x0003bc0001067983 */ /* 0x001ee80000100800 */
[----:B------:R-:W2:Y:S01]  /*a77a0*/  LDL R7, [R1+0x1b4c] ;  /* 0x001b4c0001077983 */ /* 0x000ea20000100800 */
[----:B------:R-:W-:Y:S02]  /*a77b0*/  ISETP.LT.AND P0, PT, R22, c[0x0][0x178], !P0 ;  /* 0x00005e0016007a0c */ /* 0x000fe40004701270 */
[----:B----4-:R-:W-:Y:S01]  /*a77c0*/  ISETP.LT.AND P4, PT, R23, c[0x0][0x178], !P1 ;  /* 0x00005e0017007a0c */ /* 0x010fe20004f81270 */
[----:B------:R-:W-:Y:S01]  /*a77d0*/  IMAD.WIDE R22, R25, 0x2, R10 ;  /* 0x0000000219167825 */ /* 0x000fe200078e020a */
[----:B------:R-:W-:-:S03]  /*a77e0*/  PRMT R5, R0, 0x7632, R5 ;  /* 0x0000763200057816 */ /* 0x000fc60000000005 */
[----:B------:R-:W-:Y:S01]  /*a77f0*/  IADD3 R0, R25, c[0x0][0x198], RZ ;  /* 0x0000660019007a10 */ /* 0x000fe20007ffe0ff */
[----:B------:R-:W-:Y:S01]  /*a7800*/  PRMT R28, R27, 0x7632, R28 ;  /* 0x000076321b1c7816 */ /* 0x000fe2000000001c */
[----:B---3--:R0:W-:Y:S01]  /*a7810*/  @P6 STG.E.U16 [R22.64], R6 ;  /* 0x0000000616006986 */ /* 0x0081e2000c101506 */
[----:B--2---:R-:W-:Y:S01]  /*a7820*/  ISETP.LT.AND P6, PT, R7, c[0x0][0x178], !P1 ;  /* 0x00005e0007007a0c */ /* 0x004fe20004fc1270 */
[----:B0-----:R-:W-:Y:S02]  /*a7830*/  IMAD.WIDE R6, R25, 0x2, R8 ;  /* 0x0000000219067825 */ /* 0x001fe400078e0208 */
[----:B------:R-:W2:Y:S02]  /*a7840*/  LDL R25, [R1+0x1b60] ;  /* 0x001b600001197983 */ /* 0x000ea40000100800 */
[----:B------:R-:W3:Y:S02]  /*a7850*/  LDL.LU R27, [R1+0x339c] ;  /* 0x00339c00011b7983 */ /* 0x000ee40000300800 */
[----:B-----5:R0:W-:Y:S01]  /*a7860*/  @P0 STG.E.U16 [R6.64], R26 ;  /* 0x0000001a06000986 */ /* 0x0201e2000c101506 */
[----:B------:R-:W-:Y:S01]  /*a7870*/  IMAD.WIDE R22, R0, 0x2, R20 ;  /* 0x0000000200167825 */ /* 0x000fe200078e0214 */
[----:B---3--:R-:W-:-:S02]  /*a7880*/  PRMT R27, R19, 0x7632, R27 ;  /* 0x00007632131b7816 */ /* 0x008fc4000000001b */
[----:B------:R-:W3:Y:S01]  /*a7890*/  LDL.LU R19, [R1+0x3398] ;  /* 0x0033980001137983 */ /* 0x000ee20000300800 */
[----:B0-----:R-:W4:Y:S02]  /*a78a0*/  LDL.LU R26, [R1+0x3394] ;  /* 0x00339400011a7983 */ /* 0x001f240000300800 */
[----:B------:R-:W5:Y:S02]  /*a78b0*/  LDL R6, [R1+0x1b54] ;  /* 0x001b540001067983 */ /* 0x000f640000100800 */
[----:B------:R-:W2:Y:S01]  /*a78c0*/  LDL R7, [R1+0x1b58] ;  /* 0x001b580001077983 */ /* 0x000ea20000100800 */
[----:B------:R0:W-:Y:S04]  /*a78d0*/  @P4 STG.E.U16 [R22.64], R24 ;  /* 0x0000001816004986 */ /* 0x0001e8000c101506 */
[----:B0-----:R-:W2:Y:S01]  /*a78e0*/  LDL.LU R24, [R1+0x3bc] ;  /* 0x0003bc0001187983 */ /* 0x001ea20000300800 */
[----:B---3--:R-:W-:-:S03]  /*a78f0*/  IMAD.WIDE R22, R0, 0x2, R18 ;  /* 0x0000000200167825 */ /* 0x008fc600078e0212 */
[----:B------:R0:W-:Y:S01]  /*a7900*/  STL [R1+0x338c], R19 ;  /* 0x00338c1301007387 */ /* 0x0001e20000100800 */
[----:B----4-:R-:W-:-:S03]  /*a7910*/  PRMT R26, R17, 0x7632, R26 ;  /* 0x00007632111a7816 */ /* 0x010fc6000000001a */
[----:B------:R1:W-:Y:S04]  /*a7920*/  @P6 STG.E.U16 [R22.64], R4 ;  /* 0x0000000416006986 */ /* 0x0003e8000c101506 */
[----:B0-----:R-:W3:Y:S01]  /*a7930*/  LDL R19, [R1+0x1b64] ;  /* 0x001b640001137983 */ /* 0x001ee20000100800 */
[----:B------:R-:W4:Y:S03]  /*a7940*/  LDL.LU R17, [R1+0x3390] ;  /* 0x0033900001117983 */ /* 0x000f260000300800 */
[----:B-1----:R-:W3:Y:S01]  /*a7950*/  LDL R23, [R1+0x1b5c] ;  /* 0x001b5c0001177983 */ /* 0x002ee20000100800 */
[----:B------:R-:W-:Y:S02]  /*a7960*/  ISETP.LT.AND P5, PT, R29, c[0x0][0x178], !P1 ;  /* 0x00005e001d007a0c */ /* 0x000fe40004fa1270 */
[----:B-----5:R-:W-:-:S02]  /*a7970*/  ISETP.LT.AND P0, PT, R6, c[0x0][0x178], !P1 ;  /* 0x00005e0006007a0c */ /* 0x020fc40004f01270 */
[----:B--2---:R-:W-:Y:S01]  /*a7980*/  ISETP.LT.AND P4, PT, R7, c[0x0][0x178], !P1 ;  /* 0x00005e0007007a0c */ /* 0x004fe20004f81270 */
[----:B------:R-:W-:Y:S01]  /*a7990*/  IMAD.WIDE R6, R0, 0x2, R2 ;  /* 0x0000000200067825 */ /* 0x000fe200078e0202 */
[----:B------:R-:W-:-:S07]  /*a79a0*/  PRMT R4, R24, 0x7632, R4 ;  /* 0x0000763218047816 */ /* 0x000fce0000000004 */
[----:B------:R0:W-:Y:S01]  /*a79b0*/  @P5 STG.E.U16 [R6.64], R5 ;  /* 0x0000000506005986 */ /* 0x0001e2000c101506 */
[----:B------:R-:W-:Y:S01]  /*a79c0*/  ISETP.LT.AND P5, PT, R25, c[0x0][0x178], !P1 ;  /* 0x00005e0019007a0c */ /* 0x000fe20004fa1270 */
[----:B------:R-:W-:Y:S02]  /*a79d0*/  IMAD.WIDE R24, R0, 0x2, R14 ;  /* 0x0000000200187825 */ /* 0x000fe400078e020e */
[----:B0-----:R-:W2:Y:S02]  /*a79e0*/  LDL.LU R7, [R1+0x3ac] ;  /* 0x0003ac0001077983 */ /* 0x001ea40000300800 */
[----:B------:R0:W-:Y:S02]  /*a79f0*/  STL [R1+0x3384], R14 ;  /* 0x0033840e01007387 */ /* 0x0001e40000100800 */
[----:B------:R-:W-:Y:S01]  /*a7a00*/  STL [R1+0x3380], R15 ;  /* 0x0033800f01007387 */ /* 0x000fe20000100800 */
[----:B---3--:R-:W-:Y:S01]  /*a7a10*/  ISETP.LT.AND P6, PT, R23, c[0x0][0x178], !P1 ;  /* 0x00005e0017007a0c */ /* 0x008fe20004fc1270 */
[----:B------:R-:W-:-:S02]  /*a7a20*/  ISETP.LT.AND P1, PT, R19, c[0x0][0x178], !P1 ;  /* 0x00005e0013007a0c */ /* 0x000fc40004f21270 */
[----:B------:R-:W3:Y:S01]  /*a7a30*/  LDL.LU R19, [R1+0x30d0] ;  /* 0x0030d00001137983 */ /* 0x000ee20000300800 */
[----:B0-----:R-:W5:Y:S02]  /*a7a40*/  LDL R14, [R1+0x1b5c] ;  /* 0x001b5c00010e7983 */ /* 0x001f640000100800 */
[----:B----4-:R-:W-:-:S05]  /*a7a50*/  IMAD.WIDE R22, R0, 0x2, R16 ;  /* 0x0000000200167825 */ /* 0x010fca00078e0210 */
[----:B------:R-:W-:Y:S01]  /*a7a60*/  @P0 STG.E.U16 [R22.64], R28 ;  /* 0x0000001c16000986 */ /* 0x000fe2000c101506 */
[----:B------:R-:W-:Y:S03]  /*a7a70*/  @P4 STG.E.U16 [R24.64], R27 ;  /* 0x0000001b18004986 */ /* 0x000fe6000c101506 */
[----:B-----5:R0:W-:Y:S04]  /*a7a80*/  STL [R1+0x3388], R14 ;  /* 0x0033880e01007387 */ /* 0x0201e80000100800 */
[----:B0-----:R-:W4:Y:S01]  /*a7a90*/  LDL.LU R14, [R1+0x8dc] ;  /* 0x0008dc00010e7983 */ /* 0x001f220000300800 */
[----:B------:R-:W5:Y:S02]  /*a7aa0*/  LDL.LU R15, [R1+0x8cc] ;  /* 0x0008cc00010f7983 */ /* 0x000f640000300800 */
[----:B------:R-:W4:Y:S02]  /*a7ab0*/  LDL R23, [R1+0x1b48] ;  /* 0x001b480001177983 */ /* 0x000f240000100800 */
[----:B------:R-:W5:Y:S01]  /*a7ac0*/  LDL R25, [R1+0x1b4c] ;  /* 0x001b4c0001197983 */ /* 0x000f620000100800 */
[----:B--2---:R-:W-:Y:S01]  /*a7ad0*/  PRMT R5, R7, 0x7632, R5 ;  /* 0x0000763207057816 */ /* 0x004fe20000000005 */
[----:B------:R-:W-:Y:S01]  /*a7ae0*/  IMAD.WIDE R6, R0, 0x2, R12 ;  /* 0x0000000200067825 */ /* 0x000fe200078e020c */
[----:B------:R0:W-:Y:S04]  /*a7af0*/  STL [R1+0x337c], R11 ;  /* 0x00337c0b01007387 */ /* 0x0001e80000100800 */
[----:B------:R-:W-:Y:S01]  /*a7b00*/  @P6 STG.E.U16 [R6.64], R26 ;  /* 0x0000001a06006986 */ /* 0x000fe2000c101506 */
[----:B---3--:R-:W-:-:S02]  /*a7b10*/  ISETP.GE.AND P0, PT, R19, c[0x0][0x17c], PT ;  /* 0x00005f0013007a0c */ /* 0x008fc40003f06270 */
[----:B----4-:R-:W-:Y:S01]  /*a7b20*/  ISETP.LT.AND P4, PT, R23, c[0x0][0x178], !P2 ;  /* 0x00005e0017007a0c */ /* 0x010fe20005781270 */
[----:B------:R-:W-:Y:S01]  /*a7b30*/  IMAD.WIDE R22, R0, 0x2, R10 ;  /* 0x0000000200167825 */ /* 0x000fe200078e020a */
[----:B-----5:R-:W-:-:S03]  /*a7b40*/  ISETP.LT.AND P6, PT, R25, c[0x0][0x178], !P2 ;  /* 0x00005e0019007a0c */ /* 0x020fc600057c1270 */
[C---:B------:R-:W-:Y:S01]  /*a7b50*/  IMAD.WIDE R24, R0.reuse, 0x2, R8 ;  /* 0x0000000200187825 */ /* 0x040fe200078e0208 */
[----:B0-----:R-:W2:Y:S04]  /*a7b60*/  LDL.LU R11, [R1+0x48c] ;  /* 0x00048c00010b7983 */ /* 0x001ea80000300800 */
[----:B------:R0:W-:Y:S01]  /*a7b70*/  @P5 STG.E.U16 [R22.64], R4 ;  /* 0x0000000416005986 */ /* 0x0001e2000c101506 */
[----:B------:R1:W-:Y:S03]  /*a7b80*/  @P1 STG.E.U16 [R24.64], R5 ;  /* 0x0000000518001986 */ /* 0x0003e6000c101506 */
[----:B0-----:R-:W3:Y:S01]  /*a7b90*/  LDL.LU R4, [R1+0x8ec] ;  /* 0x0008ec0001047983 */ /* 0x001ee20000300800 */
[----:B------:R-:W4:Y:S02]  /*a7ba0*/  LDL.LU R19, [R1+0x338c] ;  /* 0x00338c0001137983 */ /* 0x000f240000300800 */
[----:B-1----:R-:W5:Y:S01]  /*a7bb0*/  LDL R25, [R1+0x1b54] ;  /* 0x001b540001197983 */ /* 0x002f620000100800 */
[----:B------:R-:W-:Y:S01]  /*a7bc0*/  IADD3 R7, R0, c[0x0][0x198], RZ ;  /* 0x0000660000077a10 */ /* 0x000fe20007ffe0ff */
[----:B------:R-:W2:Y:S04]  /*a7bd0*/  LDL.LU R5, [R1+0x30d4] ;  /* 0x0030d40001057983 */ /* 0x000ea80000300800 */
[----:B------:R-:W-:Y:S01]  /*a7be0*/  IMAD.WIDE R22, R7, 0x2, R20 ;  /* 0x0000000207167825 */ /* 0x000fe200078e0214 */
[----:B------:R-:W-:-:S02]  /*a7bf0*/  PRMT R26, R14, 0x7632, R26 ;  /* 0x000076320e1a7816 */ /* 0x000fc4000000001a */
[----:B-----5:R-:W-:Y:S01]  /*a7c00*/  ISETP.LT.AND P1, PT, R25, c[0x0][0x178], !P2 ;  /* 0x00005e0019007a0c */ /* 0x020fe20005721270 */
[----:B----4-:R-:W-:Y:S01]  /*a7c10*/  IMAD.WIDE R24, R7, 0x2, R18 ;  /* 0x0000000207187825 */ /* 0x010fe200078e0212 */
[----:B------:R-:W-:Y:S04]  /*a7c20*/  STL [R1+0x3378], R19 ;  /* 0x0033781301007387 */ /* 0x000fe80000100800 */
[----:B---3--:R0:W-:Y:S01]  /*a7c30*/  @P4 STG.E.U16 [R22.64], R4 ;  /* 0x0000000416004986 */ /* 0x0081e2000c101506 */
[----:B------:R1:W-:Y:S03]  /*a7c40*/  @P6 STG.E.U16 [R24.64], R14 ;  /* 0x0000000e18006986 */ /* 0x0003e6000c101506 */
[----:B0-----:R-:W3:Y:S01]  /*a7c50*/  LDL R23, [R1+0x1b58] ;  /* 0x001b580001177983 */ /* 0x001ee20000100800 */
[----:B------:R-:W4:Y:S02]  /*a7c60*/  LDL.LU R19, [R1+0x46c] ;  /* 0x00046c0001137983 */ /* 0x000f240000300800 */
[----:B-1----:R-:W5:Y:S02]  /*a7c70*/  LDL.LU R24, [R1+0x49c] ;  /* 0x00049c0001187983 */ /* 0x002f640000300800 */
[----:B------:R-:W4:Y:S01]  /*a7c80*/  LDL R25, [R1+0x1b64] ;  /* 0x001b640001197983 */ /* 0x000f220000100800 */
[----:B------:R-:W4:Y:S01]  /*a7c90*/  LDL.LU R14, [R1+0x3388] ;  /* 0x00338800010e7983 */ /* 0x000f220000300800 */
[----:B------:R-:W-:-:S02]  /*a7ca0*/  ISETP.LT.AND P5, PT, R29, c[0x0][0x178], !P2 ;  /* 0x00005e001d007a0c */ /* 0x000fc400057a1270 */
[----:B--2---:R-:W-:Y:S02]  /*a7cb0*/  ISETP.GE.AND P4, PT, R5, c[0x0][0x17c], PT ;  /* 0x00005f0005007a0c */ /* 0x004fe40003f86270 */
[----:B------:R-:W-:Y:S01]  /*a7cc0*/  PRMT R6, R4, 0x7632, R6 ;  /* 0x0000763204067816 */ /* 0x000fe20000000006 */
[----:B------:R-:W-:-:S08]  /*a7cd0*/  IMAD.WIDE R4, R7, 0x2, R2 ;  /* 0x0000000207047825 */ /* 0x000fd000078e0202 */
[----:B------:R0:W-:Y:S04]  /*a7ce0*/  @P5 STG.E.U16 [R4.64], R15 ;  /* 0x0000000f04005986 */ /* 0x0001e8000c101506 */
[----:B0-----:R-:W2:Y:S01]  /*a7cf0*/  LDL.LU R4, [R1+0x47c] ;  /* 0x00047c0001047983 */ /* 0x001ea20000300800 */
[----:B------:R-:W-:Y:S02]  /*a7d00*/  PRMT R5, R15, 0x7632, R5 ;  /* 0x000076320f057816 */ /* 0x000fe40000000005 */
[----:B---3--:R-:W-:Y:S01]  /*a7d10*/  ISETP.LT.AND P6, PT, R23, c[0x0][0x178], !P2 ;  /* 0x00005e0017007a0c */ /* 0x008fe200057c1270 */
[----:B------:R-:W-:Y:S01]  /*a7d20*/  IMAD.WIDE R22, R7, 0x2, R16 ;  /* 0x0000000207167825 */ /* 0x000fe200078e0210 */
[----:B----4-:R-:W-:Y:S02]  /*a7d30*/  ISETP.LT.AND P5, PT, R14, c[0x0][0x178], !P2 ;  /* 0x00005e000e007a0c */ /* 0x010fe400057a1270 */
[----:B------:R-:W3:Y:S01]  /*a7d40*/  LDL.LU R14, [R1+0x3384] ;  /* 0x00338400010e7983 */ /* 0x000ee20000300800 */
[----:B------:R-:W3:Y:S03]  /*a7d50*/  LDL.LU R15, [R1+0x3380] ;  /* 0x00338000010f7983 */ /* 0x000ee60000300800 */
[----:B-----5:R0:W-:Y:S04]  /*a7d60*/  @P1 STG.E.U16 [R22.64], R24 ;  /* 0x0000001816001986 */ /* 0x0201e8000c101506 */
[----:B0-----:R-:W4:Y:S01]  /*a7d70*/  LDL R23, [R1+0x1b60] ;  /* 0x001b600001177983 */ /* 0x001f220000100800 */
[----:B------:R-:W-:-:S02]  /*a7d80*/  PRMT R27, R24, 0x7632, R27 ;  /* 0x00007632181b7816 */ /* 0x000fc4000000001b */
[----:B------:R-:W-:Y:S01]  /*a7d90*/  PRMT R28, R11, 0x7632, R28 ;  /* 0x000076320b1c7816 */ /* 0x000fe2000000001c */
[----:B---3--:R0:W-:Y:S01]  /*a7da0*/  STL.64 [R1+0x3370], R14 ;  /* 0x0033700e01007387 */ /* 0x0081e20000100a00 */
[----:B----4-:R-:W-:Y:S01]  /*a7db0*/  ISETP.LT.AND P1, PT, R23, c[0x0][0x178], !P2 ;  /* 0x00005e0017007a0c */ /* 0x010fe20005721270 */
[----:B------:R-:W-:Y:S01]  /*a7dc0*/  IMAD.WIDE R22, R7, 0x2, R14 ;  /* 0x0000000207167825 */ /* 0x000fe200078e020e */
[----:B------:R-:W-:Y:S01]  /*a7dd0*/  ISETP.LT.AND P2, PT, R25, c[0x0][0x178], !P2 ;  /* 0x00005e0019007a0c */ /* 0x000fe20005741270 */
[----:B0-----:R-:W3:Y:S02]  /*a7de0*/  LDL R14, [R1+0x1b60] ;  /* 0x001b6000010e7983 */ /* 0x001ee40000100800 */
[----:B------:R-:W4:Y:S02]  /*a7df0*/  LDL.LU R15, [R1+0x8fc] ;  /* 0x0008fc00010f7983 */ /* 0x000f240000300800 */
[----:B------:R-:W-:-:S04]  /*a7e00*/  IMAD.WIDE R24, R7, 0x2, R12 ;  /* 0x0000000207187825 */ /* 0x000fc800078e020c */
[----:B------:R0:W-:Y:S01]  /*a7e10*/  STL.64 [R1+0x3368], R12 ;  /* 0x0033680c01007387 */ /* 0x0001e20000100a00 */
[----:B------:R1:W-:Y:S01]  /*a7e20*/  @P6 STG.E.U16 [R22.64], R11 ;  /* 0x0000000b16006986 */ /* 0x0003e2000c101506 */
[----:B--2---:R2:W-:Y:S03]  /*a7e30*/  @P5 STG.E.U16 [R24.64], R4 ;  /* 0x0000000418005986 */ /* 0x0045e6000c101506 */
[----:B0-----:R-:W5:Y:S01]  /*a7e40*/  LDL.LU R12, [R1+0x45c] ;  /* 0x00045c00010c7983 */ /* 0x001f620000300800 */
[----:B------:R-:W3:Y:S02]  /*a7e50*/  LDL R13, [R1+0x1b5c] ;  /* 0x001b5c00010d7983 */ /* 0x000ee40000100800 */
[----:B-1----:R-:W3:Y:S02]  /*a7e60*/  LDL.LU R11, [R1+0x337c] ;  /* 0x00337c00010b7983 */ /* 0x002ee40000300800 */
[----:B------:R-:W3:Y:S01]  /*a7e70*/  LDL R23, [R1+0x1b48] ;  /* 0x001b480001177983 */ /* 0x000ee20000100800 */
[----:B--2---:R-:W2:Y:S01]  /*a7e80*/  LDL R25, [R1+0x1b4c] ;  /* 0x001b4c0001197983 */ /* 0x004ea20000100800 */
[----:B------:R-:W-:Y:S01]  /*a7e90*/  PRMT R0, R4, 0x7632, R0 ;  /* 0x0000763204007816 */ /* 0x000fe20000000000 */
[----:B------:R-:W-:Y:S01]  /*a7ea0*/  IADD3 R4, R7, c[0x0][0x198], RZ ;  /* 0x0000660007047a10 */ /* 0x000fe20007ffe0ff */
[----:B---3--:R-:W-:Y:S01]  /*a7eb0*/  ISETP.LT.AND P6, PT, R23, c[0x0][0x178], !P3 ;  /* 0x00005e0017007a0c */ /* 0x008fe20005fc1270 */
[----:B------:R-:W-:Y:S01]  /*a7ec0*/  IMAD.WIDE R22, R7, 0x2, R10 ;  /* 0x0000000207167825 */ /* 0x000fe200078e020a */
[----:B--2---:R-:W-:-:S03]  /*a7ed0*/  ISETP.LT.AND P5, PT, R25, c[0x0][0x178], !P3 ;  /* 0x00005e0019007a0c */ /* 0x004fc60005fa1270 */
[----:B------:R-:W-:Y:S01]  /*a7ee0*/  IMAD.WIDE R24, R7, 0x2, R8 ;  /* 0x0000000207187825 */ /* 0x000fe200078e0208 */
[----:B------:R0:W-:Y:S01]  /*a7ef0*/  @P1 STG.E.U16 [R22.64], R19 ;  /* 0x0000001316001986 */ /* 0x0001e2000c101506 */
[----:B------:R-:W-:-:S03]  /*a7f00*/  PRMT R7, R19, 0x7632, R7 ;  /* 0x0000763213077816 */ /* 0x000fc60000000007 */
[----:B-----5:R1:W-:Y:S02]  /*a7f10*/  @P2 STG.E.U16 [R24.64], R12 ;  /* 0x0000000c18002986 */ /* 0x0203e4000c101506 */
[----:B0-----:R-:W-:Y:S01]  /*a7f20*/  IMAD.WIDE R22, R4, 0x2, R20 ;  /* 0x0000000204167825 */ /* 0x001fe200078e0214 */
[----:B------:R-:W2:Y:S03]  /*a7f30*/  LDL.LU R19, [R1+0x3378] ;  /* 0x0033780001137983 */ /* 0x000ea60000300800 */
[----:B-1----:R-:W3:Y:S01]  /*a7f40*/  LDL R25, [R1+0x1b54] ;  /* 0x001b540001197983 */ /* 0x002ee20000100800 */
[----:B------:R0:W-:Y:S04]  /*a7f50*/  @P6 STG.E.U16 [R22.64], R6 ;  /* 0x0000000616006986 */ /* 0x0001e8000c101506 */
[----:B0-----:R-:W5:Y:S01]  /*a7f60*/  LDL R23, [R1+0x1b58] ;  /* 0x001b580001177983 */ /* 0x001f620000100800 */
[----:B------:R-:W-:-:S02]  /*a7f70*/  ISETP.LT.AND P1, PT, R29, c[0x0][0x178], !P3 ;  /* 0x00005e001d007a0c */ /* 0x000fc40005f21270 */
[----:B------:R-:W-:Y:S02]  /*a7f80*/  PRMT R6, R12, 0x7632, R6 ;  /* 0x000076320c067816 */ /* 0x000fe40000000006 */
[----:B---3--:R-:W-:Y:S01]  /*a7f90*/  ISETP.LT.AND P2, PT, R25, c[0x0][0x178], !P3 ;  /* 0x00005e0019007a0c */ /* 0x008fe20005f41270 */
[----:B--2---:R-:W-:-:S05]  /*a7fa0*/  IMAD.WIDE R24, R4, 0x2, R18 ;  /* 0x0000000204187825 */ /* 0x004fca00078e0212 */
[----:B------:R0:W-:Y:S01]  /*a7fb0*/  @P5 STG.E.U16 [R24.64], R26 ;  /* 0x0000001a18005986 */ /* 0x0001e2000c101506 */
[----:B------:R-:W-:Y:S02]  /*a7fc0*/  ISETP.LT.AND P5, PT, R13, c[0x0][0x178], !P3 ;  /* 0x00005e000d007a0c */ /* 0x000fe40005fa1270 */
[----:B-----5:R-:W-:Y:S01]  /*a7fd0*/  ISETP.LT.AND P6, PT, R23, c[0x0][0x178], !P3 ;  /* 0x00005e0017007a0c */ /* 0x020fe20005fc1270 */
[----:B------:R-:W-:Y:S01]  /*a7fe0*/  IMAD.WIDE R22, R4, 0x2, R2 ;  /* 0x0000000204167825 */ /* 0x000fe200078e0202 */
[----:B0-----:R-:W2:Y:S04]  /*a7ff0*/  LDL R26, [R1+0x1b48] ;  /* 0x001b4800011a7983 */ /* 0x001ea80000100800 */
[----:B------:R0:W-:Y:S01]  /*a8000*/  @P1 STG.E.U16 [R22.64], R5 ;  /* 0x0000000516001986 */ /* 0x0001e2000c101506 */
[----:B------:R-:W-:-:S02]  /*a8010*/  ISETP.LT.AND P1, PT, R14, c[0x0][0x178], !P3 ;  /* 0x00005e000e007a0c */ /* 0x000fc40005f21270 */
[----:B----4-:R-:W1:Y:S04]  /*a8020*/  LDS.128 R12, [R15] ;  /* 0x000000000f0c7984 */ /* 0x010e680000000c00 */
[----:B------:R-:W-:Y:S01]  /*a8030*/  STL [R1+0x3364], R17 ;  /* 0x0033641101007387 */ /* 0x000fe20000100800 */
[----:B0-----:R-:W3:Y:S04]  /*a8040*/  LDL R5, [R1+0x1b64] ;  /* 0x001b640001057983 */ /* 0x001ee80000100800 */
[----:B-1----:R-:W-:Y:S01]  /*a8050*/  STL.64 [R1+0x20], R12 ;  /* 0x0000200c01007387 */ /* 0x002fe20000100a00 */
[----:B------:R0:W-:Y:S03]  /*a8060*/  STL.64 [R1+0x28], R14 ;  /* 0x0000280e01007387 */ /* 0x0001e60000100a00 */
[----:B0-----:R-:W4:Y:S01]  /*a8070*/  LDL.LU.64 R14, [R1+0x3370] ;  /* 0x00337000010e7983 */ /* 0x001f220000300a00 */
[----:B------:R-:W-:-:S04]  /*a8080*/  IMAD.WIDE R24, R4, 0x2, R16 ;  /* 0x0000000204187825 */ /* 0x000fc800078e0210 */
[----:B------:R-:W5:Y:S02]  /*a8090*/  LDL.LU.64 R12, [R1+0x3368] ;  /* 0x00336800010c7983 */ /* 0x000f640000300a00 */
[----:B------:R-:W2:Y:S01]  /*a80a0*/  LDL R17, [R1+0x510] ;  /* 0x0005100001117983 */ /* 0x000ea20000100800 */
[----:B------:R-:W-:Y:S01]  /*a80b0*/  @P2 STG.E.U16 [R24.64], R27 ;  /* 0x0000001b18002986 */ /* 0x000fe2000c101506 */
[----:B----4-:R-:W-:-:S03]  /*a80c0*/  IMAD.WIDE R22, R4, 0x2, R14 ;  /* 0x0000000204167825 */ /* 0x010fc600078e020e */
[----:B------:R0:W-:Y:S04]  /*a80d0*/  STL [R1+0x3360], R15 ;  /* 0x0033600f01007387 */ /* 0x0001e80000100800 */
[----:B------:R-:W-:Y:S04]  /*a80e0*/  @P6 STG.E.U16 [R22.64], R28 ;  /* 0x0000001c16006986 */ /* 0x000fe8000c101506 */
[----:B0-----:R-:W4:Y:S01]  /*a80f0*/  LDL R15, [R1+0x500] ;  /* 0x00050000010f7983 */ /* 0x001f220000100800 */
[----:B------:R0:W-:Y:S03]  /*a8100*/  STL [R1+0x3354], R28 ;  /* 0x0033541c01007387 */ /* 0x0001e60000100800 */
[----:B0-----:R-:W2:Y:S01]  /*a8110*/  LDL R28, [R1+0x1b4c] ;  /* 0x001b4c00011c7983 */ /* 0x001ea20000100800 */
[----:B---3--:R-:W-:Y:S01]  /*a8120*/  ISETP.LT.AND P3, PT, R5, c[0x0][0x178], !P3 ;  /* 0x00005e0005007a0c */ /* 0x008fe20005f61270 */
[----:B-----5:R-:W-:-:S04]  /*a8130*/  IMAD.WIDE R24, R4, 0x2, R12 ;  /* 0x0000000204187825 */ /* 0x020fc800078e020c */
[----:B------:R-:W-:Y:S01]  /*a8140*/  IMAD.WIDE R22, R4, 0x2, R10 ;  /* 0x0000000204167825 */ /* 0x000fe200078e020a */
[----:B--2---:R-:W-:Y:S01]  /*a8150*/  ISETP.LT.AND P6, PT, R28, c[0x0][0x178], !P0 ;  /* 0x00005e001c007a0c */ /* 0x004fe200047c1270 */
[----:B------:R0:W-:Y:S04]  /*a8160*/  STL [R1+0x3358], R28 ;  /* 0x0033581c01007387 */ /* 0x0001e80000100800 */
[----:B0-----:R-:W2:Y:S01]  /*a8170*/  LDL R28, [R1+0x20] ;  /* 0x00002000011c7983 */ /* 0x001ea20000100800 */
[----:B------:R-:W-:-:S03]  /*a8180*/  ISETP.LT.AND P2, PT, R26, c[0x0][0x178], !P0 ;  /* 0x00005e001a007a0c */ /* 0x000fc60004741270 */
[----:B------:R-:W-:Y:S01]  /*a8190*/  @P5 STG.E.U16 [R24.64], R0 ;  /* 0x0000000018005986 */ /* 0x000fe2000c101506 */
[----:B------:R-:W-:-:S04]  /*a81a0*/  IMAD.WIDE R26, R4, 0x2, R8 ;  /* 0x00000002041a7825 */ /* 0x000fc800078e0208 */
[----:B------:R0:W-:Y:S01]  /*a81b0*/  @P1 STG.E.U16 [R22.64], R7 ;  /* 0x0000000716001986 */ /* 0x0001e2000c101506 */
[----:B------:R1:W-:Y:S04]  /*a81c0*/  @P3 STG.E.U16 [R26.64], R6 ;  /* 0x000000061a003986 */ /* 0x0003e8000c101506 */
[----:B--2---:R2:W-:Y:S01]  /*a81d0*/  STL [R1+0x335c], R28 ;  /* 0x00335c1c01007387 */ /* 0x0045e20000100800 */
[----:B0-----:R-:W3:Y:S02]  /*a81e0*/  LDL R23, [R1+0x1b54] ;  /* 0x001b540001177983 */ /* 0x001ee40000100800 */
[----:B-1----:R-:W5:Y:S02]  /*a81f0*/  LDL R6, [R1+0x520] ;  /* 0x0005200001067983 */ /* 0x002f640000100800 */
[----:B------:R-:W4:Y:S01]  /*a8200*/  LDL R7, [R1+0x1b58] ;  /* 0x001b580001077983 */ /* 0x000f220000100800 */
[----:B------:R-:W-:-:S02]  /*a8210*/  IADD3 R5, R4, c[0x0][0x198], RZ ;  /* 0x0000660004057a10 */ /* 0x000fc40007ffe0ff */
[----:B------:R-:W-:Y:S01]  /*a8220*/  ISETP.LT.AND P5, PT, R29, c[0x0][0x178], !P0 ;  /* 0x00005e001d007a0c */ /* 0x000fe200047a1270 */
[----:B------:R-:W4:Y:S04]  /*a8230*/  LDL R4, [R1+0x4e0] ;  /* 0x0004e00001047983 */ /* 0x000f280000100800 */
[----:B------:R-:W4:Y:S04]  /*a8240*/  LDL R26, [R1+0x1b48] ;  /* 0x001b4800011a7983 */ /* 0x000f280000100800 */
[----:B--2---:R-:W2:Y:S01]  /*a8250*/  LDL R28, [R1+0x4b0] ;  /* 0x0004b000011c7983 */ /* 0x004ea20000100800 */
[----:B------:R-:W-:Y:S01]  /*a8260*/  IMAD.WIDE R24, R5, 0x2, R20 ;  /* 0x0000000205187825 */ /* 0x000fe200078e0214 */
[----:B---3--:R-:W-:-:S03]  /*a8270*/  ISETP.LT.AND P1, PT, R23, c[0x0][0x178], !P0 ;  /* 0x00005e0017007a0c */ /* 0x008fc60004721270 */
[----:B------:R-:W-:Y:S01]  /*a8280*/  IMAD.WIDE R22, R5, 0x2, R18 ;  /* 0x0000000205167825 */ /* 0x000fe200078e0212 */
[----:B-----5:R0:W-:Y:S01]  /*a8290*/  @P2 STG.E.U16 [R24.64], R6 ;  /* 0x0000000618002986 */ /* 0x0201e2000c101506 */
[----:B----4-:R-:W-:-:S03]  /*a82a0*/  ISETP.LT.AND P2, PT, R7, c[0x0][0x178], !P0 ;  /* 0x00005e0007007a0c */ /* 0x010fc60004741270 */
[----:B------:R1:W-:Y:S04]  /*a82b0*/  @P6 STG.E.U16 [R22.64], R17 ;  /* 0x0000001116006986 */ /* 0x0003e8000c101506 */
[----:B0-----:R-:W3:Y:S01]  /*a82c0*/  LDL.LU R24, [R1+0x30d8] ;  /* 0x0030d80001187983 */ /* 0x001ee20000300800 */
[----:B------:R-:W4:Y:S02]  /*a82d0*/  LDL R25, [R1+0x1b64] ;  /* 0x001b640001197983 */ /* 0x000f240000100800 */
[----:B------:R-:W-:Y:S01]  /*a82e0*/  IMAD.WIDE R6, R5, 0x2, R2 ;  /* 0x0000000205067825 */ /* 0x000fe200078e0202 */
[----:B-1----:R-:W5:Y:S03]  /*a82f0*/  LDL.LU R17, [R1+0x3364] ;  /* 0x0033640001117983 */ /* 0x002f660000300800 */
[----:B------:R-:W2:Y:S02]  /*a8300*/  LDL R22, [R1+0x1b5c] ;  /* 0x001b5c0001167983 */ /* 0x000ea40000100800 */
[----:B------:R-:W4:Y:S01]  /*a8310*/  LDL R23, [R1+0x1b60] ;  /* 0x001b600001177983 */ /* 0x000f220000100800 */
[----:B------:R0:W-:Y:S04]  /*a8320*/  @P5 STG.E.U16 [R6.64], R15 ;  /* 0x0000000f06005986 */ /* 0x0001e8000c101506 */
[----:B0-----:R-:W5:Y:S01]  /*a8330*/  LDL.LU R15, [R1+0x3360] ;  /* 0x00336000010f7983 */ /* 0x001f620000300800 */
[----:B------:R-:W5:Y:S01]  /*a8340*/  LDL R7, [R1+0x4f0] ;  /* 0x0004f00001077983 */ /* 0x000f620000100800 */
[----:B---3--:R-:W-:-:S02]  /*a8350*/  ISETP.GE.AND P5, PT, R24, c[0x0][0x17c], PT ;  /* 0x00005f0018007a0c */ /* 0x008fc40003fa6270 */
[----:B--2---:R-:W-:Y:S02]  /*a8360*/  ISETP.LT.AND P6, PT, R22, c[0x0][0x178], !P0 ;  /* 0x00005e0016007a0c */ /* 0x004fe400047c1270 */
[----:B----4-:R-:W-:Y:S01]  /*a8370*/  ISETP.LT.AND P3, PT, R23, c[0x0][0x178], !P0 ;  /* 0x00005e0017007a0c */ /* 0x010fe20004761270 */
[----:B-----5:R-:W-:Y:S01]  /*a8380*/  IMAD.WIDE R22, R5, 0x2, R16 ;  /* 0x0000000205167825 */ /* 0x020fe200078e0210 */
[----:B------:R-:W-:-:S03]  /*a8390*/  ISETP.LT.AND P0, PT, R25, c[0x0][0x178], !P0 ;  /* 0x00005e0019007a0c */ /* 0x000fc60004701270 */
[C---:B------:R-:W-:Y:S01]  /*a83a0*/  IMAD.WIDE R24, R5.reuse, 0x2, R14 ;  /* 0x0000000205187825 */ /* 0x040fe200078e020e */
[----:B------:R0:W-:Y:S04]  /*a83b0*/  @P1 STG.E.U16 [R22.64], R7 ;  /* 0x0000000716001986 */ /* 0x0001e8000c101506 */
        /* <DEDUP_REMOVED lines=15> */
[----:B------:R-:W5:Y:S02]  /*a84b0*/  LDL.LU R23, [R1+0x510] ;  /* 0x0005100001177983 */ /* 0x000f640000300800 */
[----:B-1----:R-:W3:Y:S02]  /*a84c0*/  LDL.LU R28, [R1+0x3358] ;  /* 0x00335800011c7983 */ /* 0x002ee40000300800 */
[----:B------:R-:W4:Y:S01]  /*a84d0*/  LDL R4, [R1+0x1b54] ;  /* 0x001b540001047983 */ /* 0x000f220000100800 */
[----:B------:R-:W4:Y:S01]  /*a84e0*/  LDL.LU R5, [R1+0x4e0] ;  /* 0x0004e00001057983 */ /* 0x000f220000300800 */
[----:B------:R-:W-:-:S02]  /*a84f0*/  ISETP.LT.AND P2, PT, R29, c[0x0][0x178], !P4 ;  /* 0x00005e001d007a0c */ /* 0x000fc40006741270 */
[----:B--2---:R-:W-:Y:S02]  /*a8500*/  PRMT R0, R7, 0x7632, R0 ;  /* 0x0000763207007816 */ /* 0x004fe40000000000 */
[----:B---3--:R-:W-:Y:S02]  /*a8510*/  ISETP.LT.AND P0, PT, R28, c[0x0][0x178], !P4 ;  /* 0x00005e001c007a0c */ /* 0x008fe40006701270 */
[----:B------:R-:W2:Y:S01]  /*a8520*/  LDL.LU R28, [R1+0x3354] ;  /* 0x00335400011c7983 */ /* 0x000ea20000300800 */
[----:B------:R-:W3:Y:S02]  /*a8530*/  LDL.LU R29, [R1+0x3350] ;  /* 0x00335000011d7983 */ /* 0x000ee40000300800 */
[----:B------:R-:W-:-:S04]  /*a8540*/  IMAD.WIDE R6, R26, 0x2, R20 ;  /* 0x000000021a067825 */ /* 0x000fc800078e0214 */
[----:B------:R-:W-:Y:S01]  /*a8550*/  STL [R1+0x3348], R18 ;  /* 0x0033481201007387 */ /* 0x000fe20000100800 */
[----:B------:R-:W-:Y:S01]  /*a8560*/  STL [R1+0x3344], R19 ;  /* 0x0033441301007387 */ /* 0x000fe20000100800 */
[----:B------:R-:W-:Y:S03]  /*a8570*/  STL [R1+0x334c], R3 ;  /* 0x00334c0301007387 */ /* 0x000fe60000100800 */
[----:B------:R0:W-:Y:S01]  /*a8580*/  @P1 STG.E.U16 [R6.64], R0 ;  /* 0x0000000006001986 */ /* 0x0001e2000c101506 */
[----:B------:R-:W-:Y:S01]  /*a8590*/  STL [R1+0x3338], R16 ;  /* 0x0033381001007387 */ /* 0x000fe20000100800 */
[----:B-----5:R-:W-:Y:S01]  /*a85a0*/  PRMT R27, R23, 0x7632, R27 ;  /* 0x00007632171b7816 */ /* 0x020fe2000000001b */
[----:B------:R1:W-:Y:S01]  /*a85b0*/  STL [R1+0x3334], R17 ;  /* 0x0033341101007387 */ /* 0x0003e20000100800 */
[----:B----4-:R-:W-:Y:S01]  /*a85c0*/  ISETP.LT.AND P1, PT, R22, c[0x0][0x178], !P4 ;  /* 0x00005e0016007a0c */ /* 0x010fe20006721270 */
[----:B------:R-:W-:Y:S01]  /*a85d0*/  IMAD.WIDE R22, R26, 0x2, R2 ;  /* 0x000000021a167825 */ /* 0x000fe200078e0202 */
[----:B------:R-:W-:-:S03]  /*a85e0*/  ISETP.LT.AND P3, PT, R4, c[0x0][0x178], !P4 ;  /* 0x00005e0004007a0c */ /* 0x000fc60006761270 */
[----:B0-----:R-:W-:Y:S01]  /*a85f0*/  IMAD.WIDE R6, R26, 0x2, R18 ;  /* 0x000000021a067825 */ /* 0x001fe200078e0212 */
[----:B------:R-:W-:-:S03]  /*a8600*/  PRMT R0, R5, 0x7632, R0 ;  /* 0x0000763205007816 */ /* 0x000fc60000000000 */
[----:B------:R-:W-:Y:S01]  /*a8610*/  IMAD.WIDE R4, R26, 0x2, R14 ;  /* 0x000000021a047825 */ /* 0x000fe200078e020e */
[----:B------:R0:W-:Y:S01]  /*a8620*/  @P0 STG.E.U16 [R6.64], R27 ;  /* 0x0000001b06000986 */ /* 0x0001e2000c101506 */
[----:B--2---:R-:W-:Y:S02]  /*a8630*/  PRMT R28, R24, 0x7632, R28 ;  /* 0x00007632181c7816 */ /* 0x004fe4000000001c */
[----:B---3--:R-:W-:Y:S01]  /*a8640*/  PRMT R29, R25, 0x7632, R29 ;  /* 0x00007632191d7816 */ /* 0x008fe2000000001d */
[----:B------:R-:W-:Y:S02]  /*a8650*/  IMAD.WIDE R24, R26, 0x2, R16 ;  /* 0x000000021a187825 */ /* 0x000fe400078e0210 */
[----:B-1----:R-:W2:Y:S02]  /*a8660*/  LDL.LU R17, [R1+0x8f0] ;  /* 0x0008f00001117983 */ /* 0x002ea40000300800 */
[----:B------:R-:W3:Y:S02]  /*a8670*/  LDL.LU R16, [R1+0x20] ;  /* 0x0000200001107983 */ /* 0x000ee40000300800 */
[----:B------:R-:W4:Y:S02]  /*a8680*/  LDL R3, [R1+0x1b50] ;  /* 0x001b500001037983 */ /* 0x000f240000100800 */
[----:B------:R-:W-:Y:S01]  /*a8690*/  STL [R1+0x3340], R14 ;  /* 0x0033400e01007387 */ /* 0x000fe20000100800 */
[----:B------:R1:W-:Y:S01]  /*a86a0*/  STL [R1+0x333c], R15 ;  /* 0x00333c0f01007387 */ /* 0x0003e20000100800 */
[----:B0-----:R-:W5:Y:S02]  /*a86b0*/  LDL R6, [R1+0x1b64] ;  /* 0x001b640001067983 */ /* 0x001f640000100800 */
[----:B------:R-:W2:Y:S01]  /*a86c0*/  LDL R7, [R1+0x1b48] ;  /* 0x001b480001077983 */ /* 0x000ea20000100800 */
[----:B------:R0:W-:Y:S04]  /*a86d0*/  @P2 STG.E.U16 [R22.64], R28 ;  /* 0x0000001c16002986 */ /* 0x0001e8000c101506 */
[----:B-1----:R-:W3:Y:S01]  /*a86e0*/  LDL R15, [R1+0x1b5c] ;  /* 0x001b5c00010f7983 */ /* 0x002ee20000100800 */
[----:B------:R-:W4:Y:S03]  /*a86f0*/  LDL.LU R27, [R1+0x4a0] ;  /* 0x0004a000011b7983 */ /* 0x000f260000300800 */
[----:B0-----:R-:W4:Y:S01]  /*a8700*/  LDL.LU R22, [R1+0x4b0] ;  /* 0x0004b00001167983 */ /* 0x001f220000300800 */
[----:B------:R-:W4:Y:S02]  /*a8710*/  LDL R23, [R1+0x1b60] ;  /* 0x001b600001177983 */ /* 0x000f240000100800 */
[----:B------:R-:W-:Y:S02]  /*a8720*/  @P3 STG.E.U16 [R24.64], R29 ;  /* 0x0000001d18003986 */ /* 0x000fe4000c101506 */
[----:B------:R-:W-:Y:S01]  /*a8730*/  @P1 STG.E.U16 [R4.64], R0 ;  /* 0x0000000004001986 */ /* 0x000fe2000c101506 */
[----:B--2---:R-:W-:-:S02]  /*a8740*/  ISETP.LT.AND P6, PT, R7, c[0x0][0x178], !P5 ;  /* 0x00005e0007007a0c */ /* 0x004fc40006fc1270 */
[----:B---3--:R-:W-:Y:S02]  /*a8750*/  ISETP.LT.AND P1, PT, R15, c[0x0][0x178], !P4 ;  /* 0x00005e000f007a0c */ /* 0x008fe40006721270 */
[----:B----4-:R-:W-:Y:S01]  /*a8760*/  ISETP.LT.AND P3, PT, R23, c[0x0][0x178], !P4 ;  /* 0x00005e0017007a0c */ /* 0x010fe20006761270 */
[----:B-----5:R-:W-:Y:S02]  /*a8770*/  ISETP.LT.AND P4, PT, R6, c[0x0][0x178], !P4 ;  /* 0x00005e0006007a0c */ /* 0x020fe40006781270 */
[----:B------:R0:W1:Y:S04]  /*a8780*/  LDS.128 R4, [R17] ;  /* 0x0000000011047984 */ /* 0x0000680000000c00 */
[----:B0-----:R-:W2:Y:S04]  /*a8790*/  LDL R17, [R1+0x580] ;  /* 0x0005800001117983 */ /* 0x001ea80000100800 */
[----:B-1----:R0:W-:Y:S04]  /*a87a0*/  STL [R1+0x3328], R4 ;  /* 0x0033280401007387 */ /* 0x0021e80000100800 */
[----:B0-----:R-:W3:Y:S01]  /*a87b0*/  LDL R4, [R1+0x1b58] ;  /* 0x001b580001047983 */ /* 0x001ee20000100800 */
[----:B------:R0:W-:Y:S03]  /*a87c0*/  STL [R1+0x3298], R5 ;  /* 0x0032980501007387 */ /* 0x0001e60000100800 */
[----:B0-----:R-:W4:Y:S01]  /*a87d0*/  LDL R5, [R1+0x1b4c] ;  /* 0x001b4c0001057983 */ /* 0x001f220000100800 */
[----:B------:R-:W-:Y:S02]  /*a87e0*/  STL [R1+0x3224], R6 ;  /* 0x0032240601007387 */ /* 0x000fe40000100800 */
[----:B------:R-:W-:Y:S02]  /*a87f0*/  STL [R1+0x3194], R7 ;  /* 0x0031940701007387 */ /* 0x000fe40000100800 */
[----:B------:R0:W-:Y:S02]  /*a8800*/  STL [R1+0x31d0], R7 ;  /* 0x0031d00701007387 */ /* 0x0001e40000100800 */
[----:B0-----:R-:W5:Y:S01]  /*a8810*/  LDL R7, [R1+0x1b48] ;  /* 0x001b480001077983 */ /* 0x001f620000100800 */
[----:B------:R-:W-:-:S03]  /*a8820*/  PRMT R18, R22, 0x7632, R18 ;  /* 0x0000763216127816 */ /* 0x000fc60000000012 */
[----:B-----5:R0:W-:Y:S04]  /*a8830*/  STL [R1+0x332c], R7 ;  /* 0x00332c0701007387 */ /* 0x0201e80000100800 */
[----:B0-----:R-:W5:Y:S01]  /*a8840*/  LDL R7, [R1+0x560] ;  /* 0x0005600001077983 */ /* 0x001f620000100800 */
[----:B------:R-:W-:Y:S01]  /*a8850*/  IMAD.WIDE R22, R26, 0x2, R12 ;  /* 0x000000021a167825 */ /* 0x000fe200078e020c */
[----:B------:R-:W-:Y:S02]  /*a8860*/  PRMT R19, R27, 0x7632, R19 ;  /* 0x000076321b137816 */ /* 0x000fe40000000013 */
[----:B------:R-:W-:Y:S01]  /*a8870*/  PRMT R14, R16, 0x7632, R14 ;  /* 0x00007632100e7816 */ /* 0x000fe2000000000e */
[C---:B------:R-:W-:Y:S01]  /*a8880*/  IMAD.WIDE R24, R26.reuse, 0x2, R10 ;  /* 0x000000021a187825 */ /* 0x040fe200078e020a */
[----:B------:R-:W-:Y:S01]  /*a8890*/  ISETP.LT.AND P2, PT, R3, c[0x0][0x178], !P5 ;  /* 0x00005e0003007a0c */ /* 0x000fe20006f41270 */
[----:B------:R-:W-:Y:S03]  /*a88a0*/  @P1 STG.E.U16 [R22.64], R18 ;  /* 0x0000001216001986 */ /* 0x000fe6000c101506 */
[----:B------:R-:W-:Y:S01]  /*a88b0*/  @P3 STG.E.U16 [R24.64], R19 ;  /* 0x0000001318003986 */ /* 0x000fe2000c101506 */
[C---:B------:R-:W-:Y:S01]  /*a88c0*/  IADD3 R0, R26.reuse, c[0x0][0x198], RZ ;  /* 0x000066001a007a10 */ /* 0x040fe20007ffe0ff */
[----:B------:R-:W-:-:S05]  /*a88d0*/  IMAD.WIDE R26, R26, 0x2, R8 ;  /* 0x000000021a1a7825 */ /* 0x000fca00078e0208 */
[----:B------:R-:W-:Y:S04]  /*a88e0*/  @P4 STG.E.U16 [R26.64], R14 ;  /* 0x0000000e1a004986 */ /* 0x000fe8000c101506 */
[----:B-----5:R0:W-:Y:S04]  /*a88f0*/  STL [R1+0x3330], R7 ;  /* 0x0033300701007387 */ /* 0x0201e80000100800 */
[----:B0-----:R-:W5:Y:S01]  /*a8900*/  LDL R7, [R1+0x1b64] ;  /* 0x001b640001077983 */ /* 0x001f620000100800 */
[----:B------:R-:W2:Y:S02]  /*a8910*/  LDL.LU R6, [R1+0x540] ;  /* 0x0005400001067983 */ /* 0x000ea40000300800 */
[----:B------:R-:W2:Y:S02]  /*a8920*/  LDL.LU R16, [R1+0x30e0] ;  /* 0x0030e00001107983 */ /* 0x000ea40000300800 */
[----:B------:R-:W2:Y:S01]  /*a8930*/  LDL.LU R3, [R1+0x334c] ;  /* 0x00334c0001037983 */ /* 0x000ea20000300800 */
[----:B------:R-:W2:Y:S01]  /*a8940*/  LDL.LU R18, [R1+0x3348] ;  /* 0x0033480001127983 */ /* 0x000ea20000300800 */
[----:B------:R-:W2:Y:S02]  /*a8950*/  LDL R22, [R1+0x590] ;  /* 0x0005900001167983 */ /* 0x000ea40000100800 */
[----:B------:R-:W5:Y:S02]  /*a8960*/  LDL R23, [R1+0x1b54] ;  /* 0x001b540001177983 */ /* 0x000f640000100800 */
[----:B------:R-:W5:Y:S01]  /*a8970*/  LDL.LU R19, [R1+0x3344] ;  /* 0x0033440001137983 */ /* 0x000f620000300800 */
[----:B------:R-:W5:Y:S01]  /*a8980*/  LDL.LU R14, [R1+0x3340] ;  /* 0x00334000010e7983 */ /* 0x000f620000300800 */
[----:B------:R-:W5:Y:S02]  /*a8990*/  LDL R26, [R1+0x570] ;  /* 0x00057000011a7983 */ /* 0x000f640000100800 */
[----:B------:R-:W5:Y:S01]  /*a89a0*/  LDL R27, [R1+0x1b60] ;  /* 0x001b6000011b7983 */ /* 0x000f620000100800 */
[----:B----4-:R-:W-:Y:S01]  /*a89b0*/  ISETP.LT.AND P0, PT, R5, c[0x0][0x178], !P5 ;  /* 0x00005e0005007a0c */ /* 0x010fe20006f01270 */
[----:B------:R-:W-:Y:S01]  /*a89c0*/  IMAD.WIDE R28, R0, 0x2, R20 ;  /* 0x00000002001c7825 */ /* 0x000fe200078e0214 */
[----:B---3--:R-:W-:-:S02]  /*a89d0*/  ISETP.LT.AND P4, PT, R4, c[0x0][0x178], !P5 ;  /* 0x00005e0004007a0c */ /* 0x008fc40006f81270 */
[----:B------:R-:W-:Y:S02]  /*a89e0*/  ISETP.LT.AND P3, PT, R15, c[0x0][0x178], !P5 ;  /* 0x00005e000f007a0c */ /* 0x000fe40006f61270 */
[----:B--2---:R0:W-:Y:S01]  /*a89f0*/  @P6 STG.E.U16 [R28.64], R22 ;  /* 0x000000161c006986 */ /* 0x0041e2000c101506 */
[----:B-----5:R-:W-:Y:S02]  /*a8a00*/  ISETP.LT.AND P6, PT, R23, c[0x0][0x178], !P5 ;  /* 0x00005e0017007a0c */ /* 0x020fe40006fc1270 */
[----:B------:R-:W-:Y:S01]  /*a8a10*/  ISETP.GE.AND P1, PT, R16, c[0x0][0x17c], PT ;  /* 0x00005f0010007a0c */ /* 0x000fe20003f26270 */
[----:B------:R-:W-:-:S04]  /*a8a20*/  IMAD.WIDE R24, R0, 0x2, R2 ;  /* 0x0000000200187825 */ /* 0x000fc800078e0202 */
[C---:B0-----:R-:W-:Y:S01]  /*a8a30*/  IMAD.WIDE R22, R0.reuse, 0x2, R18 ;  /* 0x0000000200167825 */ /* 0x041fe200078e0212 */
[----:B------:R-:W2:Y:S03]  /*a8a40*/  LDL.LU R28, [R1+0x590] ;  /* 0x00059000011c7983 */ /* 0x000ea60000300800 */
[----:B------:R-:W3:Y:S02]  /*a8a50*/  LDL R29, [R1+0x1b50] ;  /* 0x001b5000011d7983 */ /* 0x000ee40000100800 */
[----:B------:R-:W4:Y:S02]  /*a8a60*/  LDL R4, [R1+0x530] ;  /* 0x0005300001047983 */ /* 0x000f240000100800 */
[----:B------:R-:W5:Y:S01]  /*a8a70*/  LDL.LU R15, [R1+0x333c] ;  /* 0x00333c00010f7983 */ /* 0x000f620000300800 */
[----:B------:R-:W2:Y:S04]  /*a8a80*/  LDL.LU R16, [R1+0x3338] ;  /* 0x0033380001107983 */ /* 0x000ea80000300800 */
[----:B------:R0:W-:Y:S01]  /*a8a90*/  @P0 STG.E.U16 [R22.64], R17 ;  /* 0x0000001116000986 */ /* 0x0001e2000c101506 */
[----:B------:R-:W-:Y:S01]  /*a8aa0*/  @P2 STG.E.U16 [R24.64], R26 ;  /* 0x0000001a18002986 */ /* 0x000fe2000c101506 */
[----:B------:R-:W-:Y:S01]  /*a8ab0*/  ISETP.LT.AND P2, PT, R27, c[0x0][0x178], !P5 ;  /* 0x00005e001b007a0c */ /* 0x000fe20006f41270 */
[----:B------:R-:W-:Y:S01]  /*a8ac0*/  ISETP.LT.AND P5, PT, R7, c[0x0][0x178], !P5 ;  /* 0x00005e0007007a0c */ /* 0x000fe20006fa1270 */
[----:B0-----:R-:W2:Y:S01]  /*a8ad0*/  LDL.LU R17, [R1+0x3334] ;  /* 0x0033340001117983 */ /* 0x001ea20000300800 */
[----:B------:R-:W2:Y:S02]  /*a8ae0*/  LDL.LU R23, [R1+0x30dc] ;  /* 0x0030dc0001177983 */ /* 0x000ea40000300800 */
[----:B------:R-:W3:Y:S01]  /*a8af0*/  LDL.LU R7, [R1+0x3330] ;  /* 0x0033300001077983 */ /* 0x000ee20000300800 */
[----:B--2---:R-:W-:Y:S01]  /*a8b00*/  ISETP.GE.AND P0, PT, R23, c[0x0][0x17c], PT ;  /* 0x00005f0017007a0c */ /* 0x004fe20003f06270 */
[----:B------:R-:W-:-:S05]  /*a8b10*/  IMAD.WIDE R22, R0, 0x2, R16 ;  /* 0x0000000200167825 */ /* 0x000fca00078e0210 */
[----:B---3--:R0:W-:Y:S04]  /*a8b20*/  @P6 STG.E.U16 [R22.64], R7 ;  /* 0x0000000716006986 */ /* 0x0081e8000c101506 */
[----:B0-----:R-:W2:Y:S01]  /*a8b30*/  LDL.LU R7, [R1+0x332c] ;  /* 0x00332c0001077983 */ /* 0x001ea20000300800 */
[----:B------:R-:W3:Y:S02]  /*a8b40*/  LDL R23, [R1+0x550] ;  /* 0x0005500001177983 */ /* 0x000ee40000100800 */
[----:B-----5:R-:W-:-:S04]  /*a8b50*/  IMAD.WIDE R24, R0, 0x2, R14 ;  /* 0x0000000200187825 */ /* 0x020fc800078e020e */
[C---:B------:R-:W-:Y:S01]  /*a8b60*/  IMAD.WIDE R26, R0.reuse, 0x2, R12 ;  /* 0x00000002001a7825 */ /* 0x040fe200078e020c */
[----:B------:R-:W-:Y:S01]  /*a8b70*/  ISETP.LT.AND P6, PT, R5, c[0x0][0x178], !P1 ;  /* 0x00005e0005007a0c */ /* 0x000fe20004fc1270 */
[----:B--2---:R0:W-:Y:S04]  /*a8b80*/  STL [R1+0x3310], R7 ;  /* 0x0033100701007387 */ /* 0x0041e80000100800 */
[----:B---3--:R1:W-:Y:S01]  /*a8b90*/  @P4 STG.E.U16 [R24.64], R23 ;  /* 0x0000001718004986 */ /* 0x0083e2000c101506 */
[----:B------:R-:W-:Y:S01]  /*a8ba0*/  ISETP.LT.AND P4, PT, R7, c[0x0][0x178], !P1 ;  /* 0x00005e0007007a0c */ /* 0x000fe20004f81270 */
[----:B------:R2:W-:Y:S02]  /*a8bb0*/  @P3 STG.E.U16 [R26.64], R6 ;  /* 0x000000061a003986 */ /* 0x0005e4000c101506 */
[----:B0-----:R-:W3:Y:S01]  /*a8bc0*/  LDL.LU R7, [R1+0x580] ;  /* 0x0005800001077983 */ /* 0x001ee20000300800 */
[----:B------:R-:W5:Y:S02]  /*a8bd0*/  LDL.LU R5, [R1+0x8f4] ;  /* 0x0008f40001057983 */ /* 0x000f640000300800 */
[----:B------:R0:W-:Y:S02]  /*a8be0*/  STL.64 [R1+0x3320], R10 ;  /* 0x0033200a01007387 */ /* 0x0001e40000100a00 */
[----:B-1----:R-:W-:-:S04]  /*a8bf0*/  IMAD.WIDE R24, R0, 0x2, R10 ;  /* 0x0000000200187825 */ /* 0x002fc800078e020a */
[C---:B--2---:R-:W-:Y:S01]  /*a8c00*/  IMAD.WIDE R26, R0.reuse, 0x2, R8 ;  /* 0x00000002001a7825 */ /* 0x044fe200078e0208 */
[----:B----4-:R-:W-:Y:S04]  /*a8c10*/  @P2 STG.E.U16 [R24.64], R4 ;  /* 0x0000000418002986 */ /* 0x010fe8000c101506 */
[----:B0-----:R-:W2:Y:S01]  /*a8c20*/  LDL.LU R10, [R1+0x560] ;  /* 0x00056000010a7983 */ /* 0x001ea20000300800 */
[----:B------:R-:W4:Y:S02]  /*a8c30*/  LDL.LU R11, [R1+0x550] ;  /* 0x00055000010b7983 */ /* 0x000f240000300800 */
[----:B------:R0:W-:Y:S02]  /*a8c40*/  STL.64 [R1+0x3318], R8 ;  /* 0x0033180801007387 */ /* 0x0001e40000100a00 */
[----:B0-----:R-:W2:Y:S01]  /*a8c50*/  LDL R8, [R1+0x1b5c] ;  /* 0x001b5c0001087983 */ /* 0x001ea20000100800 */
[----:B------:R-:W2:Y:S02]  /*a8c60*/  LDL.LU R9, [R1+0x30e4] ;  /* 0x0030e40001097983 */ /* 0x000ea40000300800 */
[----:B------:R-:W2:Y:S01]  /*a8c70*/  LDL.LU R4, [R1+0x3328] ;  /* 0x0033280001047983 */ /* 0x000ea20000300800 */
[----:B------:R-:W-:Y:S01]  /*a8c80*/  IADD3 R23, R0, c[0x0][0x198], RZ ;  /* 0x0000660000177a10 */ /* 0x000fe20007ffe0ff */
[----:B------:R-:W-:Y:S01]  /*a8c90*/  PRMT R0, R28, 0x7632, R0 ;  /* 0x000076321c007816 */ /* 0x000fe20000000000 */
[----:B------:R-:W-:Y:S01]  /*a8ca0*/  ISETP.LT.AND P3, PT, R29, c[0x0][0x178], !P1 ;  /* 0x00005e001d007a0c */ /* 0x000fe20004f61270 */
[----:B--2---:R0:W-:Y:S04]  /*a8cb0*/  @P5 STG.E.U16 [R26.64], R4 ;  /* 0x000000041a005986 */ /* 0x0041e8000c101506 */
[----:B0-----:R-:W2:Y:S01]  /*a8cc0*/  LDL.LU R26, [R1+0x570] ;  /* 0x00057000011a7983 */ /* 0x001ea20000300800 */
[----:B------:R-:W5:Y:S01]  /*a8cd0*/  LDL R27, [R1+0x1b54] ;  /* 0x001b5400011b7983 */ /* 0x000f620000100800 */
[----:B---3--:R-:W-:-:S02]  /*a8ce0*/  PRMT R4, R7, 0x7632, R4 ;  /* 0x0000763207047816 */ /* 0x008fc40000000004 */
[----:B------:R-:W3:Y:S01]  /*a8cf0*/  LDL R7, [R1+0x1b60] ;  /* 0x001b600001077983 */ /* 0x000ee20000100800 */
[----:B------:R-:W-:-:S04]  /*a8d00*/  IMAD.WIDE R28, R23, 0x2, R20 ;  /* 0x00000002171c7825 */ /* 0x000fc800078e0214 */
[----:B------:R-:W-:Y:S01]  /*a8d10*/  IMAD.WIDE R24, R23, 0x2, R18 ;  /* 0x0000000217187825 */ /* 0x000fe200078e0212 */
[----:B------:R0:W-:Y:S04]  /*a8d20*/  @P4 STG.E.U16 [R28.64], R0 ;  /* 0x000000001c004986 */ /* 0x0001e8000c101506 */
[----:B------:R4:W-:Y:S01]  /*a8d30*/  @P6 STG.E.U16 [R24.64], R4 ;  /* 0x0000000418006986 */ /* 0x0009e2000c101506 */
[----:B------:R-:W-:Y:S02]  /*a8d40*/  ISETP.LT.AND P5, PT, R8, c[0x0][0x178], !P1 ;  /* 0x00005e0008007a0c */ /* 0x000fe40004fa1270 */
[----:B------:R-:W-:Y:S02]  /*a8d50*/  ISETP.GE.AND P2, PT, R9, c[0x0][0x17c], PT ;  /* 0x00005f0009007a0c */ /* 0x000fe40003f46270 */
[----:B------:R-:W-:Y:S01]  /*a8d60*/  PRMT R22, R6, 0x7632, R22 ;  /* 0x0000763206167816 */ /* 0x000fe20000000016 */
[----:B0-----:R-:W3:Y:S01]  /*a8d70*/  LDL R29, [R1+0x1b58] ;  /* 0x001b5800011d7983 */ /* 0x001ee20000100800 */
[----:B----4-:R-:W-:Y:S01]  /*a8d80*/  PRMT R4, R11, 0x7632, R4 ;  /* 0x000076320b047816 */ /* 0x010fe20000000004 */
[----:B------:R-:W-:-:S04]  /*a8d90*/  IMAD.WIDE R24, R23, 0x2, R16 ;  /* 0x0000000217187825 */ /* 0x000fc800078e0210 */
[----:B------:R0:W-:Y:S01]  /*a8da0*/  STL [R1+0x330c], R3 ;  /* 0x00330c0301007387 */ /* 0x0001e20000100800 */
[----:B------:R-:W-:Y:S01]  /*a8db0*/  STL [R1+0x3308], R17 ;  /* 0x0033081101007387 */ /* 0x000fe20000100800 */
[----:B--2---:R-:W-:Y:S02]  /*a8dc0*/  PRMT R0, R26, 0x7632, R0 ;  /* 0x000076321a007816 */ /* 0x004fe40000000000 */
[----:B-----5:R-:W-:Y:S01]  /*a8dd0*/  ISETP.LT.AND P4, PT, R27, c[0x0][0x178], !P1 ;  /* 0x00005e001b007a0c */ /* 0x020fe20004f81270 */
[----:B------:R-:W-:Y:S02]  /*a8de0*/  IMAD.WIDE R26, R23, 0x2, R2 ;  /* 0x00000002171a7825 */ /* 0x000fe400078e0202 */
[----:B0-----:R-:W2:Y:S04]  /*a8df0*/  LDL R3, [R1+0x600] ;  /* 0x0006000001037983 */ /* 0x001ea80000100800 */
[----:B------:R0:W-:Y:S02]  /*a8e00*/  @P3 STG.E.U16 [R26.64], R0 ;  /* 0x000000001a003986 */ /* 0x0001e4000c101506 */
[----:B0-----:R-:W-:-:S02]  /*a8e10*/  PRMT R0, R10, 0x7632, R0 ;  /* 0x000076320a007816 */ /* 0x001fc40000000000 */
[----:B------:R-:W0:Y:S04]  /*a8e20*/  LDS.128 R8, [R5] ;  /* 0x0000000005087984 */ /* 0x000e280000000c00 */
[----:B------:R-:W-:Y:S04]  /*a8e30*/  STL [R1+0x3304], R15 ;  /* 0x0033040f01007387 */ /* 0x000fe80000100800 */
[----:B------:R1:W-:Y:S01]  /*a8e40*/  @P4 STG.E.U16 [R24.64], R0 ;  /* 0x0000000018004986 */ /* 0x0003e2000c101506 */
[----:B------:R-:W-:Y:S01]  /*a8e50*/  IMAD.WIDE R26, R23, 0x2, R14 ;  /* 0x00000002171a7825 */ /* 0x000fe200078e020e */
[----:B---3--:R-:W-:-:S02]  /*a8e60*/  ISETP.LT.AND P3, PT, R7, c[0x0][0x178], !P1 ;  /* 0x00005e0007007a0c */ /* 0x008fc40004f61270 */
[----:B-1----:R-:W3:Y:S01]  /*a8e70*/  LDL.LU R24, [R1+0x530] ;  /* 0x0005300001187983 */ /* 0x002ee20000300800 */
[----:B------:R-:W4:Y:S02]  /*a8e80*/  LDL R25, [R1+0x1b4c] ;  /* 0x001b4c0001197983 */ /* 0x000f240000100800 */
[----:B0-----:R-:W-:Y:S01]  /*a8e90*/  IMAD.MOV.U32 R5, RZ, RZ, R8 ;  /* 0x000000ffff057224 */ /* 0x001fe200078e0008 */
[----:B------:R0:W-:Y:S01]  /*a8ea0*/  STL.64 [R1+0x38], R10 ;  /* 0x0000380a01007387 */ /* 0x0001e20000100a00 */
[----:B------:R-:W-:-:S03]  /*a8eb0*/  IMAD.MOV.U32 R6, RZ, RZ, R9 ;  /* 0x000000ffff067224 */ /* 0x000fc600078e0009 */
[----:B0-----:R-:W5:Y:S01]  /*a8ec0*/  LDL.LU.64 R10, [R1+0x3320] ;  /* 0x00332000010a7983 */ /* 0x001f620000300a00 */
[----:B------:R-:W2:Y:S02]  /*a8ed0*/  LDL.LU.64 R8, [R1+0x3318] ;  /* 0x0033180001087983 */ /* 0x000ea40000300a00 */
[----:B------:R-:W2:Y:S02]  /*a8ee0*/  LDL R17, [R1+0x5f0] ;  /* 0x0005f00001117983 */ /* 0x000ea40000100800 */
[----:B------:R-:W2:Y:S01]  /*a8ef0*/  LDL R15, [R1+0x5e0] ;  /* 0x0005e000010f7983 */ /* 0x000ea20000100800 */
[----:B------:R0:W-:Y:S04]  /*a8f00*/  STL [R1+0x3300], R5 ;  /* 0x0033000501007387 */ /* 0x0001e80000100800 */
[----:B0-----:R-:W2:Y:S01]  /*a8f10*/  LDL R5, [R1+0x1b64] ;  /* 0x001b640001057983 */ /* 0x001ea20000100800 */
[----:B------:R0:W-:Y:S03]  /*a8f20*/  STL [R1+0x3280], R6 ;  /* 0x0032800601007387 */ /* 0x0001e60000100800 */
[----:B0-----:R-:W2:Y:S01]  /*a8f30*/  LDL R6, [R1+0x1b50] ;  /* 0x001b500001067983 */ /* 0x001ea20000100800 */
[----:B------:R-:W2:Y:S01]  /*a8f40*/  LDL.LU R7, [R1+0x3310] ;  /* 0x0033100001077983 */ /* 0x000ea20000300800 */
[----:B------:R-:W-:Y:S01]  /*a8f50*/  ISETP.LT.AND P6, PT, R29, c[0x0][0x178], !P1 ;  /* 0x00005e001d007a0c */ /* 0x000fe20004fc1270 */
[----:B------:R-:W-:-:S12]  /*a8f60*/  IMAD.WIDE R28, R23, 0x2, R12 ;  /* 0x00000002171c7825 */ /* 0x000fd800078e020c */
[----:B------:R-:W-:Y:S01]  /*a8f70*/  @P6 STG.E.U16 [R26.64], R4 ;  /* 0x000000041a006986 */ /* 0x000fe2000c101506 */
[----:B------:R0:W-:Y:S02]  /*a8f80*/  @P5 STG.E.U16 [R28.64], R22 ;  /* 0x000000161c005986 */ /* 0x0001e4000c101506 */
[----:B0-----:R-:W-:Y:S02]  /*a8f90*/  IADD3 R22, R23, c[0x0][0x198], RZ ;  /* 0x0000660017167a10 */ /* 0x001fe40007ffe0ff */
[----:B---3--:R-:W-:Y:S02]  /*a8fa0*/  PRMT R4, R24, 0x7632, R4 ;  /* 0x0000763218047816 */ /* 0x008fe40000000004 */
[----:B----4-:R-:W-:Y:S01]  /*a8fb0*/  ISETP.LT.AND P4, PT, R25, c[0x0][0x178], !P0 ;  /* 0x00005e0019007a0c */ /* 0x010fe20004781270 */
[----:B------:R-:W-:Y:S01]  /*a8fc0*/  IMAD.WIDE R24, R22, 0x2, R20 ;  /* 0x0000000216187825 */ /* 0x000fe200078e0214 */
[----:B------:R-:W-:-:S03]  /*a8fd0*/  PRMT R0, R4, 0x7632, R0 ;  /* 0x0000763204007816 */ /* 0x000fc60000000000 */
[----:B-----5:R-:W-:-:S04]  /*a8fe0*/  IMAD.WIDE R28, R23, 0x2, R10 ;  /* 0x00000002171c7825 */ /* 0x020fc800078e020a */
[----:B--2---:R-:W-:Y:S01]  /*a8ff0*/  IMAD.WIDE R26, R23, 0x2, R8 ;  /* 0x00000002171a7825 */ /* 0x004fe200078e0208 */
[----:B------:R-:W-:Y:S01]  /*a9000*/  ISETP.LT.AND P1, PT, R5, c[0x0][0x178], !P1 ;  /* 0x00005e0005007a0c */ /* 0x000fe20004f21270 */
[----:B------:R0:W-:Y:S04]  /*a9010*/  @P3 STG.E.U16 [R28.64], R4 ;  /* 0x000000041c003986 */ /* 0x0001e8000c101506 */
[----:B------:R-:W2:Y:S01]  /*a9020*/  LDL R5, [R1+0x5a0] ;  /* 0x0005a00001057983 */ /* 0x000ea20000100800 */
[----:B------:R-:W-:-:S03]  /*a9030*/  ISETP.LT.AND P6, PT, R7, c[0x0][0x178], !P0 ;  /* 0x00005e0007007a0c */ /* 0x000fc600047c1270 */
[----:B------:R1:W-:Y:S04]  /*a9040*/  STL [R1+0x32fc], R6 ;  /* 0x0032fc0601007387 */ /* 0x0003e80000100800 */
[----:B0-----:R-:W3:Y:S01]  /*a9050*/  LDL R29, [R1+0x1b54] ;  /* 0x001b5400011d7983 */ /* 0x001ee20000100800 */
[----:B------:R-:W-:-:S03]  /*a9060*/  ISETP.LT.AND P5, PT, R6, c[0x0][0x178], !P0 ;  /* 0x00005e0006007a0c */ /* 0x000fc600047a1270 */
[----:B------:R0:W-:Y:S01]  /*a9070*/  @P1 STG.E.U16 [R26.64], R0 ;  /* 0x000000001a001986 */ /* 0x0001e2000c101506 */
[----:B------:R-:W4:Y:S03]  /*a9080*/  LDL R23, [R1+0x5c0] ;  /* 0x0005c00001177983 */ /* 0x000f260000100800 */
[----:B-1----:R-:W5:Y:S04]  /*a9090*/  LDL R6, [R1+0x1b58] ;  /* 0x001b580001067983 */ /* 0x002f680000100800 */
[----:B------:R1:W-:Y:S04]  /*a90a0*/  @P6 STG.E.U16 [R24.64], R3 ;  /* 0x0000000318006986 */ /* 0x0003e8000c101506 */
[----:B0-----:R-:W2:Y:S04]  /*a90b0*/  LDL R26, [R1+0x1b5c] ;  /* 0x001b5c00011a7983 */ /* 0x001ea80000100800 */
[----:B------:R-:W2:Y:S04]  /*a90c0*/  LDL R27, [R1+0x1b60] ;  /* 0x001b6000011b7983 */ /* 0x000ea80000100800 */
[----:B------:R-:W2:Y:S04]  /*a90d0*/  LDL R0, [R1+0x5d0] ;  /* 0x0005d00001007983 */ /* 0x000ea80000100800 */
[----:B-1----:R-:W2:Y:S01]  /*a90e0*/  LDL.LU R3, [R1+0x330c] ;  /* 0x00330c0001037983 */ /* 0x002ea20000300800 */
[----:B---3--:R-:W-:Y:S01]  /*a90f0*/  ISETP.LT.AND P3, PT, R29, c[0x0][0x178], !P0 ;  /* 0x00005e001d007a0c */ /* 0x008fe20004761270 */
[----:B------:R-:W-:-:S05]  /*a9100*/  IMAD.WIDE R28, R22, 0x2, R18 ;  /* 0x00000002161c7825 */ /* 0x000fca00078e0212 */
[----:B------:R0:W-:Y:S01]  /*a9110*/  @P4 STG.E.U16 [R28.64], R17 ;  /* 0x000000111c004986 */ /* 0x0001e2000c101506 */
[----:B-----5:R-:W-:-:S03]  /*a9120*/  ISETP.LT.AND P1, PT, R6, c[0x0][0x178], !P0 ;  /* 0x00005e0006007a0c */ /* 0x020fc60004721270 */
[----:B------:R-:W3:Y:S04]  /*a9130*/  LDL R6, [R1+0x1b4c] ;  /* 0x001b4c0001067983 */ /* 0x000ee80000100800 */
[----:B0-----:R-:W5:Y:S01]  /*a9140*/  LDL.LU R17, [R1+0x3308] ;  /* 0x0033080001117983 */ /* 0x001f620000300800 */
[----:B------:R-:W3:Y:S02]  /*a9150*/  LDL.LU R28, [R1+0x30e8] ;  /* 0x0030e800011c7983 */ /* 0x000ee40000300800 */
[----:B------:R-:W4:Y:S02]  /*a9160*/  LDL R29, [R1+0x1b64] ;  /* 0x001b6400011d7983 */ /* 0x000f240000100800 */
[----:B--2---:R-:W-:-:S05]  /*a9170*/  IMAD.WIDE R24, R22, 0x2, R2 ;  /* 0x0000000216187825 */ /* 0x004fca00078e0202 */
[----:B------:R0:W-:Y:S04]  /*a9180*/  @P5 STG.E.U16 [R24.64], R15 ;  /* 0x0000000f18005986 */ /* 0x0001e8000c101506 */
[----:B0-----:R-:W2:Y:S01]  /*a9190*/  LDL.LU R15, [R1+0x3304] ;  /* 0x00330400010f7983 */ /* 0x001ea20000300800 */
[----:B------:R-:W-:Y:S02]  /*a91a0*/  ISETP.LT.AND P6, PT, R26, c[0x0][0x178], !P0 ;  /* 0x00005e001a007a0c */ /* 0x000fe400047c1270 */
[----:B------:R-:W-:Y:S01]  /*a91b0*/  ISETP.LT.AND P4, PT, R27, c[0x0][0x178], !P0 ;  /* 0x00005e001b007a0c */ /* 0x000fe20004781270 */
[C---:B------:R-:W-:Y:S01]  /*a91c0*/  IMAD.WIDE R24, R22.reuse, 0x2, R12 ;  /* 0x0000000216187825 */ /* 0x040fe200078e020c */
[----:B------:R-:W-:Y:S03]  /*a91d0*/  STL [R1+0x32f0], R7 ;  /* 0x0032f00701007387 */ /* 0x000fe60000100800 */
[----:B------:R-:W-:Y:S02]  /*a91e0*/  STL [R1+0x32f8], R12 ;  /* 0x0032f80c01007387 */ /* 0x000fe40000100800 */
[----:B------:R-:W-:Y:S02]  /*a91f0*/  STL [R1+0x32f4], R13 ;  /* 0x0032f40d01007387 */ /* 0x000fe40000100800 */
[----:B-----5:R-:W-:Y:S01]  /*a9200*/  IMAD.WIDE R26, R22, 0x2, R16 ;  /* 0x00000002161a7825 */ /* 0x020fe200078e0210 */
[----:B---3--:R-:W-:-:S02]  /*a9210*/  ISETP.GE.AND P5, PT, R28, c[0x0][0x17c], PT ;  /* 0x00005f001c007a0c */ /* 0x008fc40003fa6270 */
[----:B----4-:R-:W-:Y:S02]  /*a9220*/  ISETP.LT.AND P0, PT, R29, c[0x0][0x178], !P0 ;  /* 0x00005e001d007a0c */ /* 0x010fe40004701270 */
[----:B------:R-:W-:Y:S01]  /*a9230*/  @P3 STG.E.U16 [R26.64], R0 ;  /* 0x000000001a003986 */ /* 0x000fe2000c101506 */
[----:B--2---:R-:W-:-:S05]  /*a9240*/  IMAD.WIDE R28, R22, 0x2, R14 ;  /* 0x00000002161c7825 */ /* 0x004fca00078e020e */
[----:B------:R0:W-:Y:S01]  /*a9250*/  @P1 STG.E.U16 [R28.64], R23 ;  /* 0x000000171c001986 */ /* 0x0001e2000c101506 */
[----:B------:R1:W-:Y:S03]  /*a9260*/  @P6 STG.E.U16 [R24.64], R5 ;  /* 0x0000000518006986 */ /* 0x0003e6000c101506 */
[----:B0-----:R-:W2:Y:S01]  /*a9270*/  LDL.LU R28, [R1+0x5d0] ;  /* 0x0005d000011c7983 */ /* 0x001ea20000300800 */
[----:B------:R-:W3:Y:S02]  /*a9280*/  LDL.LU R29, [R1+0x5c0] ;  /* 0x0005c000011d7983 */ /* 0x000ee40000300800 */
[----:B-1----:R-:W4:Y:S02]  /*a9290*/  LDL.LU R5, [R1+0x3300] ;  /* 0x0033000001057983 */ /* 0x002f240000300800 */
[----:B------:R-:W5:Y:S02]  /*a92a0*/  LDL R24, [R1+0x5b0] ;  /* 0x0005b00001187983 */ /* 0x000f640000100800 */
[C---:B------:R-:W-:Y:S01]  /*a92b0*/  IMAD.WIDE R26, R22.reuse, 0x2, R10 ;  /* 0x00000002161a7825 */ /* 0x040fe200078e020a */
[----:B------:R-:W-:-:S03]  /*a92c0*/  IADD3 R0, R22, c[0x0][0x198], RZ ;  /* 0x0000660016007a10 */ /* 0x000fc60007ffe0ff */
[----:B------:R-:W-:Y:S01]  /*a92d0*/  IMAD.WIDE R22, R22, 0x2, R8 ;  /* 0x0000000216167825 */ /* 0x000fe200078e0208 */
[----:B------:R-:W2:Y:S01]  /*a92e0*/  LDL.LU R25, [R1+0x600] ;  /* 0x0006000001197983 */ /* 0x000ea20000300800 */
[----:B------:R-:W-:-:S03]  /*a92f0*/  ISETP.LT.AND P3, PT, R7, c[0x0][0x178], !P2 ;  /* 0x00005e0007007a0c */ /* 0x000fc60005761270 */
[----:B-----5:R0:W-:Y:S01]  /*a9300*/  @P4 STG.E.U16 [R26.64], R24 ;  /* 0x000000181a004986 */ /* 0x0201e2000c101506 */
[----:B----4-:R1:W-:Y:S01]  /*a9310*/  @P0 STG.E.U16 [R22.64], R5 ;  /* 0x0000000516000986 */ /* 0x0103e2000c101506 */
[----:B------:R-:W-:Y:S02]  /*a9320*/  ISETP.LT.AND P0, PT, R6, c[0x0][0x178], !P2 ;  /* 0x00005e0006007a0c */ /* 0x000fe40005701270 */
[----:B0-----:R-:W4:Y:S01]  /*a9330*/  LDL.LU R26, [R1+0x5f0] ;  /* 0x0005f000011a7983 */ /* 0x001f220000300800 */
[----:B------:R-:W5:Y:S02]  /*a9340*/  LDL.LU R27, [R1+0x5e0] ;  /* 0x0005e000011b7983 */ /* 0x000f640000300800 */
[----:B-1----:R-:W4:Y:S02]  /*a9350*/  LDL R22, [R1+0x1b54] ;  /* 0x001b540001167983 */ /* 0x002f240000100800 */
[----:B------:R-:W5:Y:S01]  /*a9360*/  LDL R23, [R1+0x1b58] ;  /* 0x001b580001177983 */ /* 0x000f620000100800 */
[----:B------:R-:W5:Y:S01]  /*a9370*/  LDL.LU R6, [R1+0x32fc] ;  /* 0x0032fc0001067983 */ /* 0x000f620000300800 */
[----:B--2---:R-:W-:Y:S01]  /*a9380*/  PRMT R4, R25, 0x7632, R4 ;  /* 0x0000763219047816 */ /* 0x004fe20000000004 */
[----:B------:R-:W-:-:S05]  /*a9390*/  IMAD.WIDE R24, R0, 0x2, R20 ;  /* 0x0000000200187825 */ /* 0x000fca00078e0214 */
[----:B------:R0:W-:Y:S01]  /*a93a0*/  @P3 STG.E.U16 [R24.64], R4 ;  /* 0x0000000418003986 */ /* 0x0001e2000c101506 */
[----:B------:R-:W-:Y:S01]  /*a93b0*/  STL [R1+0x32ec], R17 ;  /* 0x0032ec1101007387 */ /* 0x000fe20000100800 */
[----:B---3--:R-:W-:Y:S01]  /*a93c0*/  PRMT R7, R29, 0x7632, R7 ;  /* 0x000076321d077816 */ /* 0x008fe20000000007 */
[----:B------:R1:W-:Y:S01]  /*a93d0*/  STL [R1+0x32e8], R15 ;  /* 0x0032e80f01007387 */ /* 0x0003e20000100800 */
[----:B0-----:R-:W-:Y:S01]  /*a93e0*/  PRMT R4, R28, 0x7632, R4 ;  /* 0x000076321c047816 */ /* 0x001fe20000000004 */
[----:B------:R-:W-:-:S04]  /*a93f0*/  IMAD.WIDE R24, R0, 0x2, R2 ;  /* 0x0000000200187825 */ /* 0x000fc800078e0202 */
[----:B------:R-:W-:Y:S02]  /*a9400*/  IMAD.WIDE R28, R0, 0x2, R14 ;  /* 0x00000002001c7825 */ /* 0x000fe400078e020e */
[----:B-1----:R-:W2:Y:S01]  /*a9410*/  LDL R15, [R1+0x1b4c] ;  /* 0x001b4c00010f7983 */ /* 0x002ea20000100800 */
[----:B----4-:R-:W-:Y:S02]  /*a9420*/  ISETP.LT.AND P4, PT, R22, c[0x0][0x178], !P2 ;  /* 0x00005e0016007a0c */ /* 0x010fe40005781270 */
[----:B-----5:R-:W-:Y:S02]  /*a9430*/  ISETP.LT.AND P1, PT, R6, c[0x0][0x178], !P2 ;  /* 0x00005e0006007a0c */ /* 0x020fe40005721270 */
[----:B------:R-:W-:Y:S02]  /*a9440*/  ISETP.LT.AND P3, PT, R23, c[0x0][0x178], !P2 ;  /* 0x00005e0017007a0c */ /* 0x000fe40005761270 */
[----:B------:R-:W-:Y:S01]  /*a9450*/  PRMT R12, R26, 0x7632, R12 ;  /* 0x000076321a0c7816 */ /* 0x000fe2000000000c */
[----:B------:R-:W-:Y:S01]  /*a9460*/  IMAD.WIDE R22, R0, 0x2, R18 ;  /* 0x0000000200167825 */ /* 0x000fe200078e0212 */
[----:B------:R-:W-:-:S03]  /*a9470*/  PRMT R13, R27, 0x7632, R13 ;  /* 0x000076321b0d7816 */ /* 0x000fc6000000000d */
[----:B------:R-:W-:Y:S01]  /*a9480*/  IMAD.WIDE R26, R0, 0x2, R16 ;  /* 0x00000002001a7825 */ /* 0x000fe200078e0210 */
[----:B------:R0:W-:Y:S04]  /*a9490*/  @P0 STG.E.U16 [R22.64], R12 ;  /* 0x0000000c16000986 */ /* 0x0001e8000c101506 */
[----:B------:R1:W-:Y:S01]  /*a94a0*/  @P1 STG.E.U16 [R24.64], R13 ;  /* 0x0000000d18001986 */ /* 0x0003e2000c101506 */
[----:B------:R3:W-:Y:S03]  /*a94b0*/  @P4 STG.E.U16 [R26.64], R4 ;  /* 0x000000041a004986 */ /* 0x0007e6000c101506 */
[----:B0-----:R-:W4:Y:S01]  /*a94c0*/  LDL.LU R12, [R1+0x32f8] ;  /* 0x0032f800010c7983 */ /* 0x001f220000300800 */
[----:B------:R-:W5:Y:S02]  /*a94d0*/  LDL.LU R22, [R1+0x8f8] ;  /* 0x0008f80001167983 */ /* 0x000f640000300800 */
[----:B------:R-:W4:Y:S01]  /*a94e0*/  LDL.LU R23, [R1+0x5b0] ;  /* 0x0005b00001177983 */ /* 0x000f220000300800 */
[----:B-1----:R-:W4:Y:S01]  /*a94f0*/  LDL.LU R13, [R1+0x32f4] ;  /* 0x0032f400010d7983 */ /* 0x002f220000300800 */
[----:B------:R-:W4:Y:S02]  /*a9500*/  LDL R24, [R1+0x1b5c] ;  /* 0x001b5c0001187983 */ /* 0x000f240000100800 */
[----:B------:R-:W5:Y:S02]  /*a9510*/  LDL R25, [R1+0x1b60] ;  /* 0x001b600001197983 */ /* 0x000f640000100800 */
[----:B---3--:R-:W3:Y:S01]  /*a9520*/  LDL.LU R27, [R1+0x5a0] ;  /* 0x0005a000011b7983 */ /* 0x008ee20000300800 */
[----:B------:R0:W-:Y:S04]  /*a9530*/  @P3 STG.E.U16 [R28.64], R7 ;  /* 0x000000071c003986 */ /* 0x0001e8000c101506 */
[----:B0-----:R-:W3:Y:S01]  /*a9540*/  LDL.LU R7, [R1+0x32f0] ;  /* 0x0032f00001077983 */ /* 0x001ee20000300800 */
[----:B------:R-:W3:Y:S01]  /*a9550*/  LDL R29, [R1+0x1b64] ;  /* 0x001b6400011d7983 */ /* 0x000ee20000100800 */
[----:B------:R-:W-:-:S02]  /*a9560*/  PRMT R28, R5, 0x7632, R28 ;  /* 0x00007632051c7816 */ /* 0x000fc4000000001c */
[----:B--2---:R-:W-:Y:S02]  /*a9570*/  ISETP.LT.AND P4, PT, R15, c[0x0][0x178], !P5 ;  /* 0x00005e000f007a0c */ /* 0x004fe40006f81270 */
[----:B----4-:R-:W-:Y:S02]  /*a9580*/  ISETP.LT.AND P1, PT, R24, c[0x0][0x178], !P2 ;  /* 0x00005e0018007a0c */ /* 0x010fe40005721270 */
[----:B-----5:R-:W-:Y:S02]  /*a9590*/  ISETP.LT.AND P0, PT, R25, c[0x0][0x178], !P2 ;  /* 0x00005e0019007a0c */ /* 0x020fe40005701270 */
[----:B---3--:R-:W-:Y:S02]  /*a95a0*/  PRMT R17, R27, 0x7632, R17 ;  /* 0x000076321b117816 */ /* 0x008fe40000000011 */
[----:B------:R-:W0:Y:S04]  /*a95b0*/  LDS.128 R24, [R22] ;  /* 0x0000000016187984 */ /* 0x000e280000000c00 */
[----:B0-----:R-:W-:Y:S01]  /*a95c0*/  STL.64 [R1+0x10], R24 ;  /* 0x0000101801007387 */ /* 0x001fe20000100a00 */
[----:B------:R0:W-:Y:S02]  /*a95d0*/  STL.64 [R1+0x18], R26 ;  /* 0x0000181a01007387 */ /* 0x0001e40000100a00 */
[----:B------:R-:W2:Y:S02]  /*a95e0*/  LDL.LU R5, [R1+0x620] ;  /* 0x0006200001057983 */ /* 0x000ea40000300800 */
[----:B------:R-:W3:Y:S01]  /*a95f0*/  LDL R15, [R1+0x690] ;  /* 0x00069000010f7983 */ /* 0x000ee20000100800 */
[----:B------:R-:W-:Y:S01]  /*a9600*/  STL [R1+0x32d4], R6 ;  /* 0x0032d40601007387 */ /* 0x000fe20000100800 */
[----:B0-----:R-:W-:-:S05]  /*a9610*/  IMAD.WIDE R26, R0, 0x2, R12 ;  /* 0x00000002001a7825 */ /* 0x001fca00078e020c */
[----:B------:R0:W-:Y:S04]  /*a9620*/  @P1 STG.E.U16 [R26.64], R17 ;  /* 0x000000111a001986 */ /* 0x0001e8000c101506 */
[----:B0-----:R-:W4:Y:S01]  /*a9630*/  LDL R27, [R1+0x1b54] ;  /* 0x001b5400011b7983 */ /* 0x001f220000100800 */
[----:B------:R-:W-:Y:S02]  /*a9640*/  ISETP.LT.AND P2, PT, R29, c[0x0][0x178], !P2 ;  /* 0x00005e001d007a0c */ /* 0x000fe40005741270 */
[----:B------:R-:W-:Y:S01]  /*a9650*/  PRMT R4, R23, 0x7632, R4 ;  /* 0x0000763217047816 */ /* 0x000fe20000000004 */
[----:B------:R-:W-:-:S04]  /*a9660*/  IMAD.WIDE R24, R0, 0x2, R10 ;  /* 0x0000000200187825 */ /* 0x000fc800078e020a */
[C---:B------:R-:W-:Y:S01]  /*a9670*/  IMAD.WIDE R22, R0.reuse, 0x2, R8 ;  /* 0x0000000200167825 */ /* 0x040fe200078e0208 */
[----:B------:R-:W-:Y:S01]  /*a9680*/  IADD3 R0, R0, c[0x0][0x198], RZ ;  /* 0x0000660000007a10 */ /* 0x000fe20007ffe0ff */
[----:B------:R-:W5:Y:S04]  /*a9690*/  LDL.LU R17, [R1+0x30ec] ;  /* 0x0030ec0001117983 */ /* 0x000f680000300800 */
[----:B------:R0:W-:Y:S04]  /*a96a0*/  @P0 STG.E.U16 [R24.64], R4 ;  /* 0x0000000418000986 */ /* 0x0001e8000c101506 */
[----:B------:R1:W-:Y:S04]  /*a96b0*/  @P2 STG.E.U16 [R22.64], R28 ;  /* 0x0000001c16002986 */ /* 0x0003e8000c101506 */
[----:B0-----:R-:W2:Y:S04]  /*a96c0*/  LDL R4, [R1+0x1b58] ;  /* 0x001b580001047983 */ /* 0x001ea80000100800 */
[----:B-1----:R-:W3:Y:S01]  /*a96d0*/  LDL R28, [R1+0x680] ;  /* 0x00068000011c7983 */ /* 0x002ee20000100800 */
[----:B------:R0:W-:Y:S01]  /*a96e0*/  STL [R1+0x32dc], R18 ;  /* 0x0032dc1201007387 */ /* 0x0001e20000100800 */
[----:B----4-:R-:W-:Y:S01]  /*a96f0*/  ISETP.LT.AND P2, PT, R27, c[0x0][0x178], !P5 ;  /* 0x00005e001b007a0c */ /* 0x010fe20006f41270 */
[----:B------:R-:W-:-:S02]  /*a9700*/  IMAD.WIDE R26, R0, 0x2, R18 ;  /* 0x00000002001a7825 */ /* 0x000fc400078e0212 */
[----:B0-----:R-:W4:Y:S02]  /*a9710*/  LDL R18, [R1+0x1b4c] ;  /* 0x001b4c0001127983 */ /* 0x001f240000100800 */
[----:B------:R-:W-:Y:S01]  /*a9720*/  IMAD.WIDE R22, R0, 0x2, R2 ;  /* 0x0000000200167825 */ /* 0x000fe200078e0202 */
[----:B--2---:R-:W-:Y:S01]  /*a9730*/  ISETP.LT.AND P1, PT, R4, c[0x0][0x178], !P5 ;  /* 0x00005e0004007a0c */ /* 0x004fe20006f21270 */
[----:B----4-:R0:W-:Y:S04]  /*a9740*/  STL [R1+0x32e0], R18 ;  /* 0x0032e01201007387 */ /* 0x0101e80000100800 */
[----:B0-----:R-:W2:Y:S01]  /*a9750*/  LDL R18, [R1+0x610] ;  /* 0x0006100001127983 */ /* 0x001ea20000100800 */
[----:B------:R0:W-:Y:S03]  /*a9760*/  STL [R1+0x32d8], R19 ;  /* 0x0032d81301007387 */ /* 0x0001e60000100800 */
[----:B0-----:R-:W4:Y:S01]  /*a9770*/  LDL R19, [R1+0x10] ;  /* 0x0000100001137983 */ /* 0x001f220000100800 */
[----:B------:R-:W2:Y:S02]  /*a9780*/  LDL.LU R4, [R1+0x30f0] ;  /* 0x0030f00001047983 */ /* 0x000ea40000300800 */
[----:B------:R0:W-:Y:S02]  /*a9790*/  STL [R1+0x32e4], R3 ;  /* 0x0032e40301007387 */ /* 0x0001e40000100800 */
[----:B0-----:R-:W2:Y:S01]  /*a97a0*/  LDL.LU R3, [R1+0x900] ;  /* 0x0009000001037983 */ /* 0x001ea20000300800 */
[----:B------:R-:W-:Y:S01]  /*a97b0*/  ISETP.LT.AND P3, PT, R7, c[0x0][0x178], !P5 ;  /* 0x00005e0007007a0c */ /* 0x000fe20006f61270 */
[----:B------:R-:W-:Y:S01]  /*a97c0*/  IMAD.WIDE R24, R0, 0x2, R20 ;  /* 0x0000000200187825 */ /* 0x000fe200078e0214 */
[----:B-----5:R-:W-:-:S02]  /*a97d0*/  ISETP.GE.AND P0, PT, R17, c[0x0][0x17c], PT ;  /* 0x00005f0011007a0c */ /* 0x020fc40003f06270 */
[----:B------:R-:W5:Y:S01]  /*a97e0*/  LDL.LU R17, [R1+0x32ec] ;  /* 0x0032ec0001117983 */ /* 0x000f620000300800 */
[----:B------:R-:W-:-:S08]  /*a97f0*/  ISETP.LT.AND P6, PT, R6, c[0x0][0x178], !P5 ;  /* 0x00005e0006007a0c */ /* 0x000fd00006fc1270 */
[----:B--2---:R0:W-:Y:S04]  /*a9800*/  @P3 STG.E.U16 [R24.64], R3 ;  /* 0x0000000318003986 */ /* 0x0041e8000c101506 */
[----:B0-----:R-:W2:Y:S04]  /*a9810*/  LDL R25, [R1+0x6a0] ;  /* 0x0006a00001197983 */ /* 0x001ea80000100800 */
[----:B--2---:R0:W-:Y:S01]  /*a9820*/  @P4 STG.E.U16 [R26.64], R25 ;  /* 0x000000191a004986 */ /* 0x0041e2000c101506 */
[----:B---3--:R1:W-:Y:S01]  /*a9830*/  @P6 STG.E.U16 [R22.64], R15 ;  /* 0x0000000f16006986 */ /* 0x0083e2000c101506 */
[----:B------:R-:W-:-:S02]  /*a9840*/  ISETP.LT.AND P6, PT, R7, c[0x0][0x178], !P0 ;  /* 0x00005e0007007a0c */ /* 0x000fc400047c1270 */
[----:B0-----:R-:W2:Y:S04]  /*a9850*/  LDL R26, [R1+0x1b5c] ;  /* 0x001b5c00011a7983 */ /* 0x001ea80000100800 */
[----:B------:R-:W3:Y:S01]  /*a9860*/  LDL R27, [R1+0x1b60] ;  /* 0x001b6000011b7983 */ /* 0x000ee20000100800 */
[----:B-1----:R-:W4:Y:S02]  /*a9870*/  LDL.LU R15, [R1+0x32e8] ;  /* 0x0032e800010f7983 */ /* 0x002f240000300800 */
[----:B------:R0:W-:Y:S02]  /*a9880*/  STL [R1+0x32d0], R7 ;  /* 0x0032d00701007387 */ /* 0x0001e40000100800 */
[----:B0-----:R-:W4:Y:S01]  /*a9890*/  LDL.LU R7, [R1+0x630] ;  /* 0x0006300001077983 */ /* 0x001f220000300800 */
[----:B-----5:R-:W-:-:S05]  /*a98a0*/  IMAD.WIDE R24, R0, 0x2, R16 ;  /* 0x0000000200187825 */ /* 0x020fca00078e0210 */
[----:B------:R0:W-:Y:S01]  /*a98b0*/  @P2 STG.E.U16 [R24.64], R28 ;  /* 0x0000001c18002986 */ /* 0x0001e2000c101506 */
[----:B------:R-:W-:Y:S02]  /*a98c0*/  PRMT R6, R3, 0x7632, R6 ;  /* 0x0000763203067816 */ /* 0x000fe40000000006 */
[----:B------:R-:W5:Y:S01]  /*a98d0*/  LDL.LU R3, [R1+0x32e4] ;  /* 0x0032e40001037983 */ /* 0x000f620000300800 */
[----:B--2---:R-:W-:Y:S02]  /*a98e0*/  ISETP.LT.AND P3, PT, R26, c[0x0][0x178], !P5 ;  /* 0x00005e001a007a0c */ /* 0x004fe40006f61270 */
[----:B---3--:R-:W-:Y:S01]  /*a98f0*/  ISETP.LT.AND P4, PT, R27, c[0x0][0x178], !P5 ;  /* 0x00005e001b007a0c */ /* 0x008fe20006f81270 */
[----:B----4-:R-:W-:Y:S01]  /*a9900*/  IMAD.WIDE R22, R0, 0x2, R14 ;  /* 0x0000000200167825 */ /* 0x010fe200078e020e */
[----:B------:R-:W-:-:S03]  /*a9910*/  ISETP.LT.AND P5, PT, R29, c[0x0][0x178], !P5 ;  /* 0x00005e001d007a0c */ /* 0x000fc60006fa1270 */
[C---:B0-----:R-:W-:Y:S01]  /*a9920*/  IMAD.WIDE R28, R0.reuse, 0x2, R12 ;  /* 0x00000002001c7825 */ /* 0x041fe200078e020c */
[----:B------:R0:W-:Y:S05]  /*a9930*/  @P1 STG.E.U16 [R22.64], R7 ;  /* 0x0000000716001986 */ /* 0x0001ea000c101506 */
[----:B------:R-:W-:Y:S02]  /*a9940*/  @P3 STG.E.U16 [R28.64], R5 ;  /* 0x000000051c003986 */ /* 0x000fe4000c101506 */
[----:B0-----:R-:W-:-:S05]  /*a9950*/  IMAD.WIDE R22, R0, 0x2, R10 ;  /* 0x0000000200167825 */ /* 0x001fca00078e020a */
[----:B------:R0:W-:Y:S04]  /*a9960*/  @P4 STG.E.U16 [R22.64], R18 ;  /* 0x0000001216004986 */ /* 0x0001e8000c101506 */
[----:B0-----:R-:W2:Y:S01]  /*a9970*/  LDL.LU R18, [R1+0x32e0] ;  /* 0x0032e00001127983 */ /* 0x001ea20000300800 */
[----:B------:R-:W-:Y:S01]  /*a9980*/  ISETP.GE.AND P2, PT, R4, c[0x0][0x17c], PT ;  /* 0x00005f0004007a0c */ /* 0x000fe20003f46270 */
[C---:B------:R-:W-:Y:S02]  /*a9990*/  IADD3 R4, R0.reuse, c[0x0][0x198], RZ ;  /* 0x0000660000047a10 */ /* 0x040fe40007ffe0ff */
[----:B------:R-:W-:Y:S01]  /*a99a0*/  IMAD.WIDE R24, R0, 0x2, R8 ;  /* 0x0000000200187825 */ /* 0x000fe200078e0208 */
[----:B------:R-:W3:Y:S03]  /*a99b0*/  LDL.LU R22, [R1+0x680] ;  /* 0x0006800001167983 */ /* 0x000ee60000300800 */
[----:B------:R-:W4:Y:S02]  /*a99c0*/  LDL R23, [R1+0x1b5c] ;  /* 0x001b5c0001177983 */ /* 0x000f240000100800 */
[----:B------:R-:W-:Y:S01]  /*a99d0*/  IMAD.WIDE R26, R4, 0x2, R20 ;  /* 0x00000002041a7825 */ /* 0x000fe200078e0214 */
[----:B------:R0:W-:Y:S04]  /*a99e0*/  @P5 STG.E.U16 [R24.64], R19 ;  /* 0x0000001318005986 */ /* 0x0001e8000c101506 */
[----:B------:R1:W-:Y:S01]  /*a99f0*/  @P6 STG.E.U16 [R26.64], R6 ;  /* 0x000000061a006986 */ /* 0x0003e2000c101506 */
[----:B--2---:R-:W-:-:S03]  /*a9a00*/  ISETP.LT.AND P1, PT, R18, c[0x0][0x178], !P0 ;  /* 0x00005e0012007a0c */ /* 0x004fc60004721270 */
[----:B------:R-:W2:Y:S01]  /*a9a10*/  LDL.LU R18, [R1+0x32dc] ;  /* 0x0032dc0001127983 */ /* 0x000ea20000300800 */
[----:B0-----:R-:W2:Y:S02]  /*a9a20*/  LDL.LU R19, [R1+0x32d8] ;  /* 0x0032d80001137983 */ /* 0x001ea40000300800 */
[----:B------:R-:W2:Y:S02]  /*a9a30*/  LDL.LU R24, [R1+0x690] ;  /* 0x0006900001187983 */ /* 0x000ea40000300800 */
[----:B------:R-:W2:Y:S01]  /*a9a40*/  LDL R25, [R1+0x1b58] ;  /* 0x001b580001197983 */ /* 0x000ea20000100800 */
[----:B-1----:R-:W2:Y:S01]  /*a9a50*/  LDL.LU R6, [R1+0x32d4] ;  /* 0x0032d40001067983 */ /* 0x002ea20000300800 */
[----:B------:R-:W2:Y:S02]  /*a9a60*/  LDL R26, [R1+0x1b54] ;  /* 0x001b5400011a7983 */ /* 0x000ea40000100800 */
[----:B------:R-:W2:Y:S02]  /*a9a70*/  LDL.LU R27, [R1+0x6a0] ;  /* 0x0006a000011b7983 */ /* 0x000ea40000300800 */
[----:B------:R-:W-:Y:S01]  /*a9a80*/  STL [R1+0x32c4], R2 ;  /* 0x0032c40201007387 */ /* 0x000fe20000100800 */
[----:B---3--:R-:W-:-:S02]  /*a9a90*/  PRMT R0, R22, 0x7632, R0 ;  /* 0x0000763216007816 */ /* 0x008fc40000000000 */
[----:B----4-:R-:W-:Y:S01]  /*a9aa0*/  ISETP.LT.AND P3, PT, R23, c[0x0][0x178], !P0 ;  /* 0x00005e0017007a0c */ /* 0x010fe20004761270 */
[----:B-----5:R-:W-:Y:S01]  /*a9ab0*/  STL [R1+0x32c0], R3 ;  /* 0x0032c00301007387 */ /* 0x020fe20000100800 */
[----:B------:R-:W-:-:S04]  /*a9ac0*/  IMAD.WIDE R22, R4, 0x2, R16 ;  /* 0x0000000204167825 */ /* 0x000fc800078e0210 */
[----:B------:R-:W-:Y:S02]  /*a9ad0*/  STL [R1+0x32cc], R16 ;  /* 0x0032cc1001007387 */ /* 0x000fe40000100800 */
[----:B------:R-:W-:Y:S01]  /*a9ae0*/  STL [R1+0x32c8], R17 ;  /* 0x0032c81101007387 */ /* 0x000fe20000100800 */
[----:B--2---:R-:W-:Y:S02]  /*a9af0*/  ISETP.LT.AND P4, PT, R6, c[0x0][0x178], !P0 ;  /* 0x00005e0006007a0c */ /* 0x004fe40004781270 */
[----:B------:R-:W-:Y:S02]  /*a9b00*/  ISETP.LT.AND P5, PT, R26, c[0x0][0x178], !P0 ;  /* 0x00005e001a007a0c */ /* 0x000fe400047a1270 */
[----:B------:R-:W-:Y:S01]  /*a9b10*/  PRMT R29, R27, 0x7632, R29 ;  /* 0x000076321b1d7816 */ /* 0x000fe2000000001d */
[----:B------:R-:W-:Y:S01]  /*a9b20*/  IMAD.WIDE R26, R4, 0x2, R18 ;  /* 0x00000002041a7825 */ /* 0x000fe200078e0212 */
[----:B------:R-:W-:Y:S02]  /*a9b30*/  PRMT R28, R24, 0x7632, R28 ;  /* 0x00007632181c7816 */ /* 0x000fe4000000001c */
[----:B------:R-:W-:Y:S01]  /*a9b40*/  ISETP.LT.AND P6, PT, R25, c[0x0][0x178], !P0 ;  /* 0x00005e0019007a0c */ /* 0x000fe200047c1270 */
[----:B------:R-:W-:Y:S01]  /*a9b50*/  IMAD.WIDE R24, R4, 0x2, R2 ;  /* 0x0000000204187825 */ /* 0x000fe200078e0202 */
[----:B------:R0:W-:Y:S04]  /*a9b60*/  @P1 STG.E.U16 [R26.64], R29 ;  /* 0x0000001d1a001986 */ /* 0x0001e8000c101506 */
[----:B------:R1:W-:Y:S01]  /*a9b70*/  @P4 STG.E.U16 [R24.64], R28 ;  /* 0x0000001c18004986 */ /* 0x0003e2000c101506 */
[----:B------:R2:W-:Y:S01]  /*a9b80*/  @P5 STG.E.U16 [R22.64], R0 ;  /* 0x0000000016005986 */ /* 0x0005e2000c101506 */
[----:B0-----:R-:W-:-:S02]  /*a9b90*/  PRMT R29, R7, 0x7632, R29 ;  /* 0x00007632071d7816 */ /* 0x001fc4000000001d */
[----:B------:R-:W3:Y:S01]  /*a9ba0*/  LDL.LU R7, [R1+0x32d0] ;  /* 0x0032d00001077983 */ /* 0x000ee20000300800 */
[----:B-1----:R-:W4:Y:S03]  /*a9bb0*/  LDL R28, [R1+0x1b4c] ;  /* 0x001b4c00011c7983 */ /* 0x002f260000100800 */
[----:B------:R-:W5:Y:S01]  /*a9bc0*/  LDL.LU R24, [R1+0x610] ;  /* 0x0006100001187983 */ /* 0x000f620000300800 */
[----:B------:R-:W4:Y:S01]  /*a9bd0*/  LDL.LU R25, [R1+0x10] ;  /* 0x0000100001197983 */ /* 0x000f220000300800 */
[----:B--2---:R-:W-:Y:S02]  /*a9be0*/  PRMT R0, R5, 0x7632, R0 ;  /* 0x0000763205007816 */ /* 0x004fe40000000000 */
[----:B------:R-:W2:Y:S04]  /*a9bf0*/  LDL R2, [R1+0x524] ;  /* 0x0005240001027983 */ /* 0x000ea80000100800 */
[----:B------:R-:W2:Y:S01]  /*a9c00*/  LDL R3, [R1+0x1b54] ;  /* 0x001b540001037983 */ /* 0x000ea20000100800 */
[----:B------:R-:W2:Y:S02]  /*a9c10*/  LDL.LU R5, [R1+0x24] ;  /* 0x0000240001057983 */ /* 0x000ea40000300800 */
[----:B------:R-:W-:-:S05]  /*a9c20*/  IMAD.WIDE R26, R4, 0x2, R14 ;  /* 0x00000002041a7825 */ /* 0x000fca00078e020e */
[----:B------:R0:W-:Y:S01]  /*a9c30*/  @P6 STG.E.U16 [R26.64], R29 ;  /* 0x0000001d1a006986 */ /* 0x0001e2000c101506 */
[----:B---3--:R-:W-:-:S03]  /*a9c40*/  ISETP.LT.AND P5, PT, R7, c[0x0][0x178], !P2 ;  /* 0x00005e0007007a0c */ /* 0x008fc600057a1270 */
[----:B--2---:R1:W-:Y:S01]  /*a9c50*/  STL [R1+0x32b0], R5 ;  /* 0x0032b00501007387 */ /* 0x0043e20000100800 */
[----:B0-----:R-:W2:Y:S03]  /*a9c60*/  LDL R27, [R1+0x1b60] ;  /* 0x001b6000011b7983 */ /* 0x001ea60000100800 */
[----:B-1----:R-:W3:Y:S01]  /*a9c70*/  LDL R5, [R1+0x1b64] ;  /* 0x001b640001057983 */ /* 0x002ee20000100800 */
[----:B------:R0:W-:Y:S03]  /*a9c80*/  STL [R1+0x32b4], R7 ;  /* 0x0032b40701007387 */ /* 0x0001e60000100800 */
[----:B0-----:R-:W2:Y:S01]  /*a9c90*/  LDL R7, [R1+0x4b4] ;  /* 0x0004b40001077983 */ /* 0x001ea20000100800 */
[----:B------:R-:W-:Y:S01]  /*a9ca0*/  IMAD.WIDE R22, R4, 0x2, R12 ;  /* 0x0000000204167825 */ /* 0x000fe200078e020c */
[----:B-----5:R-:W-:-:S02]  /*a9cb0*/  PRMT R16, R24, 0x7632, R16 ;  /* 0x0000763218107816 */ /* 0x020fc40000000010 */
[----:B--2---:R0:W-:Y:S04]  /*a9cc0*/  STL [R1+0x32b8], R7 ;  /* 0x0032b80701007387 */ /* 0x0041e80000100800 */
[----:B0-----:R-:W2:Y:S01]  /*a9cd0*/  LDL R7, [R1+0x4e4] ;  /* 0x0004e40001077983 */ /* 0x001ea20000100800 */
[----:B------:R-:W-:-:S03]  /*a9ce0*/  ISETP.LT.AND P4, PT, R27, c[0x0][0x178], !P0 ;  /* 0x00005e001b007a0c */ /* 0x000fc60004781270 */
[----:B------:R0:W-:Y:S01]  /*a9cf0*/  @P3 STG.E.U16 [R22.64], R0 ;  /* 0x0000000016003986 */ /* 0x0001e2000c101506 */
[----:B---3--:R-:W-:Y:S01]  /*a9d00*/  ISETP.LT.AND P1, PT, R5, c[0x0][0x178], !P0 ;  /* 0x00005e0005007a0c */ /* 0x008fe20004721270 */
[----:B0-----:R-:W-:-:S08]  /*a9d10*/  IMAD.WIDE R22, R4, 0x2, R10 ;  /* 0x0000000204167825 */ /* 0x001fd000078e020a */
[----:B------:R-:W-:Y:S04]  /*a9d20*/  @P4 STG.E.U16 [R22.64], R16 ;  /* 0x0000001016004986 */ /* 0x000fe8000c101506 */
[----:B--2---:R0:W-:Y:S01]  /*a9d30*/  STL [R1+0x32bc], R7 ;  /* 0x0032bc0701007387 */ /* 0x0041e20000100800 */
[----:B------:R-:W2:Y:S03]  /*a9d40*/  LDL R5, [R1+0x4a4] ;  /* 0x0004a40001057983 */ /* 0x000ea60000100800 */
[----:B0-----:R-:W3:Y:S01]  /*a9d50*/  LDL R7, [R1+0x4f4] ;  /* 0x0004f40001077983 */ /* 0x001ee20000100800 */
[----:B------:R-:W5:Y:S02]  /*a9d60*/  LDL.LU R16, [R1+0x32cc] ;  /* 0x0032cc0001107983 */ /* 0x000f640000300800 */
[----:B------:R-:W2:Y:S01]  /*a9d70*/  LDL R22, [R1+0x514] ;  /* 0x0005140001167983 */ /* 0x000ea20000100800 */
[----:B------:R-:W-:-:S02]  /*a9d80*/  IADD3 R0, R4, c[0x0][0x198], RZ ;  /* 0x0000660004007a10 */ /* 0x000fc40007ffe0ff */
[----:B----4-:R-:W-:Y:S02]  /*a9d90*/  ISETP.LT.AND P6, PT, R28, c[0x0][0x178], !P2 ;  /* 0x00005e001c007a0c */ /* 0x010fe400057c1270 */
[----:B------:R-:W-:Y:S01]  /*a9da0*/  PRMT R17, R25, 0x7632, R17 ;  /* 0x0000763219117816 */ /* 0x000fe20000000011 */
[----:B------:R-:W-:-:S04]  /*a9db0*/  IMAD.WIDE R24, R4, 0x2, R8 ;  /* 0x0000000204187825 */ /* 0x000fc800078e0208 */
[C---:B------:R-:W-:Y:S01]  /*a9dc0*/  IMAD.WIDE R26, R0.reuse, 0x2, R20 ;  /* 0x00000002001a7825 */ /* 0x040fe200078e0214 */
[----:B------:R-:W4:Y:S04]  /*a9dd0*/  LDL R23, [R1+0x1b58] ;  /* 0x001b580001177983 */ /* 0x000f280000100800 */
[----:B------:R0:W-:Y:S01]  /*a9de0*/  @P1 STG.E.U16 [R24.64], R17 ;  /* 0x0000001118001986 */ /* 0x0001e2000c101506 */
[----:B------:R-:W-:-:S04]  /*a9df0*/  IMAD.WIDE R28, R0, 0x2, R18 ;  /* 0x00000002001c7825 */ /* 0x000fc800078e0212 */
[----:B------:R1:W-:Y:S01]  /*a9e00*/  @P5 STG.E.U16 [R26.64], R2 ;  /* 0x000000021a005986 */ /* 0x0003e2000c101506 */
[----:B------:R-:W-:Y:S01]  /*a9e10*/  ISETP.LT.AND P3, PT, R3, c[0x0][0x178], !P2 ;  /* 0x00005e0003007a0c */ /* 0x000fe20005761270 */
[----:B0-----:R-:W5:Y:S01]  /*a9e20*/  LDL.LU R17, [R1+0x32c8] ;  /* 0x0032c80001117983 */ /* 0x001f620000300800 */
[----:B------:R-:W3:Y:S02]  /*a9e30*/  LDL R24, [R1+0x504] ;  /* 0x0005040001187983 */ /* 0x000ee40000100800 */
[----:B------:R-:W3:Y:S02]  /*a9e40*/  LDL.LU R25, [R1+0x30f8] ;  /* 0x0030f80001197983 */ /* 0x000ee40000300800 */
[----:B-1----:R-:W3:Y:S01]  /*a9e50*/  LDL.LU R2, [R1+0x32c4] ;  /* 0x0032c40001027983 */ /* 0x002ee20000300800 */
[----:B------:R-:W3:Y:S01]  /*a9e60*/  LDL.LU R26, [R1+0x30f4] ;  /* 0x0030f400011a7983 */ /* 0x000ee20000300800 */
[----:B------:R-:W5:Y:S02]  /*a9e70*/  LDL R27, [R1+0x1b64] ;  /* 0x001b6400011b7983 */ /* 0x000f640000100800 */
[----:B------:R-:W5:Y:S01]  /*a9e80*/  LDL.LU R3, [R1+0x32c0] ;  /* 0x0032c00001037983 */ /* 0x000f620000300800 */
[----:B--2---:R0:W-:Y:S04]  /*a9e90*/  @P6 STG.E.U16 [R28.64], R22 ;  /* 0x000000161c006986 */ /* 0x0041e8000c101506 */
[----:B0-----:R-:W2:Y:S04]  /*a9ea0*/  LDL R28, [R1+0x1b5c] ;  /* 0x001b5c00011c7983 */ /* 0x001ea80000100800 */
[----:B------:R-:W2:Y:S01]  /*a9eb0*/  LDL R29, [R1+0x1b60] ;  /* 0x001b6000011d7983 */ /* 0x000ea20000100800 */
[----:B------:R-:W-:-:S02]  /*a9ec0*/  ISETP.LT.AND P0, PT, R6, c[0x0][0x178], !P2 ;  /* 0x00005e0006007a0c */ /* 0x000fc40005701270 */
[----:B----4-:R-:W-:Y:S01]  /*a9ed0*/  ISETP.LT.AND P4, PT, R23, c[0x0][0x178], !P2 ;  /* 0x00005e0017007a0c */ /* 0x010fe20005781270 */
[----:B------:R-:W-:Y:S01]  /*a9ee0*/  STL [R1+0x32ac], R13 ;  /* 0x0032ac0d01007387 */ /* 0x000fe20000100800 */
[----:B---3--:R-:W-:Y:S01]  /*a9ef0*/  ISETP.GE.AND P1, PT, R26, c[0x0][0x17c], PT ;  /* 0x00005f001a007a0c */ /* 0x008fe20003f26270 */
[----:B-----5:R-:W-:-:S08]  /*a9f00*/  IMAD.WIDE R22, R0, 0x2, R2 ;  /* 0x0000000200167825 */ /* 0x020fd000078e0202 */
[----:B------:R0:W-:Y:S01]  /*a9f10*/  @P0 STG.E.U16 [R22.64], R24 ;  /* 0x0000001816000986 */ /* 0x0001e2000c101506 */
[----:B------:R-:W-:Y:S01]  /*a9f20*/  ISETP.GE.AND P0, PT, R25, c[0x0][0x17c], PT ;  /* 0x00005f0019007a0c */ /* 0x000fe20003f06270 */
[----:B0-----:R-:W-:Y:S02]  /*a9f30*/  IMAD.WIDE R24, R0, 0x2, R12 ;  /* 0x0000000200187825 */ /* 0x001fe400078e020c */
[----:B------:R-:W3:Y:S01]  /*a9f40*/  LDL R13, [R1+0x1b5c] ;  /* 0x001b5c00010d7983 */ /* 0x000ee20000100800 */
[----:B--2---:R-:W-:Y:S02]  /*a9f50*/  ISETP.LT.AND P5, PT, R28, c[0x0][0x178], !P2 ;  /* 0x00005e001c007a0c */ /* 0x004fe400057a1270 */
[----:B------:R-:W-:Y:S01]  /*a9f60*/  ISETP.LT.AND P6, PT, R29, c[0x0][0x178], !P2 ;  /* 0x00005e001d007a0c */ /* 0x000fe200057c1270 */
[----:B------:R-:W-:Y:S02]  /*a9f70*/  ISETP.LT.AND P2, PT, R27, c[0x0][0x178], !P2 ;  /* 0x00005e001b007a0c */ /* 0x000fe40005741270 */
[----:B------:R-:W-:-:S05]  /*a9f80*/  IMAD.WIDE R26, R0, 0x2, R16 ;  /* 0x00000002001a7825 */ /* 0x000fca00078e0210 */
[----:B------:R0:W-:Y:S04]  /*a9f90*/  @P3 STG.E.U16 [R26.64], R7 ;  /* 0x000000071a003986 */ /* 0x0001e8000c101506 */
[----:B0-----:R-:W2:Y:S01]  /*a9fa0*/  LDL.LU R7, [R1+0x32bc] ;  /* 0x0032bc0001077983 */ /* 0x001ea20000300800 */
[----:B------:R-:W-:-:S04]  /*a9fb0*/  IMAD.WIDE R28, R0, 0x2, R14 ;  /* 0x00000002001c7825 */ /* 0x000fc800078e020e */
[C---:B------:R-:W-:Y:S01]  /*a9fc0*/  IMAD.WIDE R22, R0.reuse, 0x2, R10 ;  /* 0x0000000200167825 */ /* 0x040fe200078e020a */
[----:B--2---:R0:W-:Y:S04]  /*a9fd0*/  @P4 STG.E.U16 [R28.64], R7 ;  /* 0x000000071c004986 */ /* 0x0041e8000c101506 */
[----:B0-----:R-:W2:Y:S01]  /*a9fe0*/  LDL.LU R7, [R1+0x32b8] ;  /* 0x0032b80001077983 */ /* 0x001ea20000300800 */
[----:B------:R-:W4:Y:S02]  /*a9ff0*/  LDL.LU R28, [R1+0x514] ;  /* 0x00051400011c7983 */ /* 0x000f240000300800 */
[----:B------:R-:W5:Y:S01]  /*aa000*/  LDL R29, [R1+0x1b54] ;  /* 0x001b5400011d7983 */ /* 0x000f620000100800 */
[----:B--2---:R0:W-:Y:S01]  /*aa010*/  @P5 STG.E.U16 [R24.64], R7 ;  /* 0x0000000718005986 */ /* 0x0041e2000c101506 */
[----:B------:R1:W-:Y:S03]  /*aa020*/  @P6 STG.E.U16 [R22.64], R5 ;  /* 0x0000000516006986 */ /* 0x0003e6000c101506 */
[----:B0-----:R-:W2:Y:S01]  /*aa030*/  LDL.LU R7, [R1+0x32b4] ;  /* 0x0032b40001077983 */ /* 0x001ea20000300800 */
[----:B------:R-:W2:Y:S02]  /*aa040*/  LDL R24, [R1+0x1b4c] ;  /* 0x001b4c0001187983 */ /* 0x000ea40000100800 */
[----:B-1----:R-:W2:Y:S02]  /*aa050*/  LDL.LU R5, [R1+0x32b0] ;  /* 0x0032b00001057983 */ /* 0x002ea40000300800 */
[----:B------:R-:W-:Y:S01]  /*aa060*/  IMAD.WIDE R26, R0, 0x2, R8 ;  /* 0x00000002001a7825 */ /* 0x000fe200078e0208 */
[----:B------:R-:W3:Y:S03]  /*aa070*/  LDL.LU R22, [R1+0x504] ;  /* 0x0005040001167983 */ /* 0x000ee60000300800 */
[----:B------:R-:W3:Y:S01]  /*aa080*/  LDL R23, [R1+0x1b58] ;  /* 0x001b580001177983 */ /* 0x000ee20000100800 */
[----:B--2---:R0:W-:Y:S04]  /*aa090*/  @P2 STG.E.U16 [R26.64], R5 ;  /* 0x000000051a002986 */ /* 0x0041e8000c101506 */
[----:B0-----:R-:W2:Y:S01]  /*aa0a0*/  LDL.LU R27, [R1+0x524] ;  /* 0x00052400011b7983 */ /* 0x001ea20000300800 */
[----:B------:R-:W-:-:S02]  /*aa0b0*/  ISETP.LT.AND P3, PT, R7, c[0x0][0x178], !P1 ;  /* 0x00005e0007007a0c */ /* 0x000fc40004f61270 */
[----:B------:R-:W-:Y:S01]  /*aa0c0*/  ISETP.LT.AND P2, PT, R24, c[0x0][0x178], !P1 ;  /* 0x00005e0018007a0c */ /* 0x000fe20004f41270 */
[----:B------:R-:W-:Y:S01]  /*aa0d0*/  IADD3 R24, R0, c[0x0][0x198], RZ ;  /* 0x0000660000187a10 */ /* 0x000fe20007ffe0ff */
[----:B----4-:R-:W-:Y:S02]  /*aa0e0*/  PRMT R4, R28, 0x7632, R4 ;  /* 0x000076321c047816 */ /* 0x010fe40000000004 */
[----:B-----5:R-:W-:Y:S02]  /*aa0f0*/  ISETP.LT.AND P6, PT, R29, c[0x0][0x178], !P1 ;  /* 0x00005e001d007a0c */ /* 0x020fe40004fc1270 */
[----:B------:R-:W-:Y:S01]  /*aa100*/  IMAD.WIDE R28, R24, 0x2, R20 ;  /* 0x00000002181c7825 */ /* 0x000fe200078e0214 */
[----:B------:R-:W-:Y:S01]  /*aa110*/  ISETP.LT.AND P5, PT, R6, c[0x0][0x178], !P1 ;  /* 0x00005e0006007a0c */ /* 0x000fe20004fa1270 */
[----:B------:R0:W-:Y:S04]  /*aa120*/  STL [R1+0x32a8], R6 ;  /* 0x0032a80601007387 */ /* 0x0001e80000100800 */
[----:B0-----:R-:W4:Y:S01]  /*aa130*/  LDL R6, [R1+0x1b4c] ;  /* 0x001b4c0001067983 */ /* 0x001f220000100800 */
[----:B--2---:R-:W-:-:S05]  /*aa140*/  PRMT R25, R27, 0x7632, R25 ;  /* 0x000076321b197816 */ /* 0x004fca0000000019 */
[----:B------:R0:W-:Y:S04]  /*aa150*/  @P3 STG.E.U16 [R28.64], R25 ;  /* 0x000000191c003986 */ /* 0x0001e8000c101506 */
[----:B0-----:R-:W2:Y:S01]  /*aa160*/  LDL.LU R29, [R1+0x4f4] ;  /* 0x0004f400011d7983 */ /* 0x001ea20000300800 */
[----:B------:R-:W-:Y:S01]  /*aa170*/  IMAD.WIDE R26, R24, 0x2, R18 ;  /* 0x00000002181a7825 */ /* 0x000fe200078e0212 */
[----:B---3--:R-:W-:Y:S02]  /*aa180*/  PRMT R0, R22, 0x7632, R0 ;  /* 0x0000763216007816 */ /* 0x008fe40000000000 */
[----:B------:R-:W-:Y:S01]  /*aa190*/  ISETP.LT.AND P4, PT, R23, c[0x0][0x178], !P1 ;  /* 0x00005e0017007a0c */ /* 0x000fe20004f81270 */
[C---:B------:R-:W-:Y:S01]  /*aa1a0*/  IMAD.WIDE R22, R24.reuse, 0x2, R2 ;  /* 0x0000000218167825 */ /* 0x040fe200078e0202 */
[----:B------:R0:W-:Y:S04]  /*aa1b0*/  @P2 STG.E.U16 [R26.64], R4 ;  /* 0x000000041a002986 */ /* 0x0001e8000c101506 */
[----:B------:R1:W-:Y:S01]  /*aa1c0*/  @P5 STG.E.U16 [R22.64], R0 ;  /* 0x0000000016005986 */ /* 0x0003e2000c101506 */
[----:B------:R-:W-:Y:S01]  /*aa1d0*/  ISETP.LT.AND P3, PT, R13, c[0x0][0x178], !P1 ;  /* 0x00005e000d007a0c */ /* 0x000fe20004f61270 */
[----:B0-----:R-:W3:Y:S01]  /*aa1e0*/  LDL.LU R26, [R1+0x4b4] ;  /* 0x0004b400011a7983 */ /* 0x001ee20000300800 */
[----:B------:R-:W5:Y:S02]  /*aa1f0*/  LDL.LU R27, [R1+0x4a4] ;  /* 0x0004a400011b7983 */ /* 0x000f640000300800 */
[----:B-1----:R-:W3:Y:S01]  /*aa200*/  LDL.LU R23, [R1+0x4e4] ;  /* 0x0004e40001177983 */ /* 0x002ee20000300800 */
[----:B--2---:R-:W-:Y:S01]  /*aa210*/  PRMT R25, R29, 0x7632, R25 ;  /* 0x000076321d197816 */ /* 0x004fe20000000019 */
[----:B------:R-:W-:-:S05]  /*aa220*/  IMAD.WIDE R28, R24, 0x2, R16 ;  /* 0x00000002181c7825 */ /* 0x000fca00078e0210 */
[----:B------:R0:W-:Y:S04]  /*aa230*/  @P6 STG.E.U16 [R28.64], R25 ;  /* 0x000000191c006986 */ /* 0x0001e8000c101506 */
[----:B0-----:R-:W2:Y:S04]  /*aa240*/  LDL R28, [R1+0x1b60] ;  /* 0x001b6000011c7983 */ /* 0x001ea80000100800 */
[----:B------:R-:W2:Y:S01]  /*aa250*/  LDL R29, [R1+0x1b64] ;  /* 0x001b6400011d7983 */ /* 0x000ea20000100800 */
[----:B------:R-:W2:Y:S01]  /*aa260*/  LDL.LU R13, [R1+0x32ac] ;  /* 0x0032ac00010d7983 */ /* 0x000ea20000300800 */
[----:B------:R-:W-:-:S02]  /*aa270*/  PRMT R25, R5, 0x7632, R25 ;  /* 0x0000763205197816 */ /* 0x000fc40000000019 */
[----:B------:R-:W2:Y:S04]  /*aa280*/  LDL R5, [R1+0x534] ;  /* 0x0005340001057983 */ /* 0x000ea80000100800 */
[----:B--2---:R0:W-:Y:S04]  /*aa290*/  STL [R1+0x329c], R5 ;  /* 0x00329c0501007387 */ /* 0x0041e80000100800 */
[----:B0-----:R-:W2:Y:S01]  /*aa2a0*/  LDL R5, [R1+0x554] ;  /* 0x0005540001057983 */ /* 0x001ea20000100800 */
[----:B---3--:R-:W-:Y:S02]  /*aa2b0*/  PRMT R0, R23, 0x7632, R0 ;  /* 0x0000763217007816 */ /* 0x008fe40000000000 */
[----:B------:R-:W-:Y:S01]  /*aa2c0*/  ISETP.LT.AND P5, PT, R28, c[0x0][0x178], !P1 ;  /* 0x00005e001c007a0c */ /* 0x000fe20004fa1270 */
[C---:B------:R-:W-:Y:S01]  /*aa2d0*/  IMAD.WIDE R22, R24.reuse, 0x2, R14 ;  /* 0x0000000218167825 */ /* 0x040fe200078e020e */
[----:B------:R-:W-:Y:S01]  /*aa2e0*/  ISETP.LT.AND P2, PT, R29, c[0x0][0x178], !P1 ;  /* 0x00005e001d007a0c */ /* 0x000fe20004f41270 */
[----:B--2---:R0:W-:Y:S04]  /*aa2f0*/  STL [R1+0x32a0], R5 ;  /* 0x0032a00501007387 */ /* 0x0041e80000100800 */
[----:B0-----:R-:W2:Y:S04]  /*aa300*/  LDL R5, [R1+0x564] ;  /* 0x0005640001057983 */ /* 0x001ea80000100800 */
[----:B------:R0:W-:Y:S01]  /*aa310*/  @P4 STG.E.U16 [R22.64], R0 ;  /* 0x0000000016004986 */ /* 0x0001e2000c101506 */
[----:B-----5:R-:W-:Y:S01]  /*aa320*/  PRMT R4, R27, 0x7632, R4 ;  /* 0x000076321b047816 */ /* 0x020fe20000000004 */
[----:B------:R-:W-:Y:S01]  /*aa330*/  IMAD.WIDE R28, R24, 0x2, R8 ;  /* 0x00000002181c7825 */ /* 0x000fe200078e0208 */
[----:B----4-:R-:W-:-:S02]  /*aa340*/  ISETP.LT.AND P1, PT, R6, c[0x0][0x178], !P0 ;  /* 0x00005e0006007a0c */ /* 0x010fc40004721270 */
[----:B0-----:R-:W-:Y:S01]  /*aa350*/  PRMT R0, R26, 0x7632, R0 ;  /* 0x000076321a007816 */ /* 0x001fe20000000000 */
[----:B------:R-:W-:-:S04]  /*aa360*/  IMAD.WIDE R22, R24, 0x2, R12 ;  /* 0x0000000218167825 */ /* 0x000fc800078e020c */
[----:B------:R-:W-:Y:S01]  /*aa370*/  IMAD.WIDE R26, R24, 0x2, R10 ;  /* 0x00000002181a7825 */ /* 0x000fe200078e020a */
[----:B------:R-:W-:Y:S04]  /*aa380*/  @P3 STG.E.U16 [R22.64], R0 ;  /* 0x0000000016003986 */ /* 0x000fe8000c101506 */
[----:B------:R-:W-:Y:S02]  /*aa390*/  @P5 STG.E.U16 [R26.64], R4 ;  /* 0x000000041a005986 */ /* 0x000fe4000c101506 */
[----:B------:R-:W-:Y:S01]  /*aa3a0*/  @P2 STG.E.U16 [R28.64], R25 ;  /* 0x000000191c002986 */ /* 0x000fe2000c101506 */
[----:B--2---:R0:W-:Y:S04]  /*aa3b0*/  STL [R1+0x32a4], R5 ;  /* 0x0032a40501007387 */ /* 0x0041e80000100800 */
[----:B0-----:R-:W2:Y:S01]  /*aa3c0*/  LDL R5, [R1+0x574] ;  /* 0x0005740001057983 */ /* 0x001ea20000100800 */
[----:B------:R-:W3:Y:S02]  /*aa3d0*/  LDL.LU R6, [R1+0x32a8] ;  /* 0x0032a80001067983 */ /* 0x000ee40000300800 */
[----:B------:R-:W4:Y:S02]  /*aa3e0*/  LDL R22, [R1+0x1b54] ;  /* 0x001b540001167983 */ /* 0x000f240000100800 */
[----:B------:R-:W5:Y:S01]  /*aa3f0*/  LDL R23, [R1+0x1b58] ;  /* 0x001b580001177983 */ /* 0x000f620000100800 */
[----:B------:R-:W2:Y:S01]  /*aa400*/  LDL R0, [R1+0x1b4c] ;  /* 0x001b4c0001007983 */ /* 0x000ea20000100800 */
[----:B------:R-:W2:Y:S02]  /*aa410*/  LDL.LU R28, [R1+0x30fc] ;  /* 0x0030fc00011c7983 */ /* 0x000ea40000300800 */
[----:B------:R-:W2:Y:S02]  /*aa420*/  LDL R29, [R1+0x1b5c] ;  /* 0x001b5c00011d7983 */ /* 0x000ea40000100800 */
[----:B------:R-:W2:Y:S01]  /*aa430*/  LDL.LU R25, [R1+0x594] ;  /* 0x0005940001197983 */ /* 0x000ea20000300800 */
[----:B------:R-:W-:-:S02]  /*aa440*/  ISETP.LT.AND P4, PT, R7, c[0x0][0x178], !P0 ;  /* 0x00005e0007007a0c */ /* 0x000fc40004781270 */
[----:B------:R-:W-:-:S05]  /*aa450*/  IADD3 R24, R24, c[0x0][0x198], RZ ;  /* 0x0000660018187a10 */ /* 0x000fca0007ffe0ff */
[----:B------:R-:W-:-:S06]  /*aa460*/  IMAD.WIDE R26, R24, 0x2, R20 ;  /* 0x00000002181a7825 */ /* 0x000fcc00078e0214 */
[----:B--2---:R0:W-:Y:S04]  /*aa470*/  @P4 STG.E.U16 [R26.64], R25 ;  /* 0x000000191a004986 */ /* 0x0041e8000c101506 */
[----:B0-----:R-:W2:Y:S01]  /*aa480*/  LDL R26, [R1+0x584] ;  /* 0x00058400011a7983 */ /* 0x001ea20000100800 */
[----:B---3--:R-:W-:Y:S02]  /*aa490*/  ISETP.LT.AND P5, PT, R6, c[0x0][0x178], !P0 ;  /* 0x00005e0006007a0c */ /* 0x008fe400047a1270 */
[----:B----4-:R-:W-:Y:S02]  /*aa4a0*/  ISETP.LT.AND P3, PT, R22, c[0x0][0x178], !P0 ;  /* 0x00005e0016007a0c */ /* 0x010fe40004761270 */
[----:B-----5:R-:W-:Y:S01]  /*aa4b0*/  ISETP.LT.AND P6, PT, R23, c[0x0][0x178], !P0 ;  /* 0x00005e0017007a0c */ /* 0x020fe200047c1270 */
[----:B------:R-:W-:Y:S01]  /*aa4c0*/  IMAD.WIDE R22, R24, 0x2, R18 ;  /* 0x0000000218167825 */ /* 0x000fe200078e0212 */
[----:B------:R-:W-:-:S02]  /*aa4d0*/  ISETP.GE.AND P2, PT, R28, c[0x0][0x17c], PT ;  /* 0x00005f001c007a0c */ /* 0x000fc40003f46270 */
[----:B------:R-:W-:Y:S01]  /*aa4e0*/  ISETP.LT.AND P4, PT, R29, c[0x0][0x178], !P0 ;  /* 0x00005e001d007a0c */ /* 0x000fe20004781270 */
[----:B------:R-:W3:Y:S01]  /*aa4f0*/  LDL.LU R27, [R1+0x3100] ;  /* 0x00310000011b7983 */ /* 0x000ee20000300800 */
[----:B------:R-:W-:-:S04]  /*aa500*/  IMAD.WIDE R28, R24, 0x2, R2 ;  /* 0x00000002181c7825 */ /* 0x000fc800078e0202 */
[----:B------:R0:W-:Y:S02]  /*aa510*/  STL [R1+0x3294], R3 ;  /* 0x0032940301007387 */ /* 0x0001e40000100800 */
[----:B0-----:R-:W4:Y:S04]  /*aa520*/  LDL R3, [R1+0x1b54] ;  /* 0x001b540001037983 */ /* 0x001f280000100800 */
[----:B--2---:R-:W-:Y:S01]  /*aa530*/  @P1 STG.E.U16 [R22.64], R26 ;  /* 0x0000001a16001986 */ /* 0x004fe2000c101506 */
[----:B------:R0:W-:Y:S03]  /*aa540*/  @P5 STG.E.U16 [R28.64], R5 ;  /* 0x000000051c005986 */ /* 0x0001e6000c101506 */
[----:B0-----:R-:W2:Y:S01]  /*aa550*/  LDL.LU R5, [R1+0x32a4] ;  /* 0x0032a40001057983 */ /* 0x001ea20000300800 */
[----:B---3--:R-:W-:Y:S01]  /*aa560*/  ISETP.GE.AND P1, PT, R27, c[0x0][0x17c], PT ;  /* 0x00005f001b007a0c */ /* 0x008fe20003f26270 */
[----:B------:R-:W-:-:S04]  /*aa570*/  IMAD.WIDE R26, R24, 0x2, R16 ;  /* 0x00000002181a7825 */ /* 0x000fc800078e0210 */
[----:B------:R-:W3:Y:S02]  /*aa580*/  LDL R29, [R1+0x1b60] ;  /* 0x001b6000011d7983 */ /* 0x000ee40000100800 */
[C---:B------:R-:W-:Y:S01]  /*aa590*/  IMAD.WIDE R22, R24.reuse, 0x2, R14 ;  /* 0x0000000218167825 */ /* 0x040fe200078e020e */
[----:B--2---:R0:W-:Y:S04]  /*aa5a0*/  @P3 STG.E.U16 [R26.64], R5 ;  /* 0x000000051a003986 */ /* 0x0041e8000c101506 */
[----:B0-----:R-:W2:Y:S01]  /*aa5b0*/  LDL.LU R5, [R1+0x32a0] ;  /* 0x0032a00001057983 */ /* 0x001ea20000300800 */
[----:B------:R-:W5:Y:S02]  /*aa5c0*/  LDL R26, [R1+0x1b64] ;  /* 0x001b6400011a7983 */ /* 0x000f640000100800 */
[----:B------:R-:W4:Y:S01]  /*aa5d0*/  LDL R27, [R1+0x544] ;  /* 0x00054400011b7983 */ /* 0x000f220000100800 */
[----:B---3--:R-:W-:Y:S01]  /*aa5e0*/  ISETP.LT.AND P5, PT, R29, c[0x0][0x178], !P0 ;  /* 0x00005e001d007a0c */ /* 0x008fe200047a1270 */
[----:B------:R-:W-:Y:S01]  /*aa5f0*/  IMAD.WIDE R28, R24, 0x2, R12 ;  /* 0x00000002181c7825 */ /* 0x000fe200078e020c */
[----:B--2---:R0:W-:Y:S04]  /*aa600*/  @P6 STG.E.U16 [R22.64], R5 ;  /* 0x0000000516006986 */ /* 0x0041e8000c101506 */
[----:B0-----:R-:W2:Y:S01]  /*aa610*/  LDL.LU R5, [R1+0x329c] ;  /* 0x00329c0001057983 */ /* 0x001ea20000300800 */
[----:B-----5:R-:W-:Y:S01]  /*aa620*/  ISETP.LT.AND P3, PT, R26, c[0x0][0x178], !P0 ;  /* 0x00005e001a007a0c */ /* 0x020fe20004761270 */
[----:B----4-:R0:W-:Y:S02]  /*aa630*/  @P4 STG.E.U16 [R28.64], R27 ;  /* 0x0000001b1c004986 */ /* 0x0101e4000c101506 */
[----:B------:R-:W3:Y:S02]  /*aa640*/  LDL.LU R23, [R1+0x3104] ;  /* 0x0031040001177983 */ /* 0x000ee40000300800 */
[----:B0-----:R-:W-:Y:S01]  /*aa650*/  IMAD.WIDE R26, R24, 0x2, R10 ;  /* 0x00000002181a7825 */ /* 0x001fe200078e020a */
[----:B------:R-:W4:Y:S03]  /*aa660*/  LDL.LU R29, [R1+0x544] ;  /* 0x00054400011d7983 */ /* 0x000f260000300800 */
[----:B------:R-:W-:Y:S01]  /*aa670*/  STL [R1+0x3290], R11 ;  /* 0x0032900b01007387 */ /* 0x000fe20000100800 */
[----:B--2---:R0:W-:Y:S04]  /*aa680*/  @P5 STG.E.U16 [R26.64], R5 ;  /* 0x000000051a005986 */ /* 0x0041e8000c101506 */
[----:B0-----:R-:W2:Y:S01]  /*aa690*/  LDL.LU R5, [R1+0x3298] ;  /* 0x0032980001057983 */ /* 0x001ea20000300800 */
[----:B------:R-:W5:Y:S01]  /*aa6a0*/  LDL.LU R27, [R1+0x584] ;  /* 0x00058400011b7983 */ /* 0x000f620000300800 */
[----:B------:R-:W-:Y:S01]  /*aa6b0*/  ISETP.LT.AND P4, PT, R0, c[0x0][0x178], !P2 ;  /* 0x00005e0000007a0c */ /* 0x000fe20005781270 */
[C---:B------:R-:W-:Y:S01]  /*aa6c0*/  IADD3 R0, R24.reuse, c[0x0][0x198], RZ ;  /* 0x0000660018007a10 */ /* 0x040fe20007ffe0ff */
[----:B------:R-:W-:Y:S01]  /*aa6d0*/  PRMT R4, R25, 0x7632, R4 ;  /* 0x0000763219047816 */ /* 0x000fe20000000004 */
[----:B------:R-:W-:Y:S01]  /*aa6e0*/  IMAD.WIDE R24, R24, 0x2, R8 ;  /* 0x0000000218187825 */ /* 0x000fe200078e0208 */
[----:B------:R-:W-:-:S02]  /*aa6f0*/  ISETP.LT.AND P6, PT, R7, c[0x0][0x178], !P2 ;  /* 0x00005e0007007a0c */ /* 0x000fc400057c1270 */
[----:B---3--:R-:W-:Y:S01]  /*aa700*/  ISETP.GE.AND P0, PT, R23, c[0x0][0x17c], PT ;  /* 0x00005f0017007a0c */ /* 0x008fe20003f06270 */
[C---:B------:R-:W-:Y:S01]  /*aa710*/  IMAD.WIDE R22, R0.reuse, 0x2, R20 ;  /* 0x0000000200167825 */ /* 0x040fe200078e0214 */
[----:B--2---:R0:W-:Y:S04]  /*aa720*/  @P3 STG.E.U16 [R24.64], R5 ;  /* 0x0000000518003986 */ /* 0x0041e8000c101506 */
[----:B0-----:R-:W2:Y:S01]  /*aa730*/  LDL.LU R24, [R1+0x564] ;  /* 0x0005640001187983 */ /* 0x001ea20000300800 */
[----:B------:R-:W3:Y:S01]  /*aa740*/  LDL.LU R25, [R1+0x554] ;  /* 0x0005540001197983 */ /* 0x000ee20000300800 */
[----:B-----5:R-:W-:Y:S01]  /*aa750*/  PRMT R28, R27, 0x7632, R28 ;  /* 0x000076321b1c7816 */ /* 0x020fe2000000001c */
[----:B------:R-:W-:Y:S02]  /*aa760*/  IMAD.WIDE R26, R0, 0x2, R18 ;  /* 0x00000002001a7825 */ /* 0x000fe400078e0212 */
[----:B------:R0:W-:Y:S01]  /*aa770*/  @P6 STG.E.U16 [R22.64], R4 ;  /* 0x0000000416006986 */ /* 0x0001e2000c101506 */
[----:B------:R-:W-:-:S03]  /*aa780*/  ISETP.LT.AND P6, PT, R3, c[0x0][0x178], !P2 ;  /* 0x00005e0003007a0c */ /* 0x000fc600057c1270 */
[----:B------:R1:W-:Y:S04]  /*aa790*/  @P4 STG.E.U16 [R26.64], R28 ;  /* 0x0000001c1a004986 */ /* 0x0003e8000c101506 */
[----:B0-----:R-:W5:Y:S01]  /*aa7a0*/  LDL R22, [R1+0x1b5c] ;  /* 0x001b5c0001167983 */ /* 0x001f620000100800 */
[----:B------:R-:W4:Y:S02]  /*aa7b0*/  LDL.LU R23, [R1+0x574] ;  /* 0x0005740001177983 */ /* 0x000f240000300800 */
[----:B------:R-:W5:Y:S01]  /*aa7c0*/  LDL.LU R3, [R1+0x3294] ;  /* 0x0032940001037983 */ /* 0x000f620000300800 */
[----:B-1----:R-:W5:Y:S01]  /*aa7d0*/  LDL R27, [R1+0x1b58] ;  /* 0x001b5800011b7983 */ /* 0x002f620000100800 */
[----:B------:R0:W-:Y:S01]  /*aa7e0*/  STL [R1+0x328c], R17 ;  /* 0x00328c1101007387 */ /* 0x0001e20000100800 */
[----:B------:R-:W-:-:S02]  /*aa7f0*/  ISETP.LT.AND P3, PT, R6, c[0x0][0x178], !P2 ;  /* 0x00005e0006007a0c */ /* 0x000fc40005761270 */
[----:B--2---:R-:W-:Y:S02]  /*aa800*/  PRMT R11, R24, 0x7632, R11 ;  /* 0x00007632180b7816 */ /* 0x004fe4000000000b */
[----:B---3--:R-:W-:Y:S01]  /*aa810*/  PRMT R4, R25, 0x7632, R4 ;  /* 0x0000763219047816 */ /* 0x008fe20000000004 */
[----:B------:R-:W-:Y:S02]  /*aa820*/  IMAD.WIDE R24, R0, 0x2, R16 ;  /* 0x0000000200187825 */ /* 0x000fe400078e0210 */
[----:B0-----:R-:W2:Y:S02]  /*aa830*/  LDL R17, [R1+0x1b60] ;  /* 0x001b600001117983 */ /* 0x001ea40000100800 */
[----:B------:R0:W-:Y:S01]  /*aa840*/  STL [R1+0x3288], R15 ;  /* 0x0032880f01007387 */ /* 0x0001e20000100800 */
[----:B----4-:R-:W-:Y:S02]  /*aa850*/  PRMT R28, R23, 0x7632, R28 ;  /* 0x00007632171c7816 */ /* 0x010fe4000000001c */
[----:B-----5:R-:W-:-:S02]  /*aa860*/  ISETP.LT.AND P5, PT, R22, c[0x0][0x178], !P2 ;  /* 0x00005e0016007a0c */ /* 0x020fc400057a1270 */
[----:B------:R-:W-:Y:S01]  /*aa870*/  ISETP.LT.AND P4, PT, R27, c[0x0][0x178], !P2 ;  /* 0x00005e001b007a0c */ /* 0x000fe20005781270 */
[----:B------:R-:W-:-:S04]  /*aa880*/  IMAD.WIDE R26, R0, 0x2, R14 ;  /* 0x00000002001a7825 */ /* 0x000fc800078e020e */
[----:B------:R-:W-:Y:S01]  /*aa890*/  IMAD.WIDE R22, R0, 0x2, R2 ;  /* 0x0000000200167825 */ /* 0x000fe200078e0202 */
[----:B0-----:R-:W-:-:S05]  /*aa8a0*/  PRMT R15, R28, 0x7610, R15 ;  /* 0x000076101c0f7816 */ /* 0x001fca000000000f */
[----:B------:R0:W-:Y:S01]  /*aa8b0*/  @P3 STG.E.U16 [R22.64], R15 ;  /* 0x0000000f16003986 */ /* 0x0001e2000c101506 */
[----:B------:R1:W-:Y:S01]  /*aa8c0*/  @P6 STG.E.U16 [R24.64], R11 ;  /* 0x0000000b18006986 */ /* 0x0003e2000c101506 */
[----:B------:R-:W-:Y:S01]  /*aa8d0*/  PRMT R5, R29, 0x7632, R5 ;  /* 0x000076321d057816 */ /* 0x000fe20000000005 */
[----:B------:R-:W-:Y:S01]  /*aa8e0*/  IMAD.WIDE R28, R0, 0x2, R12 ;  /* 0x00000002001c7825 */ /* 0x000fe200078e020c */
[----:B0-----:R-:W3:Y:S03]  /*aa8f0*/  LDL.LU R22, [R1+0x534] ;  /* 0x0005340001167983 */ /* 0x001ee60000300800 */
[----:B------:R-:W4:Y:S02]  /*aa900*/  LDL R23, [R1+0x1b4c] ;  /* 0x001b4c0001177983 */ /* 0x000f240000100800 */
[----:B-1----:R-:W5:Y:S02]  /*aa910*/  LDL.LU R11, [R1+0x3290] ;  /* 0x00329000010b7983 */ /* 0x002f640000300800 */
[----:B------:R-:W3:Y:S01]  /*aa920*/  LDL R25, [R1+0x1b64] ;  /* 0x001b640001197983 */ /* 0x000ee20000100800 */
[----:B------:R-:W4:Y:S04]  /*aa930*/  LDL R15, [R1+0x5e4] ;  /* 0x0005e400010f7983 */ /* 0x000f280000100800 */
[----:B------:R0:W-:Y:S01]  /*aa940*/  @P4 STG.E.U16 [R26.64], R4 ;  /* 0x000000041a004986 */ /* 0x0001e2000c101506 */
[----:B------:R-:W-:-:S02]  /*aa950*/  ISETP.LT.AND P4, PT, R6, c[0x0][0x178], !P1 ;  /* 0x00005e0006007a0c */ /* 0x000fc40004f81270 */
[----:B--2---:R-:W-:Y:S02]  /*aa960*/  ISETP.LT.AND P3, PT, R17, c[0x0][0x178], !P2 ;  /* 0x00005e0011007a0c */ /* 0x004fe40005761270 */
[----:B------:R-:W2:Y:S01]  /*aa970*/  LDL R17, [R1+0x5f4] ;  /* 0x0005f40001117983 */ /* 0x000ea20000100800 */
[----:B------:R-:W-:Y:S02]  /*aa980*/  STL [R1+0x3278], R29 ;  /* 0x0032781d01007387 */ /* 0x000fe40000100800 */
[----:B------:R-:W2:Y:S01]  /*aa990*/  LDL R6, [R1+0x5b4] ;  /* 0x0005b40001067983 */ /* 0x000ea20000100800 */
[----:B------:R1:W-:Y:S01]  /*aa9a0*/  @P5 STG.E.U16 [R28.64], R5 ;  /* 0x000000051c005986 */ /* 0x0003e2000c101506 */
[----:B0-----:R-:W-:Y:S02]  /*aa9b0*/  IADD3 R4, R0, c[0x0][0x198], RZ ;  /* 0x0000660000047a10 */ /* 0x001fe40007ffe0ff */
[----:B-1----:R-:W-:Y:S01]  /*aa9c0*/  PRMT R5, R5, 0x7632, R5 ;  /* 0x0000763205057816 */ /* 0x002fe20000000005 */
[----:B------:R-:W2:Y:S01]  /*aa9d0*/  LDL R29, [R1+0x1b54] ;  /* 0x001b5400011d7983 */ /* 0x000ea20000100800 */
[----:B---3--:R-:W-:-:S02]  /*aa9e0*/  ISETP.LT.AND P2, PT, R25, c[0x0][0x178], !P2 ;  /* 0x00005e0019007a0c */ /* 0x008fc40005741270 */
[----:B------:R-:W-:Y:S02]  /*aa9f0*/  PRMT R28, R22, 0x7632, R28 ;  /* 0x00007632161c7816 */ /* 0x000fe4000000001c */
[----:B----4-:R-:W-:Y:S01]  /*aaa00*/  ISETP.LT.AND P5, PT, R23, c[0x0][0x178], !P1 ;  /* 0x00005e0017007a0c */ /* 0x010fe20004fa1270 */
[----:B-----5:R-:W-:-:S04]  /*aaa10*/  IMAD.WIDE R22, R0, 0x2, R10 ;  /* 0x0000000200167825 */ /* 0x020fc800078e020a */
[----:B------:R-:W-:Y:S01]  /*aaa20*/  IMAD.WIDE R24, R0, 0x2, R8 ;  /* 0x0000000200187825 */ /* 0x000fe200078e0208 */
[----:B------:R-:W-:Y:S04]  /*aaa30*/  @P3 STG.E.U16 [R22.64], R28 ;  /* 0x0000001c16003986 */ /* 0x000fe8000c101506 */
[----:B------:R-:W-:Y:S04]  /*aaa40*/  @P2 STG.E.U16 [R24.64], R5 ;  /* 0x0000000518002986 */ /* 0x000fe8000c101506 */
[----:B--2---:R0:W-:Y:S01]  /*aaa50*/  STL [R1+0x3284], R6 ;  /* 0x0032840601007387 */ /* 0x0041e20000100800 */
[----:B------:R-:W2:Y:S03]  /*aaa60*/  LDL R0, [R1+0x5c4] ;  /* 0x0005c40001007983 */ /* 0x000ea60000100800 */
[----:B0-----:R-:W3:Y:S01]  /*aaa70*/  LDL R6, [R1+0x5a4] ;  /* 0x0005a40001067983 */ /* 0x001ee20000100800 */
[----:B------:R0:W-:Y:S02]  /*aaa80*/  STL [R1+0x327c], R28 ;  /* 0x00327c1c01007387 */ /* 0x0001e40000100800 */
[----:B------:R-:W4:Y:S01]  /*aaa90*/  LDL R25, [R1+0x604] ;  /* 0x0006040001197983 */ /* 0x000f220000100800 */
[----:B------:R-:W-:Y:S01]  /*aaaa0*/  ISETP.LT.AND P6, PT, R7, c[0x0][0x178], !P1 ;  /* 0x00005e0007007a0c */ /* 0x000fe20004fc1270 */
[----:B------:R-:W-:-:S04]  /*aaab0*/  IMAD.WIDE R26, R4, 0x2, R20 ;  /* 0x00000002041a7825 */ /* 0x000fc800078e0214 */
[----:B------:R-:W-:Y:S01]  /*aaac0*/  IMAD.WIDE R22, R4, 0x2, R18 ;  /* 0x0000000204167825 */ /* 0x000fe200078e0212 */
[----:B------:R-:W5:Y:S04]  /*aaad0*/  LDL R5, [R1+0x5d4] ;  /* 0x0005d40001057983 */ /* 0x000f680000100800 */
[----:B0-----:R-:W2:Y:S04]  /*aaae0*/  LDL R28, [R1+0x1b58] ;  /* 0x001b5800011c7983 */ /* 0x001ea80000100800 */
[----:B----4-:R0:W-:Y:S01]  /*aaaf0*/  @P6 STG.E.U16 [R26.64], R25 ;  /* 0x000000191a006986 */ /* 0x0101e2000c101506 */
[----:B------:R1:W-:Y:S01]  /*aab00*/  @P5 STG.E.U16 [R22.64], R17 ;  /* 0x0000001116005986 */ /* 0x0003e2000c101506 */
[----:B--2---:R-:W-:-:S02]  /*aab10*/  ISETP.LT.AND P2, PT, R28, c[0x0][0x178], !P1 ;  /* 0x00005e001c007a0c */ /* 0x004fc40004f41270 */
[----:B0-----:R-:W2:Y:S01]  /*aab20*/  LDL.LU R26, [R1+0x3108] ;  /* 0x00310800011a7983 */ /* 0x001ea20000300800 */
[----:B------:R-:W4:Y:S02]  /*aab30*/  LDL R27, [R1+0x1b64] ;  /* 0x001b6400011b7983 */ /* 0x000f240000100800 */
[----:B------:R-:W3:Y:S02]  /*aab40*/  LDL R28, [R1+0x1b4c] ;  /* 0x001b4c00011c7983 */ /* 0x000ee40000100800 */
[----:B-1----:R-:W3:Y:S02]  /*aab50*/  LDL.LU R17, [R1+0x328c] ;  /* 0x00328c0001117983 */ /* 0x002ee40000300800 */
[C---:B------:R-:W-:Y:S01]  /*aab60*/  IMAD.WIDE R24, R4.reuse, 0x2, R2 ;  /* 0x0000000204187825 */ /* 0x040fe200078e0202 */
[----:B------:R-:W3:Y:S04]  /*aab70*/  LDL R22, [R1+0x1b5c] ;  /* 0x001b5c0001167983 */ /* 0x000ee80000100800 */
[----:B------:R-:W4:Y:S04]  /*aab80*/  LDL R23, [R1+0x1b60] ;  /* 0x001b600001177983 */ /* 0x000f280000100800 */
[----:B------:R0:W-:Y:S04]  /*aab90*/  @P4 STG.E.U16 [R24.64], R15 ;  /* 0x0000000f18004986 */ /* 0x0001e8000c101506 */
[----:B0-----:R-:W5:Y:S01]  /*aaba0*/  LDL.LU R15, [R1+0x3288] ;  /* 0x00328800010f7983 */ /* 0x001f620000300800 */
[----:B------:R-:W-:Y:S01]  /*aabb0*/  ISETP.LT.AND P3, PT, R29, c[0x0][0x178], !P1 ;  /* 0x00005e001d007a0c */ /* 0x000fe20004f61270 */
[----:B------:R-:W-:-:S04]  /*aabc0*/  IMAD.WIDE R24, R4, 0x2, R12 ;  /* 0x0000000204187825 */ /* 0x000fc800078e020c */
[----:B------:R-:W-:Y:S01]  /*aabd0*/  STL [R1+0x3270], R7 ;  /* 0x0032700701007387 */ /* 0x000fe20000100800 */
[----:B------:R-:W-:Y:S01]  /*aabe0*/  STL [R1+0x3274], R13 ;  /* 0x0032740d01007387 */ /* 0x000fe20000100800 */
[----:B--2---:R-:W-:Y:S02]  /*aabf0*/  ISETP.GE.AND P4, PT, R26, c[0x0][0x17c], PT ;  /* 0x00005f001a007a0c */ /* 0x004fe40003f86270 */
[----:B---3--:R-:W-:Y:S02]  /*aac00*/  ISETP.LT.AND P6, PT, R22, c[0x0][0x178], !P1 ;  /* 0x00005e0016007a0c */ /* 0x008fe40004fc1270 */
[----:B----4-:R-:W-:Y:S01]  /*aac10*/  ISETP.LT.AND P5, PT, R23, c[0x0][0x178], !P1 ;  /* 0x00005e0017007a0c */ /* 0x010fe20004fa1270 */
[----:B------:R-:W-:Y:S01]  /*aac20*/  IMAD.WIDE R22, R4, 0x2, R16 ;  /* 0x0000000204167825 */ /* 0x000fe200078e0210 */
[----:B------:R-:W-:-:S04]  /*aac30*/  ISETP.LT.AND P1, PT, R27, c[0x0][0x178], !P1 ;  /* 0x00005e001b007a0c */ /* 0x000fc80004f21270 */
[----:B-----5:R-:W-:Y:S01]  /*aac40*/  @P3 STG.E.U16 [R22.64], R5 ;  /* 0x0000000516003986 */ /* 0x020fe2000c101506 */
[----:B------:R-:W-:-:S05]  /*aac50*/  IMAD.WIDE R26, R4, 0x2, R14 ;  /* 0x00000002041a7825 */ /* 0x000fca00078e020e */
[----:B------:R0:W-:Y:S01]  /*aac60*/  @P2 STG.E.U16 [R26.64], R0 ;  /* 0x000000001a002986 */ /* 0x0001e2000c101506 */
[----:B------:R1:W-:Y:S03]  /*aac70*/  @P6 STG.E.U16 [R24.64], R6 ;  /* 0x0000000618006986 */ /* 0x0003e6000c101506 */
[----:B0-----:R-:W2:Y:S01]  /*aac80*/  LDL.LU R26, [R1+0x5d4] ;  /* 0x0005d400011a7983 */ /* 0x001ea20000300800 */
[----:B------:R-:W3:Y:S02]  /*aac90*/  LDL.LU R27, [R1+0x5c4] ;  /* 0x0005c400011b7983 */ /* 0x000ee40000300800 */
[----:B-1----:R-:W4:Y:S02]  /*aaca0*/  LDL.LU R6, [R1+0x3284] ;  /* 0x0032840001067983 */ /* 0x002f240000300800 */
[C---:B------:R-:W-:Y:S01]  /*aacb0*/  IMAD.WIDE R22, R4.reuse, 0x2, R10 ;  /* 0x0000000204167825 */ /* 0x040fe200078e020a */
[----:B------:R-:W5:Y:S04]  /*aacc0*/  LDL.LU R25, [R1+0x5e4] ;  /* 0x0005e40001197983 */ /* 0x000f680000300800 */
[----:B----4-:R0:W-:Y:S04]  /*aacd0*/  @P5 STG.E.U16 [R22.64], R6 ;  /* 0x0000000616005986 */ /* 0x0101e8000c101506 */
[----:B0-----:R-:W4:Y:S01]  /*aace0*/  LDL.LU R6, [R1+0x3280] ;  /* 0x0032800001067983 */ /* 0x001f220000300800 */
[----:B------:R-:W2:Y:S01]  /*aacf0*/  LDL.LU R23, [R1+0x604] ;  /* 0x0006040001177983 */ /* 0x000ea20000300800 */
[C---:B------:R-:W-:Y:S01]  /*aad00*/  IADD3 R0, R4.reuse, c[0x0][0x198], RZ ;  /* 0x0000660004007a10 */ /* 0x040fe20007ffe0ff */
[----:B------:R-:W-:Y:S01]  /*aad10*/  IMAD.WIDE R4, R4, 0x2, R8 ;  /* 0x0000000204047825 */ /* 0x000fe200078e0208 */
[----:B------:R0:W-:Y:S01]  /*aad20*/  STL [R1+0x326c], R21 ;  /* 0x00326c1501007387 */ /* 0x0001e20000100800 */
[----:B------:R-:W-:-:S02]  /*aad30*/  ISETP.LT.AND P5, PT, R29, c[0x0][0x178], !P0 ;  /* 0x00005e001d007a0c */ /* 0x000fc400047a1270 */
[----:B------:R-:W-:Y:S02]  /*aad40*/  ISETP.LT.AND P3, PT, R7, c[0x0][0x178], !P0 ;  /* 0x00005e0007007a0c */ /* 0x000fe40004761270 */
[----:B--2---:R-:W-:Y:S01]  /*aad50*/  PRMT R24, R23, 0x7632, R24 ;  /* 0x0000763217187816 */ /* 0x004fe20000000018 */
[----:B------:R-:W-:Y:S02]  /*aad60*/  IMAD.WIDE R22, R0, 0x2, R20 ;  /* 0x0000000200167825 */ /* 0x000fe400078e0214 */
[----:B0-----:R-:W2:Y:S04]  /*aad70*/  LDL R21, [R1+0x1b50] ;  /* 0x001b500001157983 */ /* 0x001ea80000100800 */
[----:B----4-:R0:W-:Y:S01]  /*aad80*/  @P1 STG.E.U16 [R4.64], R6 ;  /* 0x0000000604001986 */ /* 0x0101e2000c101506 */
[----:B------:R-:W-:-:S03]  /*aad90*/  ISETP.LT.AND P1, PT, R28, c[0x0][0x178], !P0 ;  /* 0x00005e001c007a0c */ /* 0x000fc60004721270 */
[----:B0-----:R-:W4:Y:S01]  /*aada0*/  LDL R4, [R1+0x1b58] ;  /* 0x001b580001047983 */ /* 0x001f220000100800 */
[----:B------:R-:W3:Y:S02]  /*aadb0*/  LDL.LU R5, [R1+0x5f4] ;  /* 0x0005f40001057983 */ /* 0x000ee40000300800 */
[----:B------:R-:W3:Y:S02]  /*aadc0*/  LDL.LU R28, [R1+0x327c] ;  /* 0x00327c00011c7983 */ /* 0x000ee40000300800 */
[----:B------:R-:W3:Y:S01]  /*aadd0*/  LDL.LU R29, [R1+0x3278] ;  /* 0x00327800011d7983 */ /* 0x000ee20000300800 */
[----:B------:R0:W-:Y:S01]  /*aade0*/  @P3 STG.E.U16 [R22.64], R24 ;  /* 0x0000001816003986 */ /* 0x0001e2000c101506 */
[----:B-----5:R-:W-:-:S03]  /*aadf0*/  PRMT R7, R25, 0x7632, R7 ;  /* 0x0000763219077816 */ /* 0x020fc60000000007 */
[----:B------:R1:W-:Y:S01]  /*aae00*/  STL [R1+0x3268], R15 ;  /* 0x0032680f01007387 */ /* 0x0003e20000100800 */
[----:B0-----:R-:W-:-:S04]  /*aae10*/  IMAD.WIDE R22, R0, 0x2, R2 ;  /* 0x0000000200167825 */ /* 0x001fc800078e0202 */
[----:B------:R-:W-:Y:S01]  /*aae20*/  IMAD.WIDE R24, R0, 0x2, R16 ;  /* 0x0000000200187825 */ /* 0x000fe200078e0210 */
[----:B--2---:R-:W-:Y:S02]  /*aae30*/  ISETP.LT.AND P2, PT, R21, c[0x0][0x178], !P0 ;  /* 0x00005e0015007a0c */ /* 0x004fe40004741270 */
[----:B----4-:R-:W-:Y:S02]  /*aae40*/  ISETP.LT.AND P3, PT, R4, c[0x0][0x178], !P0 ;  /* 0x00005e0004007a0c */ /* 0x010fe40004761270 */
[----:B---3--:R-:W-:Y:S01]  /*aae50*/  PRMT R13, R5, 0x7632, R13 ;  /* 0x00007632050d7816 */ /* 0x008fe2000000000d */
[----:B------:R-:W-:Y:S01]  /*aae60*/  IMAD.WIDE R4, R0, 0x2, R18 ;  /* 0x0000000200047825 */ /* 0x000fe200078e0212 */
[----:B------:R-:W-:Y:S02]  /*aae70*/  PRMT R28, R26, 0x7632, R28 ;  /* 0x000076321a1c7816 */ /* 0x000fe4000000001c */
[----:B------:R-:W-:Y:S01]  /*aae80*/  PRMT R29, R27, 0x7632, R29 ;  /* 0x000076321b1d7816 */ /* 0x000fe2000000001d */
[----:B------:R-:W-:-:S02]  /*aae90*/  IMAD.WIDE R26, R0, 0x2, R14 ;  /* 0x00000002001a7825 */ /* 0x000fc400078e020e */
[----:B-1----:R-:W2:Y:S04]  /*aaea0*/  LDL R15, [R1+0x1b4c] ;  /* 0x001b4c00010f7983 */ /* 0x002ea80000100800 */
[----:B------:R0:W-:Y:S01]  /*aaeb0*/  @P1 STG.E.U16 [R4.64], R13 ;  /* 0x0000000d04001986 */ /* 0x0001e2000c101506 */
[----:B------:R1:W-:Y:S02]  /*aaec0*/  @P2 STG.E.U16 [R22.64], R7 ;  /* 0x0000000716002986 */ /* 0x0003e4000c101506 */
[----:B------:R3:W-:Y:S01]  /*aaed0*/  @P5 STG.E.U16 [R24.64], R28 ;  /* 0x0000001c18005986 */ /* 0x0007e2000c101506 */
[----:B0-----:R-:W4:Y:S01]  /*aaee0*/  LDL.LU R13, [R1+0x3274] ;  /* 0x00327400010d7983 */ /* 0x001f220000300800 */
[----:B------:R-:W5:Y:S02]  /*aaef0*/  LDL.LU R4, [R1+0x5a4] ;  /* 0x0005a40001047983 */ /* 0x000f640000300800 */
[----:B------:R-:W4:Y:S02]  /*aaf00*/  LDL.LU R5, [R1+0x5b4] ;  /* 0x0005b40001057983 */ /* 0x000f240000300800 */
[----:B-1----:R-:W4:Y:S01]  /*aaf10*/  LDL.LU R7, [R1+0x3270] ;  /* 0x0032700001077983 */ /* 0x002f220000300800 */
[----:B---3--:R-:W3:Y:S04]  /*aaf20*/  LDL R25, [R1+0x1b5c] ;  /* 0x001b5c0001197983 */ /* 0x008ee80000100800 */
[----:B------:R-:W4:Y:S04]  /*aaf30*/  LDL R22, [R1+0x1b60] ;  /* 0x001b600001167983 */ /* 0x000f280000100800 */
[----:B------:R-:W4:Y:S04]  /*aaf40*/  LDL R23, [R1+0x1b64] ;  /* 0x001b640001177983 */ /* 0x000f280000100800 */
[----:B------:R0:W-:Y:S01]  /*aaf50*/  @P3 STG.E.U16 [R26.64], R29 ;  /* 0x0000001d1a003986 */ /* 0x0001e2000c101506 */
[----:B------:R-:W-:-:S02]  /*aaf60*/  PRMT R28, R6, 0x7632, R28 ;  /* 0x00007632061c7816 */ /* 0x000fc4000000001c */
[----:B------:R-:W-:Y:S01]  /*aaf70*/  ISETP.LT.AND P6, PT, R21, c[0x0][0x178], !P4 ;  /* 0x00005e0015007a0c */ /* 0x000fe200067c1270 */
[----:B0-----:R-:W4:Y:S01]  /*aaf80*/  LDL.LU R29, [R1+0x904] ;  /* 0x00090400011d7983 */ /* 0x001f220000300800 */
[----:B------:R-:W4:Y:S01]  /*aaf90*/  LDL.LU R6, [R1+0x624] ;  /* 0x0006240001067983 */ /* 0x000f220000300800 */
[----:B--2---:R-:W-:Y:S02]  /*aafa0*/  ISETP.LT.AND P5, PT, R15, c[0x0][0x178], !P4 ;  /* 0x00005e000f007a0c */ /* 0x004fe400067a1270 */
[----:B------:R-:W2:Y:S01]  /*aafb0*/  LDL R15, [R1+0x694] ;  /* 0x00069400010f7983 */ /* 0x000ea20000100800 */
[----:B------:R-:W2:Y:S01]  /*aafc0*/  LDL.LU R21, [R1+0x326c] ;  /* 0x00326c0001157983 */ /* 0x000ea20000300800 */
[----:B---3--:R-:W-:Y:S02]  /*aafd0*/  ISETP.LT.AND P2, PT, R25, c[0x0][0x178], !P0 ;  /* 0x00005e0019007a0c */ /* 0x008fe40004741270 */
[----:B-----5:R-:W-:Y:S02]  /*aafe0*/  PRMT R26, R4, 0x7632, R26 ;  /* 0x00007632041a7816 */ /* 0x020fe4000000001a */
[----:B----4-:R-:W-:Y:S01]  /*aaff0*/  PRMT R27, R5, 0x7632, R27 ;  /* 0x00007632051b7816 */ /* 0x010fe2000000001b */
[----:B------:R-:W-:-:S08]  /*ab000*/  IMAD.WIDE R4, R0, 0x2, R12 ;  /* 0x0000000200047825 */ /* 0x000fd000078e020c */
[----:B------:R0:W-:Y:S04]  /*ab010*/  @P2 STG.E.U16 [R4.64], R26 ;  /* 0x0000001a04002986 */ /* 0x0001e8000c101506 */
[----:B0-----:R-:W3:Y:S01]  /*ab020*/  LDL R26, [R1+0x1b58] ;  /* 0x001b5800011a7983 */ /* 0x001ee20000100800 */
[----:B------:R-:W-:Y:S01]  /*ab030*/  ISETP.LT.AND P1, PT, R22, c[0x0][0x178], !P0 ;  /* 0x00005e0016007a0c */ /* 0x000fe20004721270 */
[----:B------:R-:W-:Y:S02]  /*ab040*/  ISETP.LT.AND P0, PT, R23, c[0x0][0x178], !P0 ;  /* 0x00005e0017007a0c */ /* 0x000fe40004701270 */
[----:B------:R-:W-:-:S04]  /*ab050*/  IMAD.WIDE R22, R0, 0x2, R10 ;  /* 0x0000000200167825 */ /* 0x000fc800078e020a */
[C---:B------:R-:W-:Y:S01]  /*ab060*/  IMAD.WIDE R24, R0.reuse, 0x2, R8 ;  /* 0x0000000200187825 */ /* 0x040fe200078e0208 */
[----:B------:R-:W-:Y:S01]  /*ab070*/  IADD3 R0, R0, c[0x0][0x198], RZ ;  /* 0x0000660000007a10 */ /* 0x000fe20007ffe0ff */
[----:B------:R-:W4:Y:S04]  /*ab080*/  LDL R5, [R1+0x1b54] ;  /* 0x001b540001057983 */ /* 0x000f280000100800 */
[----:B------:R0:W-:Y:S01]  /*ab090*/  @P1 STG.E.U16 [R22.64], R27 ;  /* 0x0000001b16001986 */ /* 0x0001e2000c101506 */
[----:B------:R1:W-:Y:S03]  /*ab0a0*/  @P0 STG.E.U16 [R24.64], R28 ;  /* 0x0000001c18000986 */ /* 0x0003e6000c101506 */
[----:B0-----:R-:W5:Y:S04]  /*ab0b0*/  LDL R27, [R1+0x1b64] ;  /* 0x001b6400011b7983 */ /* 0x001f680000100800 */
[----:B-1----:R-:W5:Y:S01]  /*ab0c0*/  LDL R28, [R1+0x684] ;  /* 0x00068400011c7983 */ /* 0x002f620000100800 */
[----:B------:R-:W-:Y:S02]  /*ab0d0*/  STL [R1+0x325c], R18 ;  /* 0x00325c1201007387 */ /* 0x000fe40000100800 */
[----:B------:R-:W-:-:S04]  /*ab0e0*/  IMAD.WIDE R22, R0, 0x2, R18 ;  /* 0x0000000200167825 */ /* 0x000fc800078e0212 */
[----:B------:R0:W-:Y:S02]  /*ab0f0*/  STL [R1+0x3258], R19 ;  /* 0x0032581301007387 */ /* 0x0001e40000100800 */
[----:B0-----:R-:W5:Y:S01]  /*ab100*/  LDL.LU R19, [R1+0x310c] ;  /* 0x00310c0001137983 */ /* 0x001f620000300800 */
[----:B---3--:R-:W-:-:S03]  /*ab110*/  ISETP.LT.AND P2, PT, R26, c[0x0][0x178], !P4 ;  /* 0x00005e001a007a0c */ /* 0x008fc60006741270 */
[----:B------:R-:W3:Y:S01]  /*ab120*/  LDL.LU R26, [R1+0x3110] ;  /* 0x00311000011a7983 */ /* 0x000ee20000300800 */
[----:B------:R-:W3:Y:S01]  /*ab130*/  LDL R18, [R1+0x14] ;  /* 0x0000140001127983 */ /* 0x000ee20000100800 */
[----:B------:R-:W-:Y:S02]  /*ab140*/  ISETP.LT.AND P3, PT, R7, c[0x0][0x178], !P4 ;  /* 0x00005e0007007a0c */ /* 0x000fe40006761270 */
[----:B----4-:R-:W-:Y:S01]  /*ab150*/  ISETP.LT.AND P1, PT, R5, c[0x0][0x178], !P4 ;  /* 0x00005e0005007a0c */ /* 0x010fe20006721270 */
[C---:B--2---:R-:W-:Y:S01]  /*ab160*/  IMAD.WIDE R4, R0.reuse, 0x2, R20 ;  /* 0x0000000200047825 */ /* 0x044fe200078e0214 */
[----:B---3--:R0:W-:Y:S04]  /*ab170*/  STL [R1+0x3260], R18 ;  /* 0x0032601201007387 */ /* 0x0081e80000100800 */
[----:B0-----:R-:W2:Y:S05]  /*ab180*/  LDL R18, [R1+0x1b4c] ;  /* 0x001b4c0001127983 */ /* 0x001eaa0000100800 */
[----:B------:R0:W-:Y:S04]  /*ab190*/  @P3 STG.E.U16 [R4.64], R29 ;  /* 0x0000001d04003986 */ /* 0x0001e8000c101506 */
[----:B--2---:R1:W-:Y:S01]  /*ab1a0*/  STL [R1+0x3264], R18 ;  /* 0x0032641201007387 */ /* 0x0043e20000100800 */
[----:B0-----:R-:W2:Y:S02]  /*ab1b0*/  LDL R5, [R1+0x6a4] ;  /* 0x0006a40001057983 */ /* 0x001ea40000100800 */
[----:B------:R-:W-:Y:S01]  /*ab1c0*/  IMAD.WIDE R24, R0, 0x2, R2 ;  /* 0x0000000200187825 */ /* 0x000fe200078e0202 */
[----:B-----5:R-:W-:-:S02]  /*ab1d0*/  ISETP.GE.AND P0, PT, R19, c[0x0][0x17c], PT ;  /* 0x00005f0013007a0c */ /* 0x020fc40003f06270 */
[----:B------:R-:W3:Y:S04]  /*ab1e0*/  LDL R19, [R1+0x1b50] ;  /* 0x001b500001137983 */ /* 0x000ee80000100800 */
[----:B-1----:R-:W4:Y:S04]  /*ab1f0*/  LDL R18, [R1+0x614] ;  /* 0x0006140001127983 */ /* 0x002f280000100800 */
[----:B--2---:R0:W-:Y:S01]  /*ab200*/  @P5 STG.E.U16 [R22.64], R5 ;  /* 0x0000000516005986 */ /* 0x0041e2000c101506 */
[----:B------:R1:W-:Y:S03]  /*ab210*/  @P6 STG.E.U16 [R24.64], R15 ;  /* 0x0000000f18006986 */ /* 0x0003e6000c101506 */
[----:B0-----:R-:W2:Y:S04]  /*ab220*/  LDL R22, [R1+0x1b5c] ;  /* 0x001b5c0001167983 */ /* 0x001ea80000100800 */
[----:B------:R-:W5:Y:S01]  /*ab230*/  LDL R23, [R1+0x1b60] ;  /* 0x001b600001177983 */ /* 0x000f620000100800 */
[----:B-1----:R-:W3:Y:S01]  /*ab240*/  LDL.LU R15, [R1+0x3268] ;  /* 0x00326800010f7983 */ /* 0x002ee20000300800 */
[----:B------:R-:W-:Y:S01]  /*ab250*/  ISETP.LT.AND P6, PT, R7, c[0x0][0x178], !P0 ;  /* 0x00005e0007007a0c */ /* 0x000fe200047c1270 */
[----:B------:R0:W-:Y:S02]  /*ab260*/  STL [R1+0x3254], R7 ;  /* 0x0032540701007387 */ /* 0x0001e40000100800 */
[----:B0-----:R-:W4:Y:S01]  /*ab270*/  LDL.LU R7, [R1+0x634] ;  /* 0x0006340001077983 */ /* 0x001f220000300800 */
[----:B------:R-:W-:-:S04]  /*ab280*/  IMAD.WIDE R4, R0, 0x2, R16 ;  /* 0x0000000200047825 */ /* 0x000fc800078e0210 */
[C---:B------:R-:W-:Y:S01]  /*ab290*/  IMAD.WIDE R24, R0.reuse, 0x2, R12 ;  /* 0x0000000200187825 */ /* 0x040fe200078e020c */
[----:B------:R0:W-:Y:S03]  /*ab2a0*/  @P1 STG.E.U16 [R4.64], R28 ;  /* 0x0000001c04001986 */ /* 0x0001e6000c101506 */
[----:B0-----:R-:W-:Y:S01]  /*ab2b0*/  IMAD.WIDE R4, R0, 0x2, R10 ;  /* 0x0000000200047825 */ /* 0x001fe200078e020a */
[----:B--2---:R-:W-:Y:S02]  /*ab2c0*/  ISETP.LT.AND P3, PT, R22, c[0x0][0x178], !P4 ;  /* 0x00005e0016007a0c */ /* 0x004fe40006761270 */
[----:B-----5:R-:W-:Y:S01]  /*ab2d0*/  ISETP.LT.AND P5, PT, R23, c[0x0][0x178], !P4 ;  /* 0x00005e0017007a0c */ /* 0x020fe200067a1270 */
[----:B---3--:R-:W-:-:S05]  /*ab2e0*/  IMAD.WIDE R22, R0, 0x2, R14 ;  /* 0x0000000200167825 */ /* 0x008fca00078e020e */
[----:B----4-:R-:W-:Y:S05]  /*ab2f0*/  @P2 STG.E.U16 [R22.64], R7 ;  /* 0x0000000716002986 */ /* 0x010fea000c101506 */
[----:B------:R0:W-:Y:S02]  /*ab300*/  @P3 STG.E.U16 [R24.64], R6 ;  /* 0x0000000618003986 */ /* 0x0001e4000c101506 */
[----:B------:R1:W-:Y:S01]  /*ab310*/  @P5 STG.E.U16 [R4.64], R18 ;  /* 0x0000001204005986 */ /* 0x0003e2000c101506 */
[----:B0-----:R-:W2:Y:S01]  /*ab320*/  LDL.LU R24, [R1+0x684] ;  /* 0x0006840001187983 */ /* 0x001ea20000300800 */
[----:B------:R-:W3:Y:S02]  /*ab330*/  LDL R25, [R1+0x1b5c] ;  /* 0x001b5c0001197983 */ /* 0x000ee40000100800 */
[----:B-1----:R-:W4:Y:S02]  /*ab340*/  LDL.LU R18, [R1+0x3264] ;  /* 0x0032640001127983 */ /* 0x002f240000300800 */
[----:B------:R-:W5:Y:S01]  /*ab350*/  LDL.LU R4, [R1+0x694] ;  /* 0x0006940001047983 */ /* 0x000f620000300800 */
[----:B------:R-:W2:Y:S01]  /*ab360*/  LDL R5, [R1+0x1b58] ;  /* 0x001b580001057983 */ /* 0x000ea20000100800 */
[----:B------:R-:W-:-:S02]  /*ab370*/  ISETP.LT.AND P4, PT, R27, c[0x0][0x178], !P4 ;  /* 0x00005e001b007a0c */ /* 0x000fc40006781270 */
[----:B------:R-:W-:Y:S02]  /*ab380*/  ISETP.GE.AND P1, PT, R26, c[0x0][0x17c], PT ;  /* 0x00005f001a007a0c */ /* 0x000fe40003f26270 */
[----:B----4-:R-:W-:Y:S02]  /*ab390*/  ISETP.LT.AND P2, PT, R18, c[0x0][0x178], !P0 ;  /* 0x00005e0012007a0c */ /* 0x010fe40004741270 */
[----:B------:R-:W4:Y:S01]  /*ab3a0*/  LDL.LU R18, [R1+0x3260] ;  /* 0x0032600001127983 */ /* 0x000f220000300800 */
[C---:B------:R-:W-:Y:S01]  /*ab3b0*/  IMAD.WIDE R26, R0.reuse, 0x2, R8 ;  /* 0x00000002001a7825 */ /* 0x040fe200078e0208 */
[----:B------:R-:W-:Y:S02]  /*ab3c0*/  IADD3 R22, R0, c[0x0][0x198], RZ ;  /* 0x0000660000167a10 */ /* 0x000fe40007ffe0ff */
[----:B------:R-:W-:-:S03]  /*ab3d0*/  PRMT R23, R29, 0x7632, R23 ;  /* 0x000076321d177816 */ /* 0x000fc60000000017 */
[----:B----4-:R0:W-:Y:S01]  /*ab3e0*/  @P4 STG.E.U16 [R26.64], R18 ;  /* 0x000000121a004986 */ /* 0x0101e2000c101506 */
[----:B------:R-:W-:-:S03]  /*ab3f0*/  ISETP.LT.AND P4, PT, R19, c[0x0][0x178], !P0 ;  /* 0x00005e0013007a0c */ /* 0x000fc60004781270 */
[----:B0-----:R-:W4:Y:S01]  /*ab400*/  LDL.LU R18, [R1+0x325c] ;  /* 0x00325c0001127983 */ /* 0x001f220000300800 */
[----:B------:R-:W4:Y:S02]  /*ab410*/  LDL R26, [R1+0x1b54] ;  /* 0x001b5400011a7983 */ /* 0x000f240000100800 */
[----:B------:R-:W4:Y:S02]  /*ab420*/  LDL.LU R27, [R1+0x6a4] ;  /* 0x0006a400011b7983 */ /* 0x000f240000300800 */
[----:B------:R-:W4:Y:S02]  /*ab430*/  LDL.LU R19, [R1+0x3258] ;  /* 0x0032580001137983 */ /* 0x000f240000300800 */
[----:B------:R-:W-:Y:S01]  /*ab440*/  IMAD.WIDE R28, R22, 0x2, R20 ;  /* 0x00000002161c7825 */ /* 0x000fe200078e0214 */
[----:B--2---:R-:W-:Y:S02]  /*ab450*/  PRMT R0, R24, 0x7632, R0 ;  /* 0x0000763218007816 */ /* 0x004fe40000000000 */
[----:B---3--:R-:W-:-:S02]  /*ab460*/  ISETP.LT.AND P3, PT, R25, c[0x0][0x178], !P0 ;  /* 0x00005e0019007a0c */ /* 0x008fc40004761270 */
[----:B------:R5:W-:Y:S01]  /*ab470*/  @P6 STG.E.U16 [R28.64], R23 ;  /* 0x000000171c006986 */ /* 0x000be2000c101506 */
[----:B------:R-:W-:Y:S01]  /*ab480*/  IMAD.WIDE R24, R22, 0x2, R2 ;  /* 0x0000000216187825 */ /* 0x000fe200078e0202 */
[----:B------:R-:W-:Y:S02]  /*ab490*/  ISETP.LT.AND P6, PT, R5, c[0x0][0x178], !P0 ;  /* 0x00005e0005007a0c */ /* 0x000fe400047c1270 */
[----:B------:R-:W-:Y:S01]  /*ab4a0*/  STL [R1+0x3250], R2 ;  /* 0x0032500201007387 */ /* 0x000fe20000100800 */
[----:B------:R0:W-:Y:S01]  /*ab4b0*/  STL [R1+0x324c], R3 ;  /* 0x00324c0301007387 */ /* 0x0001e20000100800 */
[----:B-----5:R-:W-:Y:S01]  /*ab4c0*/  PRMT R23, R4, 0x7632, R23 ;  /* 0x0000763204177816 */ /* 0x020fe20000000017 */
[----:B------:R-:W-:Y:S01]  /*ab4d0*/  IMAD.WIDE R4, R22, 0x2, R16 ;  /* 0x0000000216047825 */ /* 0x000fe200078e0210 */
[----:B0-----:R-:W2:Y:S01]  /*ab4e0*/  LDL R3, [R1+0x1b60] ;  /* 0x001b600001037983 */ /* 0x001ea20000100800 */
[----:B----4-:R-:W-:Y:S02]  /*ab4f0*/  ISETP.LT.AND P5, PT, R26, c[0x0][0x178], !P0 ;  /* 0x00005e001a007a0c */ /* 0x010fe400047a1270 */
[----:B------:R-:W-:Y:S01]  /*ab500*/  PRMT R28, R27, 0x7632, R28 ;  /* 0x000076321b1c7816 */ /* 0x000fe2000000001c */
[----:B------:R-:W-:-:S05]  /*ab510*/  IMAD.WIDE R26, R22, 0x2, R18 ;  /* 0x00000002161a7825 */ /* 0x000fca00078e0212 */
[----:B------:R0:W-:Y:S01]  /*ab520*/  @P2 STG.E.U16 [R26.64], R28 ;  /* 0x0000001c1a002986 */ /* 0x0001e2000c101506 */
[----:B------:R1:W-:Y:S04]  /*ab530*/  @P4 STG.E.U16 [R24.64], R23 ;  /* 0x0000001718004986 */ /* 0x0003e8000c101506 */
[----:B------:R3:W-:Y:S01]  /*ab540*/  @P5 STG.E.U16 [R4.64], R0 ;  /* 0x0000000004005986 */ /* 0x0007e2000c101506 */
[----:B0-----:R-:W-:-:S03]  /*ab550*/  PRMT R28, R7, 0x7632, R28 ;  /* 0x00007632071c7816 */ /* 0x001fc6000000001c */
[----:B------:R-:W4:Y:S01]  /*ab560*/  LDL.LU R7, [R1+0x3254] ;  /* 0x0032540001077983 */ /* 0x000f220000300800 */
[----:B-1----:R-:W5:Y:S02]  /*ab570*/  LDL R23, [R1+0x1b4c] ;  /* 0x001b4c0001177983 */ /* 0x002f640000100800 */
[----:B------:R-:W5:Y:S02]  /*ab580*/  LDL.LU R24, [R1+0x614] ;  /* 0x0006140001187983 */ /* 0x000f640000300800 */
[----:B------:R-:W5:Y:S01]  /*ab590*/  LDL.LU R25, [R1+0x14] ;  /* 0x0000140001197983 */ /* 0x000f620000300800 */
[----:B---3--:R-:W-:Y:S01]  /*ab5a0*/  PRMT R0, R6, 0x7632, R0 ;  /* 0x0000763206007816 */ /* 0x008fe20000000000 */
[----:B------:R-:W3:Y:S01]  /*ab5b0*/  LDL R2, [R1+0x528] ;  /* 0x0005280001027983 */ /* 0x000ee20000100800 */
[----:B------:R-:W3:Y:S02]  /*ab5c0*/  LDL.LU R6, [R1+0x28] ;  /* 0x0000280001067983 */ /* 0x000ee40000300800 */
[----:B------:R-:W-:Y:S01]  /*ab5d0*/  IMAD.WIDE R26, R22, 0x2, R14 ;  /* 0x00000002161a7825 */ /* 0x000fe200078e020e */
[----:B--2---:R-:W-:-:S04]  /*ab5e0*/  ISETP.LT.AND P4, PT, R3, c[0x0][0x178], !P0 ;  /* 0x00005e0003007a0c */ /* 0x004fc80004781270 */
[----:B------:R0:W-:Y:S01]  /*ab5f0*/  @P6 STG.E.U16 [R26.64], R28 ;  /* 0x0000001c1a006986 */ /* 0x0001e2000c101506 */
[----:B----4-:R-:W-:-:S03]  /*ab600*/  ISETP.LT.AND P5, PT, R7, c[0x0][0x178], !P1 ;  /* 0x00005e0007007a0c */ /* 0x010fc60004fa1270 */
[----:B---3--:R1:W-:Y:S01]  /*ab610*/  STL [R1+0x3240], R6 ;  /* 0x0032400601007387 */ /* 0x0083e20000100800 */
[----:B0-----:R-:W2:Y:S02]  /*ab620*/  LDL R27, [R1+0x1b50] ;  /* 0x001b5000011b7983 */ /* 0x001ea40000100800 */
[----:B------:R-:W3:Y:S01]  /*ab630*/  LDL R3, [R1+0x1b54] ;  /* 0x001b540001037983 */ /* 0x000ee20000100800 */
[----:B-1----:R-:W4:Y:S01]  /*ab640*/  LDL R6, [R1+0x1b64] ;  /* 0x001b640001067983 */ /* 0x002f220000100800 */
[----:B------:R0:W-:Y:S03]  /*ab650*/  STL [R1+0x3244], R7 ;  /* 0x0032440701007387 */ /* 0x0001e60000100800 */
[----:B0-----:R-:W2:Y:S01]  /*ab660*/  LDL R7, [R1+0x4b8] ;  /* 0x0004b80001077983 */ /* 0x001ea20000100800 */
[----:B------:R-:W-:Y:S01]  /*ab670*/  IMAD.WIDE R4, R22, 0x2, R12 ;  /* 0x0000000216047825 */ /* 0x000fe200078e020c */
[----:B-----5:R-:W-:-:S04]  /*ab680*/  PRMT R28, R24, 0x7632, R28 ;  /* 0x00007632181c7816 */ /* 0x020fc8000000001c */
[----:B------:R0:W-:Y:S02]  /*ab690*/  @P3 STG.E.U16 [R4.64], R0 ;  /* 0x0000000004003986 */ /* 0x0001e4000c101506 */
[----:B0-----:R-:W-:-:S05]  /*ab6a0*/  IMAD.WIDE R4, R22, 0x2, R10 ;  /* 0x0000000216047825 */ /* 0x001fca00078e020a */
[----:B------:R-:W-:Y:S01]  /*ab6b0*/  @P4 STG.E.U16 [R4.64], R28 ;  /* 0x0000001c04004986 */ /* 0x000fe2000c101506 */
[----:B----4-:R-:W-:-:S03]  /*ab6c0*/  ISETP.LT.AND P0, PT, R6, c[0x0][0x178], !P0 ;  /* 0x00005e0006007a0c */ /* 0x010fc60004701270 */
[----:B--2---:R0:W-:Y:S01]  /*ab6d0*/  STL [R1+0x3248], R7 ;  /* 0x0032480701007387 */ /* 0x0041e20000100800 */
[----:B------:R-:W2:Y:S03]  /*ab6e0*/  LDL R6, [R1+0x4a8] ;  /* 0x0004a80001067983 */ /* 0x000ea60000100800 */
[----:B0-----:R-:W4:Y:S01]  /*ab6f0*/  LDL R7, [R1+0x4f8] ;  /* 0x0004f80001077983 */ /* 0x001f220000100800 */
[----:B------:R0:W-:Y:S02]  /*ab700*/  STL [R1+0x323c], R21 ;  /* 0x00323c1501007387 */ /* 0x0001e40000100800 */
[----:B------:R-:W5:Y:S01]  /*ab710*/  LDL R4, [R1+0x518] ;  /* 0x0005180001047983 */ /* 0x000f620000100800 */
[----:B------:R-:W-:Y:S02]  /*ab720*/  ISETP.LT.AND P6, PT, R23, c[0x0][0x178], !P1 ;  /* 0x00005e0017007a0c */ /* 0x000fe40004fc1270 */
[----:B------:R-:W-:-:S02]  /*ab730*/  IADD3 R0, R22, c[0x0][0x198], RZ ;  /* 0x0000660016007a10 */ /* 0x000fc40007ffe0ff */
[----:B------:R-:W-:Y:S01]  /*ab740*/  PRMT R29, R25, 0x7632, R29 ;  /* 0x00007632191d7816 */ /* 0x000fe2000000001d */
[----:B------:R-:W-:-:S04]  /*ab750*/  IMAD.WIDE R22, R22, 0x2, R8 ;  /* 0x0000000216167825 */ /* 0x000fc800078e0208 */
[C---:B------:R-:W-:Y:S01]  /*ab760*/  IMAD.WIDE R24, R0.reuse, 0x2, R20 ;  /* 0x0000000200187825 */ /* 0x040fe200078e0214 */
[----:B------:R-:W2:Y:S04]  /*ab770*/  LDL R5, [R1+0x1b58] ;  /* 0x001b580001057983 */ /* 0x000ea80000100800 */
[----:B------:R1:W-:Y:S04]  /*ab780*/  @P0 STG.E.U16 [R22.64], R29 ;  /* 0x0000001d16000986 */ /* 0x0003e8000c101506 */
[----:B0-----:R-:W2:Y:S01]  /*ab790*/  LDL R21, [R1+0x1b4c] ;  /* 0x001b4c0001157983 */ /* 0x001ea20000100800 */
[----:B------:R-:W-:Y:S01]  /*ab7a0*/  ISETP.LT.AND P2, PT, R27, c[0x0][0x178], !P1 ;  /* 0x00005e001b007a0c */ /* 0x000fe20004f41270 */
[----:B------:R-:W-:-:S04]  /*ab7b0*/  IMAD.WIDE R26, R0, 0x2, R18 ;  /* 0x00000002001a7825 */ /* 0x000fc800078e0212 */
[----:B------:R-:W-:Y:S01]  /*ab7c0*/  @P5 STG.E.U16 [R24.64], R2 ;  /* 0x0000000218005986 */ /* 0x000fe2000c101506 */
[----:B---3--:R-:W-:Y:S01]  /*ab7d0*/  ISETP.LT.AND P3, PT, R3, c[0x0][0x178], !P1 ;  /* 0x00005e0003007a0c */ /* 0x008fe20004f61270 */
[----:B-1----:R-:W3:Y:S01]  /*ab7e0*/  LDL R22, [R1+0x508] ;  /* 0x0005080001167983 */ /* 0x002ee20000100800 */
[----:B------:R-:W3:Y:S02]  /*ab7f0*/  LDL.LU R23, [R1+0x3118] ;  /* 0x0031180001177983 */ /* 0x000ee40000300800 */
[----:B------:R0:W-:Y:S02]  /*ab800*/  STL [R1+0x3238], R29 ;  /* 0x0032381d01007387 */ /* 0x0001e40000100800 */
[----:B0-----:R-:W3:Y:S01]  /*ab810*/  LDL.LU R29, [R1+0x4e8] ;  /* 0x0004e800011d7983 */ /* 0x001ee20000300800 */
[----:B------:R-:W3:Y:S02]  /*ab820*/  LDL.LU R2, [R1+0x3250] ;  /* 0x0032500001027983 */ /* 0x000ee40000300800 */
[----:B------:R-:W3:Y:S02]  /*ab830*/  LDL.LU R24, [R1+0x3114] ;  /* 0x0031140001187983 */ /* 0x000ee40000300800 */
[----:B------:R-:W3:Y:S01]  /*ab840*/  LDL R25, [R1+0x1b64] ;  /* 0x001b640001197983 */ /* 0x000ee20000100800 */
[----:B------:R-:W3:Y:S04]  /*ab850*/  LDL.LU R3, [R1+0x324c] ;  /* 0x00324c0001037983 */ /* 0x000ee80000300800 */
[----:B-----5:R0:W-:Y:S04]  /*ab860*/  @P6 STG.E.U16 [R26.64], R4 ;  /* 0x000000041a006986 */ /* 0x0201e8000c101506 */
[----:B0-----:R-:W5:Y:S04]  /*ab870*/  LDL R26, [R1+0x1b5c] ;  /* 0x001b5c00011a7983 */ /* 0x001f680000100800 */
[----:B------:R-:W4:Y:S01]  /*ab880*/  LDL R27, [R1+0x1b60] ;  /* 0x001b6000011b7983 */ /* 0x000f220000100800 */
[----:B--2---:R-:W-:Y:S01]  /*ab890*/  ISETP.LT.AND P4, PT, R5, c[0x0][0x178], !P1 ;  /* 0x00005e0005007a0c */ /* 0x004fe20004f81270 */
[----:B---3--:R-:W-:-:S05]  /*ab8a0*/  IMAD.WIDE R4, R0, 0x2, R2 ;  /* 0x0000000200047825 */ /* 0x008fca00078e0202 */
[----:B------:R-:W-:Y:S01]  /*ab8b0*/  @P2 STG.E.U16 [R4.64], R22 ;  /* 0x0000001604002986 */ /* 0x000fe2000c101506 */
[----:B-----5:R-:W-:Y:S02]  /*ab8c0*/  ISETP.LT.AND P5, PT, R26, c[0x0][0x178], !P1 ;  /* 0x00005e001a007a0c */ /* 0x020fe40004fa1270 */
[----:B----4-:R-:W-:Y:S01]  /*ab8d0*/  ISETP.LT.AND P6, PT, R27, c[0x0][0x178], !P1 ;  /* 0x00005e001b007a0c */ /* 0x010fe20004fc1270 */
[----:B------:R-:W-:-:S05]  /*ab8e0*/  IMAD.WIDE R26, R0, 0x2, R16 ;  /* 0x00000002001a7825 */ /* 0x000fca00078e0210 */
[----:B------:R0:W-:Y:S04]  /*ab8f0*/  @P3 STG.E.U16 [R26.64], R7 ;  /* 0x000000071a003986 */ /* 0x0001e8000c101506 */
[----:B0-----:R-:W2:Y:S01]  /*ab900*/  LDL.LU R7, [R1+0x3248] ;  /* 0x0032480001077983 */ /* 0x001ea20000300800 */
[----:B------:R-:W-:Y:S02]  /*ab910*/  ISETP.GE.AND P0, PT, R24, c[0x0][0x17c], PT ;  /* 0x00005f0018007a0c */ /* 0x000fe40003f06270 */
[----:B------:R-:W-:Y:S01]  /*ab920*/  ISETP.LT.AND P1, PT, R25, c[0x0][0x178], !P1 ;  /* 0x00005e0019007a0c */ /* 0x000fe20004f21270 */
[----:B------:R-:W-:Y:S01]  /*ab930*/  IMAD.WIDE R24, R0, 0x2, R14 ;  /* 0x0000000200187825 */ /* 0x000fe200078e020e */
[----:B------:R-:W-:-:S03]  /*ab940*/  ISETP.GE.AND P2, PT, R23, c[0x0][0x17c], PT ;  /* 0x00005f0017007a0c */ /* 0x000fc60003f46270 */
[----:B------:R-:W-:-:S04]  /*ab950*/  IMAD.WIDE R22, R0, 0x2, R12 ;  /* 0x0000000200167825 */ /* 0x000fc800078e020c */
[C---:B------:R-:W-:Y:S01]  /*ab960*/  IMAD.WIDE R4, R0.reuse, 0x2, R10 ;  /* 0x0000000200047825 */ /* 0x040fe200078e020a */
[----:B------:R0:W-:Y:S04]  /*ab970*/  @P4 STG.E.U16 [R24.64], R29 ;  /* 0x0000001d18004986 */ /* 0x0001e8000c101506 */
[----:B0-----:R-:W3:Y:S01]  /*ab980*/  LDL.LU R24, [R1+0x508] ;  /* 0x0005080001187983 */ /* 0x001ee20000300800 */
[----:B------:R-:W4:Y:S03]  /*ab990*/  LDL R25, [R1+0x1b58] ;  /* 0x001b580001197983 */ /* 0x000f260000100800 */
[----:B--2---:R0:W-:Y:S01]  /*ab9a0*/  @P5 STG.E.U16 [R22.64], R7 ;  /* 0x0000000716005986 */ /* 0x0041e2000c101506 */
[----:B------:R1:W-:Y:S03]  /*ab9b0*/  @P6 STG.E.U16 [R4.64], R6 ;  /* 0x0000000604006986 */ /* 0x0003e6000c101506 */
[----:B0-----:R-:W2:Y:S01]  /*ab9c0*/  LDL.LU R7, [R1+0x3244] ;  /* 0x0032440001077983 */ /* 0x001ea20000300800 */
[----:B------:R-:W5:Y:S02]  /*ab9d0*/  LDL.LU R22, [R1+0x518] ;  /* 0x0005180001167983 */ /* 0x000f640000300800 */
[----:B------:R-:W2:Y:S02]  /*ab9e0*/  LDL R23, [R1+0x1b54] ;  /* 0x001b540001177983 */ /* 0x000ea40000100800 */
[----:B-1----:R-:W2:Y:S02]  /*ab9f0*/  LDL.LU R6, [R1+0x3240] ;  /* 0x0032400001067983 */ /* 0x002ea40000300800 */
[----:B------:R-:W-:Y:S01]  /*aba00*/  IMAD.WIDE R26, R0, 0x2, R8 ;  /* 0x00000002001a7825 */ /* 0x000fe200078e0208 */
[----:B------:R-:W-:-:S04]  /*aba10*/  ISETP.LT.AND P4, PT, R21, c[0x0][0x178], !P0 ;  /* 0x00005e0015007a0c */ /* 0x000fc80004781270 */
[----:B--2---:R0:W-:Y:S04]  /*aba20*/  @P1 STG.E.U16 [R26.64], R6 ;  /* 0x000000061a001986 */ /* 0x0041e8000c101506 */
[----:B0-----:R-:W2:Y:S01]  /*aba30*/  LDL R26, [R1+0x1b50] ;  /* 0x001b5000011a7983 */ /* 0x001ea20000100800 */
[----:B------:R-:W2:Y:S02]  /*aba40*/  LDL.LU R27, [R1+0x528] ;  /* 0x00052800011b7983 */ /* 0x000ea40000300800 */
[----:B------:R-:W2:Y:S01]  /*aba50*/  LDL.LU R21, [R1+0x323c] ;  /* 0x00323c0001157983 */ /* 0x000ea20000300800 */
[----:B------:R-:W-:Y:S02]  /*aba60*/  ISETP.LT.AND P3, PT, R7, c[0x0][0x178], !P0 ;  /* 0x00005e0007007a0c */ /* 0x000fe40004761270 */
[----:B------:R-:W-:-:S02]  /*aba70*/  IADD3 R0, R0, c[0x0][0x198], RZ ;  /* 0x0000660000007a10 */ /* 0x000fc40007ffe0ff */
[----:B---3--:R-:W-:Y:S02]  /*aba80*/  PRMT R5, R24, 0x7632, R5 ;  /* 0x0000763218057816 */ /* 0x008fe40000000005 */
[----:B----4-:R-:W-:Y:S02]  /*aba90*/  ISETP.LT.AND P1, PT, R25, c[0x0][0x178], !P0 ;  /* 0x00005e0019007a0c */ /* 0x010fe40004721270 */
[----:B-----5:R-:W-:Y:S02]  /*abaa0*/  PRMT R4, R22, 0x7632, R4 ;  /* 0x0000763216047816 */ /* 0x020fe40000000004 */
[----:B------:R-:W-:Y:S01]  /*abab0*/  ISETP.LT.AND P6, PT, R23, c[0x0][0x178], !P0 ;  /* 0x00005e0017007a0c */ /* 0x000fe200047c1270 */
[----:B------:R-:W-:-:S04]  /*abac0*/  IMAD.WIDE R24, R0, 0x2, R18 ;  /* 0x0000000200187825 */ /* 0x000fc800078e0212 */
[----:B------:R-:W-:Y:S01]  /*abad0*/  IMAD.WIDE R22, R0, 0x2, R2 ;  /* 0x0000000200167825 */ /* 0x000fe200078e0202 */
[----:B--2---:R-:W-:Y:S02]  /*abae0*/  ISETP.LT.AND P5, PT, R26, c[0x0][0x178], !P0 ;  /* 0x00005e001a007a0c */ /* 0x004fe400047a1270 */
[----:B------:R-:W-:Y:S01]  /*abaf0*/  PRMT R28, R27, 0x7632, R28 ;  /* 0x000076321b1c7816 */ /* 0x000fe2000000001c */
[----:B------:R-:W-:-:S05]  /*abb00*/  IMAD.WIDE R26, R0, 0x2, R20 ;  /* 0x00000002001a7825 */ /* 0x000fca00078e0214 */
[----:B------:R0:W-:Y:S04]  /*abb10*/  @P3 STG.E.U16 [R26.64], R28 ;  /* 0x0000001c1a003986 */ /* 0x0001e8000c101506 */
[----:B0-----:R-:W2:Y:S01]  /*abb20*/  LDL.LU R27, [R1+0x4f8] ;  /* 0x0004f800011b7983 */ /* 0x001ea20000300800 */
[----:B------:R0:W-:Y:S02]  /*abb30*/  @P4 STG.E.U16 [R24.64], R4 ;  /* 0x0000000418004986 */ /* 0x0001e4000c101506 */
[----:B------:R1:W-:Y:S01]  /*abb40*/  @P5 STG.E.U16 [R22.64], R5 ;  /* 0x0000000516005986 */ /* 0x0003e2000c101506 */
[----:B0-----:R-:W3:Y:S01]  /*abb50*/  LDL.LU R24, [R1+0x4b8] ;  /* 0x0004b80001187983 */ /* 0x001ee20000300800 */
[----:B------:R-:W4:Y:S02]  /*abb60*/  LDL.LU R25, [R1+0x4a8] ;  /* 0x0004a80001197983 */ /* 0x000f240000300800 */
[----:B-1----:R-:W5:Y:S01]  /*abb70*/  LDL R23, [R1+0x1b64] ;  /* 0x001b640001177983 */ /* 0x002f620000100800 */
[----:B------:R-:W-:-:S02]  /*abb80*/  PRMT R22, R29, 0x7632, R22 ;  /* 0x000076321d167816 */ /* 0x000fc40000000016 */
[----:B------:R-:W3:Y:S01]  /*abb90*/  LDL.LU R29, [R1+0x3238] ;  /* 0x00323800011d7983 */ /* 0x000ee20000300800 */
[----:B------:R-:W-:Y:S01]  /*abba0*/  IMAD.WIDE R4, R0, 0x2, R14 ;  /* 0x0000000200047825 */ /* 0x000fe200078e020e */
[----:B--2---:R-:W-:-:S03]  /*abbb0*/  PRMT R28, R27, 0x7632, R28 ;  /* 0x000076321b1c7816 */ /* 0x004fc6000000001c */
[----:B------:R-:W-:-:S05]  /*abbc0*/  IMAD.WIDE R26, R0, 0x2, R16 ;  /* 0x00000002001a7825 */ /* 0x000fca00078e0210 */
[----:B------:R0:W-:Y:S01]  /*abbd0*/  @P6 STG.E.U16 [R26.64], R28 ;  /* 0x0000001c1a006986 */ /* 0x0001e2000c101506 */
[----:B------:R1:W-:Y:S03]  /*abbe0*/  @P1 STG.E.U16 [R4.64], R22 ;  /* 0x0000001604001986 */ /* 0x0003e6000c101506 */
[----:B0-----:R-:W2:Y:S04]  /*abbf0*/  LDL R26, [R1+0x1b5c] ;  /* 0x001b5c00011a7983 */ /* 0x001ea80000100800 */
[----:B------:R-:W5:Y:S01]  /*abc00*/  LDL R27, [R1+0x1b60] ;  /* 0x001b6000011b7983 */ /* 0x000f620000100800 */
[----:B---3--:R-:W-:Y:S02]  /*abc10*/  PRMT R29, R6, 0x7632, R29 ;  /* 0x00007632061d7816 */ /* 0x008fe4000000001d */
[----:B------:R-:W3:Y:S01]  /*abc20*/  LDL R6, [R1+0x538] ;  /* 0x0005380001067983 */ /* 0x000ee20000100800 */
[----:B-1----:R-:W3:Y:S01]  /*abc30*/  LDL R4, [R1+0x1b4c] ;  /* 0x001b4c0001047983 */ /* 0x002ee20000100800 */
[----:B------:R-:W-:-:S02]  /*abc40*/  PRMT R5, R24, 0x7632, R5 ;  /* 0x0000763218057816 */ /* 0x000fc40000000005 */
[----:B----4-:R-:W-:Y:S01]  /*abc50*/  PRMT R28, R25, 0x7632, R28 ;  /* 0x00007632191c7816 */ /* 0x010fe2000000001c */
[----:B------:R-:W-:Y:S01]  /*abc60*/  IMAD.WIDE R24, R0, 0x2, R10 ;  /* 0x0000000200187825 */ /* 0x000fe200078e020a */
[----:B------:R-:W-:Y:S02]  /*abc70*/  ISETP.LT.AND P5, PT, R7, c[0x0][0x178], !P2 ;  /* 0x00005e0007007a0c */ /* 0x000fe400057a1270 */
[----:B--2---:R-:W-:Y:S02]  /*abc80*/  ISETP.LT.AND P3, PT, R26, c[0x0][0x178], !P0 ;  /* 0x00005e001a007a0c */ /* 0x004fe40004761270 */
[----:B-----5:R-:W-:Y:S01]  /*abc90*/  ISETP.LT.AND P4, PT, R27, c[0x0][0x178], !P0 ;  /* 0x00005e001b007a0c */ /* 0x020fe20004781270 */
[----:B------:R-:W-:Y:S02]  /*abca0*/  ISETP.LT.AND P0, PT, R23, c[0x0][0x178], !P0 ;  /* 0x00005e0017007a0c */ /* 0x000fe40004701270 */
[C---:B------:R-:W-:Y:S01]  /*abcb0*/  IMAD.WIDE R22, R0.reuse, 0x2, R12 ;  /* 0x0000000200167825 */ /* 0x040fe200078e020c */
[----:B---3--:R-:W-:Y:S03]  /*abcc0*/  STL [R1+0x322c], R6 ;  /* 0x00322c0601007387 */ /* 0x008fe60000100800 */
[----:B------:R-:W-:-:S04]  /*abcd0*/  IMAD.WIDE R26, R0, 0x2, R8 ;  /* 0x00000002001a7825 */ /* 0x000fc800078e0208 */
[----:B------:R0:W-:Y:S01]  /*abce0*/  STL [R1+0x3230], R7 ;  /* 0x0032300701007387 */ /* 0x0001e20000100800 */
[----:B------:R-:W-:Y:S01]  /*abcf0*/  ISETP.LT.AND P1, PT, R4, c[0x0][0x178], !P2 ;  /* 0x00005e0004007a0c */ /* 0x000fe20005721270 */
[----:B------:R1:W-:Y:S01]  /*abd00*/  STL [R1+0x3234], R13 ;  /* 0x0032340d01007387 */ /* 0x0003e20000100800 */
[----:B------:R-:W-:Y:S02]  /*abd10*/  IADD3 R4, R0, c[0x0][0x198], RZ ;  /* 0x0000660000047a10 */ /* 0x000fe40007ffe0ff */
[----:B------:R-:W2:Y:S01]  /*abd20*/  LDL R0, [R1+0x1b4c] ;  /* 0x001b4c0001007983 */ /* 0x000ea20000100800 */
[----:B------:R3:W-:Y:S04]  /*abd30*/  @P3 STG.E.U16 [R22.64], R5 ;  /* 0x0000000516003986 */ /* 0x0007e8000c101506 */
[----:B0-----:R-:W4:Y:S04]  /*abd40*/  LDL R7, [R1+0x568] ;  /* 0x0005680001077983 */ /* 0x001f280000100800 */
[----:B------:R-:W5:Y:S04]  /*abd50*/  LDL R6, [R1+0x558] ;  /* 0x0005580001067983 */ /* 0x000f680000100800 */
[----:B-1----:R-:W2:Y:S01]  /*abd60*/  LDL R13, [R1+0x578] ;  /* 0x00057800010d7983 */ /* 0x002ea20000100800 */
[----:B------:R-:W-:Y:S02]  /*abd70*/  @P4 STG.E.U16 [R24.64], R28 ;  /* 0x0000001c18004986 */ /* 0x000fe4000c101506 */
[----:B------:R-:W-:Y:S01]  /*abd80*/  @P0 STG.E.U16 [R26.64], R29 ;  /* 0x0000001d1a000986 */ /* 0x000fe2000c101506 */
[----:B---3--:R-:W3:Y:S01]  /*abd90*/  LDL R23, [R1+0x1b58] ;  /* 0x001b580001177983 */ /* 0x008ee20000100800 */
[----:B------:R0:W-:Y:S03]  /*abda0*/  STL [R1+0x3218], R28 ;  /* 0x0032181c01007387 */ /* 0x0001e60000100800 */
[----:B0-----:R-:W2:Y:S01]  /*abdb0*/  LDL R28, [R1+0x1b54] ;  /* 0x001b5400011c7983 */ /* 0x001ea20000100800 */
[----:B------:R-:W2:Y:S02]  /*abdc0*/  LDL.LU R26, [R1+0x311c] ;  /* 0x00311c00011a7983 */ /* 0x000ea40000300800 */
[----:B------:R-:W2:Y:S02]  /*abdd0*/  LDL R27, [R1+0x1b5c] ;  /* 0x001b5c00011b7983 */ /* 0x000ea40000100800 */
[----:B------:R0:W-:Y:S02]  /*abde0*/  STL [R1+0x321c], R29 ;  /* 0x00321c1d01007387 */ /* 0x0001e40000100800 */
[----:B0-----:R-:W2:Y:S01]  /*abdf0*/  LDL R29, [R1+0x1b50] ;  /* 0x001b5000011d7983 */ /* 0x001ea20000100800 */
[----:B------:R-:W-:Y:S01]  /*abe00*/  IMAD.WIDE R24, R4, 0x2, R20 ;  /* 0x0000000204187825 */ /* 0x000fe200078e0214 */
[----:B--2---:R-:W-:-:S02]  /*abe10*/  ISETP.LT.AND P4, PT, R29, c[0x0][0x178], !P2 ;  /* 0x00005e001d007a0c */ /* 0x004fc40005781270 */
[----:B------:R0:W-:Y:S04]  /*abe20*/  STL [R1+0x3228], R29 ;  /* 0x0032281d01007387 */ /* 0x0001e80000100800 */
[----:B0-----:R-:W2:Y:S01]  /*abe30*/  LDL.LU R29, [R1+0x598] ;  /* 0x00059800011d7983 */ /* 0x001ea20000300800 */
[----:B------:R-:W-:Y:S01]  /*abe40*/  ISETP.LT.AND P3, PT, R28, c[0x0][0x178], !P2 ;  /* 0x00005e001c007a0c */ /* 0x000fe20005761270 */
[----:B------:R0:W-:Y:S02]  /*abe50*/  STL [R1+0x3220], R28 ;  /* 0x0032201c01007387 */ /* 0x0001e40000100800 */
[----:B0-----:R-:W3:Y:S04]  /*abe60*/  LDL.LU R28, [R1+0x588] ;  /* 0x00058800011c7983 */ /* 0x001ee80000300800 */
[----:B--2---:R0:W-:Y:S04]  /*abe70*/  @P5 STG.E.U16 [R24.64], R29 ;  /* 0x0000001d18005986 */ /* 0x0041e8000c101506 */
[----:B0-----:R-:W2:Y:S01]  /*abe80*/  LDL.LU R25, [R1+0x3120] ;  /* 0x0031200001197983 */ /* 0x001ea20000300800 */
[----:B---3--:R-:W-:Y:S01]  /*abe90*/  ISETP.LT.AND P6, PT, R23, c[0x0][0x178], !P2 ;  /* 0x00005e0017007a0c */ /* 0x008fe200057c1270 */
[----:B------:R-:W-:Y:S01]  /*abea0*/  IMAD.WIDE R22, R4, 0x2, R18 ;  /* 0x0000000204167825 */ /* 0x000fe200078e0212 */
[----:B------:R-:W-:-:S02]  /*abeb0*/  ISETP.GE.AND P0, PT, R26, c[0x0][0x17c], PT ;  /* 0x00005f001a007a0c */ /* 0x000fc40003f06270 */
[----:B------:R-:W-:Y:S01]  /*abec0*/  ISETP.LT.AND P5, PT, R27, c[0x0][0x178], !P2 ;  /* 0x00005e001b007a0c */ /* 0x000fe200057a1270 */
[C---:B------:R-:W-:Y:S01]  /*abed0*/  IMAD.WIDE R26, R4.reuse, 0x2, R2 ;  /* 0x00000002041a7825 */ /* 0x040fe200078e0202 */
[----:B------:R0:W-:Y:S04]  /*abee0*/  @P1 STG.E.U16 [R22.64], R28 ;  /* 0x0000001c16001986 */ /* 0x0001e8000c101506 */
[----:B------:R1:W-:Y:S02]  /*abef0*/  @P4 STG.E.U16 [R26.64], R13 ;  /* 0x0000000d1a004986 */ /* 0x0003e4000c101506 */
[C---:B0-----:R-:W-:Y:S01]  /*abf00*/  IMAD.WIDE R22, R4.reuse, 0x2, R14 ;  /* 0x0000000204167825 */ /* 0x041fe200078e020e */
[----:B-1----:R-:W3:Y:S03]  /*abf10*/  LDL.LU R13, [R1+0x3234] ;  /* 0x00323400010d7983 */ /* 0x002ee60000300800 */
[----:B------:R-:W3:Y:S01]  /*abf20*/  LDL R27, [R1+0x1b60] ;  /* 0x001b6000011b7983 */ /* 0x000ee20000100800 */
[----:B--2---:R-:W-:Y:S01]  /*abf30*/  ISETP.GE.AND P1, PT, R25, c[0x0][0x17c], PT ;  /* 0x00005f0019007a0c */ /* 0x004fe20003f26270 */
[----:B------:R-:W-:-:S05]  /*abf40*/  IMAD.WIDE R24, R4, 0x2, R16 ;  /* 0x0000000204187825 */ /* 0x000fca00078e0210 */
[----:B----4-:R0:W-:Y:S01]  /*abf50*/  @P3 STG.E.U16 [R24.64], R7 ;  /* 0x0000000718003986 */ /* 0x0101e2000c101506 */
[----:B-----5:R1:W-:Y:S03]  /*abf60*/  @P6 STG.E.U16 [R22.64], R6 ;  /* 0x0000000616006986 */ /* 0x0203e6000c101506 */
[----:B0-----:R-:W2:Y:S01]  /*abf70*/  LDL.LU R7, [R1+0x3230] ;  /* 0x0032300001077983 */ /* 0x001ea20000300800 */
[----:B------:R-:W4:Y:S02]  /*abf80*/  LDL R24, [R1+0x548] ;  /* 0x0005480001187983 */ /* 0x000f240000100800 */
[----:B------:R-:W5:Y:S02]  /*abf90*/  LDL.LU R25, [R1+0x3124] ;  /* 0x0031240001197983 */ /* 0x000f640000300800 */
[----:B-1----:R-:W2:Y:S01]  /*abfa0*/  LDL.LU R6, [R1+0x322c] ;  /* 0x00322c0001067983 */ /* 0x002ea20000300800 */
[----:B------:R-:W2:Y:S01]  /*abfb0*/  LDL R23, [R1+0x1b64] ;  /* 0x001b640001177983 */ /* 0x000ea20000100800 */
[----:B---3--:R-:W-:Y:S01]  /*abfc0*/  ISETP.LT.AND P4, PT, R27, c[0x0][0x178], !P2 ;  /* 0x00005e001b007a0c */ /* 0x008fe20005781270 */
[----:B------:R-:W-:Y:S01]  /*abfd0*/  IMAD.WIDE R26, R4, 0x2, R12 ;  /* 0x00000002041a7825 */ /* 0x000fe200078e020c */
[----:B------:R-:W-:-:S02]  /*abfe0*/  PRMT R5, R29, 0x7632, R5 ;  /* 0x000076321d057816 */ /* 0x000fc40000000005 */
[----:B------:R-:W3:Y:S01]  /*abff0*/  LDL.LU R29, [R1+0x3228] ;  /* 0x00322800011d7983 */ /* 0x000ee20000300800 */
[----:B--2---:R-:W-:Y:S01]  /*ac000*/  ISETP.LT.AND P3, PT, R23, c[0x0][0x178], !P2 ;  /* 0x00005e0017007a0c */ /* 0x004fe20005761270 */
[----:B------:R-:W-:Y:S02]  /*ac010*/  IMAD.WIDE R22, R4, 0x2, R10 ;  /* 0x0000000204167825 */ /* 0x000fe400078e020a */
[----:B----4-:R0:W-:Y:S05]  /*ac020*/  @P5 STG.E.U16 [R26.64], R24 ;  /* 0x000000181a005986 */ /* 0x0101ea000c101506 */
[----:B------:R1:W-:Y:S01]  /*ac030*/  @P4 STG.E.U16 [R22.64], R6 ;  /* 0x0000000616004986 */ /* 0x0003e2000c101506 */
[----:B------:R-:W-:Y:S01]  /*ac040*/  ISETP.LT.AND P5, PT, R0, c[0x0][0x178], !P0 ;  /* 0x00005e0000007a0c */ /* 0x000fe200047a1270 */
[----:B------:R-:W-:-:S02]  /*ac050*/  IADD3 R0, R4, c[0x0][0x198], RZ ;  /* 0x0000660004007a10 */ /* 0x000fc40007ffe0ff */
[----:B0-----:R-:W-:Y:S01]  /*ac060*/  IMAD.WIDE R26, R4, 0x2, R8 ;  /* 0x00000002041a7825 */ /* 0x001fe200078e0208 */
[----:B-1----:R-:W2:Y:S01]  /*ac070*/  LDL.LU R6, [R1+0x3224] ;  /* 0x0032240001067983 */ /* 0x002ea20000300800 */
[----:B------:R-:W-:Y:S02]  /*ac080*/  PRMT R4, R28, 0x7632, R4 ;  /* 0x000076321c047816 */ /* 0x000fe40000000004 */
[----:B------:R-:W4:Y:S01]  /*ac090*/  LDL.LU R28, [R1+0x3220] ;  /* 0x00322000011c7983 */ /* 0x000f220000300800 */
[----:B------:R-:W-:Y:S02]  /*ac0a0*/  ISETP.LT.AND P6, PT, R7, c[0x0][0x178], !P0 ;  /* 0x00005e0007007a0c */ /* 0x000fe400047c1270 */
[----:B-----5:R-:W-:Y:S01]  /*ac0b0*/  ISETP.GE.AND P2, PT, R25, c[0x0][0x17c], PT ;  /* 0x00005f0019007a0c */ /* 0x020fe20003f46270 */
[----:B------:R-:W-:-:S04]  /*ac0c0*/  IMAD.WIDE R24, R0, 0x2, R20 ;  /* 0x0000000200187825 */ /* 0x000fc800078e0214 */
[----:B------:R-:W-:Y:S01]  /*ac0d0*/  IMAD.WIDE R22, R0, 0x2, R18 ;  /* 0x0000000200167825 */ /* 0x000fe200078e0212 */
[----:B---3--:R-:W-:Y:S01]  /*ac0e0*/  ISETP.LT.AND P4, PT, R29, c[0x0][0x178], !P0 ;  /* 0x00005e001d007a0c */ /* 0x008fe20004781270 */
[----:B--2---:R0:W-:Y:S04]  /*ac0f0*/  @P3 STG.E.U16 [R26.64], R6 ;  /* 0x000000061a003986 */ /* 0x0041e8000c101506 */
[----:B------:R1:W-:Y:S01]  /*ac100*/  @P6 STG.E.U16 [R24.64], R5 ;  /* 0x0000000518006986 */ /* 0x0003e2000c101506 */
[----:B----4-:R-:W-:Y:S01]  /*ac110*/  ISETP.LT.AND P6, PT, R28, c[0x0][0x178], !P0 ;  /* 0x00005e001c007a0c */ /* 0x010fe200047c1270 */
[----:B------:R2:W-:Y:S01]  /*ac120*/  @P5 STG.E.U16 [R22.64], R4 ;  /* 0x0000000416005986 */ /* 0x0005e2000c101506 */
[----:B0-----:R-:W3:Y:S01]  /*ac130*/  LDL.LU R26, [R1+0x558] ;  /* 0x00055800011a7983 */ /* 0x001ee20000300800 */
[----:B------:R-:W4:Y:S02]  /*ac140*/  LDL.LU R27, [R1+0x548] ;  /* 0x00054800011b7983 */ /* 0x000f240000300800 */
[----:B-1----:R-:W5:Y:S02]  /*ac150*/  LDL R5, [R1+0x1b5c] ;  /* 0x001b5c0001057983 */ /* 0x002f640000100800 */
[----:B------:R-:W3:Y:S01]  /*ac160*/  LDL.LU R24, [R1+0x578] ;  /* 0x0005780001187983 */ /* 0x000ee20000300800 */
[----:B------:R-:W4:Y:S01]  /*ac170*/  LDL.LU R25, [R1+0x568] ;  /* 0x0005680001197983 */ /* 0x000f220000300800 */
[----:B------:R-:W4:Y:S02]  /*ac180*/  LDL.LU R29, [R1+0x321c] ;  /* 0x00321c00011d7983 */ /* 0x000f240000300800 */
[----:B------:R-:W4:Y:S02]  /*ac190*/  LDL.LU R28, [R1+0x3218] ;  /* 0x00321800011c7983 */ /* 0x000f240000300800 */
[----:B--2---:R-:W2:Y:S01]  /*ac1a0*/  LDL R23, [R1+0x1b58] ;  /* 0x001b580001177983 */ /* 0x004ea20000100800 */
[----:B------:R0:W-:Y:S01]  /*ac1b0*/  STL [R1+0x3214], R3 ;  /* 0x0032140301007387 */ /* 0x0001e20000100800 */
[----:B------:R1:W-:Y:S01]  /*ac1c0*/  STL [R1+0x3210], R17 ;  /* 0x0032101101007387 */ /* 0x0003e20000100800 */
[----:B---3--:R-:W-:-:S02]  /*ac1d0*/  PRMT R22, R24, 0x7632, R22 ;  /* 0x0000763218167816 */ /* 0x008fc40000000016 */
[----:B-----5:R-:W-:Y:S01]  /*ac1e0*/  ISETP.LT.AND P5, PT, R5, c[0x0][0x178], !P0 ;  /* 0x00005e0005007a0c */ /* 0x020fe200047a1270 */
[----:B------:R-:W-:Y:S01]  /*ac1f0*/  IMAD.WIDE R4, R0, 0x2, R2 ;  /* 0x0000000200047825 */ /* 0x000fe200078e0202 */
[----:B--2---:R-:W-:Y:S02]  /*ac200*/  ISETP.LT.AND P3, PT, R23, c[0x0][0x178], !P0 ;  /* 0x00005e0017007a0c */ /* 0x004fe40004761270 */
[----:B0-----:R-:W-:Y:S01]  /*ac210*/  PRMT R3, R22, 0x7610, R3 ;  /* 0x0000761016037816 */ /* 0x001fe20000000003 */
[----:B------:R-:W-:Y:S02]  /*ac220*/  IMAD.WIDE R22, R0, 0x2, R16 ;  /* 0x0000000200167825 */ /* 0x000fe400078e0210 */
[----:B-1----:R-:W2:Y:S01]  /*ac230*/  LDL R17, [R1+0x1b60] ;  /* 0x001b600001117983 */ /* 0x002ea20000100800 */
[----:B----4-:R-:W-:Y:S02]  /*ac240*/  PRMT R6, R25, 0x7632, R6 ;  /* 0x0000763219067816 */ /* 0x010fe40000000006 */
[----:B------:R-:W-:Y:S01]  /*ac250*/  PRMT R28, R26, 0x7632, R28 ;  /* 0x000076321a1c7816 */ /* 0x000fe2000000001c */
[C---:B------:R-:W-:Y:S01]  /*ac260*/  IMAD.WIDE R24, R0.reuse, 0x2, R14 ;  /* 0x0000000200187825 */ /* 0x040fe200078e020e */
[----:B------:R-:W-:Y:S01]  /*ac270*/  PRMT R29, R27, 0x7632, R29 ;  /* 0x000076321b1d7816 */ /* 0x000fe2000000001d */
[----:B------:R0:W-:Y:S02]  /*ac280*/  STL [R1+0x320c], R15 ;  /* 0x00320c0f01007387 */ /* 0x0001e40000100800 */
[----:B------:R-:W-:-:S02]  /*ac290*/  IMAD.WIDE R26, R0, 0x2, R12 ;  /* 0x00000002001a7825 */ /* 0x000fc400078e020c */
[----:B------:R1:W-:Y:S02]  /*ac2a0*/  @P4 STG.E.U16 [R4.64], R3 ;  /* 0x0000000304004986 */ /* 0x0003e4000c101506 */
[----:B------:R3:W-:Y:S02]  /*ac2b0*/  @P6 STG.E.U16 [R22.64], R6 ;  /* 0x0000000616006986 */ /* 0x0007e4000c101506 */
[----:B------:R-:W-:Y:S01]  /*ac2c0*/  @P3 STG.E.U16 [R24.64], R28 ;  /* 0x0000001c18003986 */ /* 0x000fe2000c101506 */
[----:B0-----:R-:W4:Y:S04]  /*ac2d0*/  LDL R15, [R1+0x1b4c] ;  /* 0x001b4c00010f7983 */ /* 0x001f280000100800 */
[----:B-1----:R-:W5:Y:S01]  /*ac2e0*/  LDL.LU R4, [R1+0x538] ;  /* 0x0005380001047983 */ /* 0x002f620000300800 */
[----:B------:R-:W4:Y:S02]  /*ac2f0*/  LDL R3, [R1+0x608] ;  /* 0x0006080001037983 */ /* 0x000f240000100800 */
[----:B---3--:R-:W3:Y:S01]  /*ac300*/  LDL R23, [R1+0x1b64] ;  /* 0x001b640001177983 */ /* 0x008ee20000100800 */
[----:B------:R-:W-:Y:S01]  /*ac310*/  @P5 STG.E.U16 [R26.64], R29 ;  /* 0x0000001d1a005986 */ /* 0x000fe2000c101506 */
[----:B--2---:R-:W-:-:S03]  /*ac320*/  ISETP.LT.AND P4, PT, R17, c[0x0][0x178], !P0 ;  /* 0x00005e0011007a0c */ /* 0x004fc60004781270 */
[----:B------:R-:W2:Y:S01]  /*ac330*/  LDL R17, [R1+0x5f8] ;  /* 0x0005f80001117983 */ /* 0x000ea20000100800 */
[----:B------:R0:W-:Y:S03]  /*ac340*/  STL [R1+0x31fc], R28 ;  /* 0x0031fc1c01007387 */ /* 0x0001e60000100800 */
[----:B0-----:R-:W2:Y:S01]  /*ac350*/  LDL R28, [R1+0x1b54] ;  /* 0x001b5400011c7983 */ /* 0x001ea20000100800 */
[----:B------:R0:W-:Y:S03]  /*ac360*/  STL [R1+0x3200], R29 ;  /* 0x0032001d01007387 */ /* 0x0001e60000100800 */
[----:B0-----:R-:W2:Y:S01]  /*ac370*/  LDL R29, [R1+0x1b50] ;  /* 0x001b5000011d7983 */ /* 0x001ea20000100800 */
[----:B----4-:R-:W-:Y:S02]  /*ac380*/  ISETP.LT.AND P6, PT, R15, c[0x0][0x178], !P1 ;  /* 0x00005e000f007a0c */ /* 0x010fe40004fc1270 */
[----:B------:R-:W4:Y:S01]  /*ac390*/  LDL.LU R15, [R1+0x3128] ;  /* 0x00312800010f7983 */ /* 0x000f220000300800 */
[----:B---3--:R-:W-:-:S02]  /*ac3a0*/  ISETP.LT.AND P0, PT, R23, c[0x0][0x178], !P0 ;  /* 0x00005e0017007a0c */ /* 0x008fc40004701270 */
[----:B------:R-:W-:Y:S02]  /*ac3b0*/  ISETP.LT.AND P5, PT, R7, c[0x0][0x178], !P1 ;  /* 0x00005e0007007a0c */ /* 0x000fe40004fa1270 */
[----:B-----5:R-:W-:Y:S01]  /*ac3c0*/  PRMT R5, R4, 0x7632, R5 ;  /* 0x0000763204057816 */ /* 0x020fe20000000005 */
[C---:B------:R-:W-:Y:S01]  /*ac3d0*/  IADD3 R4, R0.reuse, c[0x0][0x198], RZ ;  /* 0x0000660000047a10 */ /* 0x040fe20007ffe0ff */
[----:B--2---:R-:W-:Y:S01]  /*ac3e0*/  ISETP.LT.AND P3, PT, R29, c[0x0][0x178], !P1 ;  /* 0x00005e001d007a0c */ /* 0x004fe20004f61270 */
[----:B------:R0:W-:Y:S04]  /*ac3f0*/  STL [R1+0x3204], R29 ;  /* 0x0032041d01007387 */ /* 0x0001e80000100800 */
[----:B0-----:R-:W2:Y:S01]  /*ac400*/  LDL R29, [R1+0x38] ;  /* 0x00003800011d7983 */ /* 0x001ea20000100800 */
[----:B------:R-:W-:Y:S01]  /*ac410*/  IMAD.WIDE R22, R0, 0x2, R10 ;  /* 0x0000000200167825 */ /* 0x000fe200078e020a */
[----:B------:R-:W-:-:S03]  /*ac420*/  PRMT R6, R6, 0x7632, R6 ;  /* 0x0000763206067816 */ /* 0x000fc60000000006 */
[----:B------:R-:W-:-:S04]  /*ac430*/  IMAD.WIDE R26, R0, 0x2, R8 ;  /* 0x00000002001a7825 */ /* 0x000fc800078e0208 */
[C---:B------:R-:W-:Y:S01]  /*ac440*/  IMAD.WIDE R24, R4.reuse, 0x2, R20 ;  /* 0x0000000204187825 */ /* 0x040fe200078e0214 */
[----:B------:R-:W-:Y:S03]  /*ac450*/  @P4 STG.E.U16 [R22.64], R5 ;  /* 0x0000000516004986 */ /* 0x000fe6000c101506 */
[----:B------:R0:W-:Y:S02]  /*ac460*/  @P0 STG.E.U16 [R26.64], R6 ;  /* 0x000000061a000986 */ /* 0x0001e4000c101506 */
[----:B------:R-:W-:Y:S01]  /*ac470*/  @P5 STG.E.U16 [R24.64], R3 ;  /* 0x0000000318005986 */ /* 0x000fe2000c101506 */
[----:B--2---:R1:W-:Y:S01]  /*ac480*/  STL [R1+0x3208], R29 ;  /* 0x0032081d01007387 */ /* 0x0043e20000100800 */
[----:B------:R-:W2:Y:S02]  /*ac490*/  LDL R0, [R1+0x1b4c] ;  /* 0x001b4c0001007983 */ /* 0x000ea40000100800 */
[----:B0-----:R-:W3:Y:S02]  /*ac4a0*/  LDL R26, [R1+0x5e8] ;  /* 0x0005e800011a7983 */ /* 0x001ee40000100800 */
[----:B------:R-:W5:Y:S01]  /*ac4b0*/  LDL R27, [R1+0x1b60] ;  /* 0x001b6000011b7983 */ /* 0x000f620000100800 */
[----:B-1----:R-:W2:Y:S01]  /*ac4c0*/  LDL R29, [R1+0x5b8] ;  /* 0x0005b800011d7983 */ /* 0x002ea20000100800 */
[----:B------:R-:W2:Y:S02]  /*ac4d0*/  LDL.LU R3, [R1+0x3214] ;  /* 0x0032140001037983 */ /* 0x000ea40000300800 */
[----:B------:R-:W2:Y:S02]  /*ac4e0*/  LDL R25, [R1+0x1b58] ;  /* 0x001b580001197983 */ /* 0x000ea40000100800 */
[----:B------:R-:W-:-:S05]  /*ac4f0*/  IMAD.WIDE R22, R4, 0x2, R18 ;  /* 0x0000000204167825 */ /* 0x000fca00078e0212 */
[----:B------:R0:W-:Y:S01]  /*ac500*/  @P6 STG.E.U16 [R22.64], R17 ;  /* 0x0000001116006986 */ /* 0x0001e2000c101506 */
[----:B----4-:R-:W-:-:S03]  /*ac510*/  ISETP.GE.AND P0, PT, R15, c[0x0][0x17c], PT ;  /* 0x00005f000f007a0c */ /* 0x010fc60003f06270 */
[----:B0-----:R-:W4:Y:S01]  /*ac520*/  LDL.LU R17, [R1+0x3210] ;  /* 0x0032100001117983 */ /* 0x001f220000300800 */
[----:B------:R-:W4:Y:S02]  /*ac530*/  LDL R23, [R1+0x1b5c] ;  /* 0x001b5c0001177983 */ /* 0x000f240000100800 */
[----:B------:R-:W4:Y:S01]  /*ac540*/  LDL.LU R15, [R1+0x320c] ;  /* 0x00320c00010f7983 */ /* 0x000f220000300800 */
[----:B--2---:R-:W-:Y:S01]  /*ac550*/  ISETP.LT.AND P5, PT, R25, c[0x0][0x178], !P1 ;  /* 0x00005e0019007a0c */ /* 0x004fe20004fa1270 */
[----:B------:R-:W-:-:S05]  /*ac560*/  IMAD.WIDE R24, R4, 0x2, R2 ;  /* 0x0000000204187825 */ /* 0x000fca00078e0202 */
[----:B---3--:R0:W-:Y:S04]  /*ac570*/  @P3 STG.E.U16 [R24.64], R26 ;  /* 0x0000001a18003986 */ /* 0x0081e8000c101506 */
[----:B0-----:R-:W2:Y:S01]  /*ac580*/  LDL R24, [R1+0x5d8] ;  /* 0x0005d80001187983 */ /* 0x001ea20000100800 */
[----:B------:R-:W-:Y:S02]  /*ac590*/  ISETP.LT.AND P4, PT, R28, c[0x0][0x178], !P1 ;  /* 0x00005e001c007a0c */ /* 0x000fe40004f81270 */
[----:B----4-:R-:W-:Y:S01]  /*ac5a0*/  ISETP.LT.AND P6, PT, R23, c[0x0][0x178], !P1 ;  /* 0x00005e0017007a0c */ /* 0x010fe20004fc1270 */
[C---:B------:R-:W-:Y:S01]  /*ac5b0*/  IMAD.WIDE R22, R4.reuse, 0x2, R16 ;  /* 0x0000000204167825 */ /* 0x040fe200078e0210 */
[----:B-----5:R-:W-:Y:S01]  /*ac5c0*/  ISETP.LT.AND P3, PT, R27, c[0x0][0x178], !P1 ;  /* 0x00005e001b007a0c */ /* 0x020fe20004f61270 */
[----:B------:R-:W3:Y:S08]  /*ac5d0*/  LDL R25, [R1+0x1b64] ;  /* 0x001b640001197983 */ /* 0x000ef00000100800 */
[----:B--2---:R0:W-:Y:S04]  /*ac5e0*/  @P4 STG.E.U16 [R22.64], R24 ;  /* 0x0000001816004986 */ /* 0x0041e8000c101506 */
[----:B0-----:R-:W2:Y:S01]  /*ac5f0*/  LDL R23, [R1+0x5c8] ;  /* 0x0005c80001177983 */ /* 0x001ea20000100800 */
[----:B------:R-:W-:-:S04]  /*ac600*/  IMAD.WIDE R26, R4, 0x2, R14 ;  /* 0x00000002041a7825 */ /* 0x000fc800078e020e */
[----:B------:R-:W-:Y:S01]  /*ac610*/  STL [R1+0x31f8], R7 ;  /* 0x0031f80701007387 */ /* 0x000fe20000100800 */
[----:B---3--:R-:W-:Y:S01]  /*ac620*/  ISETP.LT.AND P1, PT, R25, c[0x0][0x178], !P1 ;  /* 0x00005e0019007a0c */ /* 0x008fe20004f21270 */
[C---:B------:R-:W-:Y:S01]  /*ac630*/  IMAD.WIDE R24, R4.reuse, 0x2, R12 ;  /* 0x0000000204187825 */ /* 0x040fe200078e020c */
[----:B--2---:R0:W-:Y:S04]  /*ac640*/  @P5 STG.E.U16 [R26.64], R23 ;  /* 0x000000171a005986 */ /* 0x0041e8000c101506 */
[----:B0-----:R-:W2:Y:S01]  /*ac650*/  LDL R26, [R1+0x5a8] ;  /* 0x0005a800011a7983 */ /* 0x001ea20000100800 */
[----:B------:R-:W3:Y:S02]  /*ac660*/  LDL.LU R27, [R1+0x608] ;  /* 0x00060800011b7983 */ /* 0x000ee40000300800 */
[C---:B------:R-:W-:Y:S01]  /*ac670*/  IMAD.WIDE R22, R4.reuse, 0x2, R10 ;  /* 0x0000000204167825 */ /* 0x040fe200078e020a */
[----:B--2---:R-:W-:Y:S04]  /*ac680*/  @P6 STG.E.U16 [R24.64], R26 ;  /* 0x0000001a18006986 */ /* 0x004fe8000c101506 */
[----:B------:R0:W-:Y:S02]  /*ac690*/  @P3 STG.E.U16 [R22.64], R29 ;  /* 0x0000001d16003986 */ /* 0x0001e4000c101506 */
[----:B0-----:R-:W2:Y:S01]  /*ac6a0*/  LDL.LU R29, [R1+0x3208] ;  /* 0x00320800011d7983 */ /* 0x001ea20000300800 */
[----:B---3--:R-:W-:Y:S01]  /*ac6b0*/  PRMT R5, R27, 0x7632, R5 ;  /* 0x000076321b057816 */ /* 0x008fe20000000005 */
[----:B------:R-:W-:-:S04]  /*ac6c0*/  IMAD.WIDE R26, R4, 0x2, R8 ;  /* 0x00000002041a7825 */ /* 0x000fc800078e0208 */
[----:B------:R-:W3:Y:S01]  /*ac6d0*/  LDL.LU R23, [R1+0x5f8] ;  /* 0x0005f80001177983 */ /* 0x000ee20000300800 */
[----:B------:R-:W-:Y:S02]  /*ac6e0*/  ISETP.LT.AND P4, PT, R7, c[0x0][0x178], !P2 ;  /* 0x00005e0007007a0c */ /* 0x000fe40005781270 */
[----:B------:R-:W-:Y:S01]  /*ac6f0*/  ISETP.LT.AND P5, PT, R0, c[0x0][0x178], !P2 ;  /* 0x00005e0000007a0c */ /* 0x000fe200057a1270 */
[----:B------:R-:W-:Y:S01]  /*ac700*/  IADD3 R0, R4, c[0x0][0x198], RZ ;  /* 0x0000660004007a10 */ /* 0x000fe20007ffe0ff */
[----:B--2---:R0:W-:Y:S04]  /*ac710*/  @P1 STG.E.U16 [R26.64], R29 ;  /* 0x0000001d1a001986 */ /* 0x0041e8000c101506 */
[----:B0-----:R-:W2:Y:S01]  /*ac720*/  LDL.LU R29, [R1+0x3204] ;  /* 0x00320400011d7983 */ /* 0x001ea20000300800 */
[----:B------:R-:W-:Y:S01]  /*ac730*/  IMAD.WIDE R24, R0, 0x2, R20 ;  /* 0x0000000200187825 */ /* 0x000fe200078e0214 */
[----:B---3--:R-:W-:-:S03]  /*ac740*/  PRMT R4, R23, 0x7632, R4 ;  /* 0x0000763217047816 */ /* 0x008fc60000000004 */
[----:B------:R-:W3:Y:S02]  /*ac750*/  LDL.LU R26, [R1+0x5c8] ;  /* 0x0005c800011a7983 */ /* 0x000ee40000300800 */
[----:B------:R-:W-:Y:S01]  /*ac760*/  IMAD.WIDE R22, R0, 0x2, R18 ;  /* 0x0000000200167825 */ /* 0x000fe200078e0212 */
[----:B------:R-:W4:Y:S04]  /*ac770*/  LDL.LU R27, [R1+0x5a8] ;  /* 0x0005a800011b7983 */ /* 0x000f280000300800 */
[----:B------:R0:W-:Y:S01]  /*ac780*/  @P4 STG.E.U16 [R24.64], R5 ;  /* 0x0000000518004986 */ /* 0x0001e2000c101506 */
[----:B------:R-:W-:Y:S01]  /*ac790*/  ISETP.LT.AND P3, PT, R28, c[0x0][0x178], !P2 ;  /* 0x00005e001c007a0c */ /* 0x000fe20005761270 */
[----:B------:R1:W-:Y:S02]  /*ac7a0*/  @P5 STG.E.U16 [R22.64], R4 ;  /* 0x0000000416005986 */ /* 0x0003e4000c101506 */
[----:B0-----:R-:W5:Y:S01]  /*ac7b0*/  LDL R5, [R1+0x1b5c] ;  /* 0x001b5c0001057983 */ /* 0x001f620000100800 */
[----:B------:R-:W3:Y:S02]  /*ac7c0*/  LDL.LU R24, [R1+0x5e8] ;  /* 0x0005e80001187983 */ /* 0x000ee40000300800 */
[----:B------:R-:W4:Y:S01]  /*ac7d0*/  LDL.LU R25, [R1+0x5d8] ;  /* 0x0005d80001197983 */ /* 0x000f220000300800 */
[----:B--2---:R-:W-:-:S02]  /*ac7e0*/  ISETP.LT.AND P1, PT, R29, c[0x0][0x178], !P2 ;  /* 0x00005e001d007a0c */ /* 0x004fc40005721270 */
[----:B------:R-:W2:Y:S01]  /*ac7f0*/  LDL.LU R29, [R1+0x3200] ;  /* 0x00320000011d7983 */ /* 0x000ea20000300800 */
[----:B------:R-:W2:Y:S02]  /*ac800*/  LDL.LU R28, [R1+0x31fc] ;  /* 0x0031fc00011c7983 */ /* 0x000ea40000300800 */
[----:B-1----:R-:W2:Y:S02]  /*ac810*/  LDL R23, [R1+0x1b58] ;  /* 0x001b580001177983 */ /* 0x002ea40000100800 */
[----:B------:R0:W-:Y:S01]  /*ac820*/  STL [R1+0x31f4], R14 ;  /* 0x0031f40e01007387 */ /* 0x0001e20000100800 */
[----:B-----5:R-:W-:Y:S02]  /*ac830*/  ISETP.LT.AND P5, PT, R5, c[0x0][0x178], !P2 ;  /* 0x00005e0005007a0c */ /* 0x020fe400057a1270 */
[----:B---3--:R-:W-:Y:S02]  /*ac840*/  PRMT R7, R24, 0x7632, R7 ;  /* 0x0000763218077816 */ /* 0x008fe40000000007 */
[----:B----4-:R-:W-:Y:S01]  /*ac850*/  PRMT R6, R25, 0x7632, R6 ;  /* 0x0000763219067816 */ /* 0x010fe20000000006 */
[----:B------:R-:W-:-:S04]  /*ac860*/  IMAD.WIDE R4, R0, 0x2, R2 ;  /* 0x0000000200047825 */ /* 0x000fc800078e0202 */
[----:B------:R-:W-:Y:S02]  /*ac870*/  IMAD.WIDE R24, R0, 0x2, R14 ;  /* 0x0000000200187825 */ /* 0x000fe400078e020e */
[----:B0-----:R-:W3:Y:S02]  /*ac880*/  LDL.LU R14, [R1+0x38] ;  /* 0x00003800010e7983 */ /* 0x001ee40000300800 */
[----:B------:R0:W-:Y:S02]  /*ac890*/  STL [R1+0x31f0], R15 ;  /* 0x0031f00f01007387 */ /* 0x0001e40000100800 */
[----:B------:R-:W-:Y:S04]  /*ac8a0*/  @P1 STG.E.U16 [R4.64], R7 ;  /* 0x0000000704001986 */ /* 0x000fe8000c101506 */
[----:B0-----:R-:W4:Y:S01]  /*ac8b0*/  LDL R15, [R1+0x1b4c] ;  /* 0x001b4c00010f7983 */ /* 0x001f220000100800 */
[----:B------:R0:W-:Y:S01]  /*ac8c0*/  STL [R1+0x31ec], R13 ;  /* 0x0031ec0d01007387 */ /* 0x0001e20000100800 */
[----:B--2---:R-:W-:-:S02]  /*ac8d0*/  PRMT R29, R27, 0x7632, R29 ;  /* 0x000076321b1d7816 */ /* 0x004fc4000000001d */
[----:B------:R-:W-:Y:S02]  /*ac8e0*/  PRMT R28, R26, 0x7632, R28 ;  /* 0x000076321a1c7816 */ /* 0x000fe4000000001c */
[----:B------:R-:W-:Y:S01]  /*ac8f0*/  ISETP.LT.AND P4, PT, R23, c[0x0][0x178], !P2 ;  /* 0x00005e0017007a0c */ /* 0x000fe20005781270 */
[----:B------:R-:W-:-:S04]  /*ac900*/  IMAD.WIDE R22, R0, 0x2, R16 ;  /* 0x0000000200167825 */ /* 0x000fc800078e0210 */
[----:B------:R-:W-:Y:S02]  /*ac910*/  IMAD.WIDE R26, R0, 0x2, R12 ;  /* 0x00000002001a7825 */ /* 0x000fe400078e020c */
[----:B0-----:R-:W2:Y:S02]  /*ac920*/  LDL R13, [R1+0x1b50] ;  /* 0x001b5000010d7983 */ /* 0x001ea40000100800 */
[----:B------:R-:W5:Y:S02]  /*ac930*/  LDL.LU R7, [R1+0x31f8] ;  /* 0x0031f80001077983 */ /* 0x000f640000300800 */
[----:B------:R-:W2:Y:S02]  /*ac940*/  LDL R4, [R1+0x1b64] ;  /* 0x001b640001047983 */ /* 0x000ea40000100800 */
[----:B------:R-:W5:Y:S01]  /*ac950*/  LDL.LU R5, [R1+0x5b8] ;  /* 0x0005b80001057983 */ /* 0x000f620000300800 */
[----:B------:R0:W-:Y:S04]  /*ac960*/  @P3 STG.E.U16 [R22.64], R6 ;  /* 0x0000000616003986 */ /* 0x0001e8000c101506 */
[----:B0-----:R-:W5:Y:S04]  /*ac970*/  LDL R23, [R1+0x1b60] ;  /* 0x001b600001177983 */ /* 0x001f680000100800 */
[----:B------:R-:W-:Y:S01]  /*ac980*/  @P4 STG.E.U16 [R24.64], R28 ;  /* 0x0000001c18004986 */ /* 0x000fe2000c101506 */
[----:B------:R0:W-:Y:S02]  /*ac990*/  STL [R1+0x31cc], R28 ;  /* 0x0031cc1c01007387 */ /* 0x0001e40000100800 */
[----:B------:R1:W-:Y:S01]  /*ac9a0*/  @P5 STG.E.U16 [R26.64], R29 ;  /* 0x0000001d1a005986 */ /* 0x0003e2000c101506 */
[----:B0-----:R-:W5:Y:S01]  /*ac9b0*/  LDL R28, [R1+0x1b60] ;  /* 0x001b6000011c7983 */ /* 0x001f620000100800 */
[----:B-1----:R-:W5:Y:S02]  /*ac9c0*/  LDL.LU R26, [R1+0x312c] ;  /* 0x00312c00011a7983 */ /* 0x002f640000300800 */
[----:B------:R-:W5:Y:S02]  /*ac9d0*/  LDL R27, [R1+0x1b58] ;  /* 0x001b5800011b7983 */ /* 0x000f640000100800 */
[----:B------:R0:W-:Y:S02]  /*ac9e0*/  STL [R1+0x31d4], R29 ;  /* 0x0031d41d01007387 */ /* 0x0001e40000100800 */
[----:B0-----:R-:W5:Y:S01]  /*ac9f0*/  LDL R29, [R1+0x1b54] ;  /* 0x001b5400011d7983 */ /* 0x001f620000100800 */
[----:B---3--:R-:W-:-:S02]  /*aca00*/  PRMT R6, R14, 0x7632, R6 ;  /* 0x000076320e067816 */ /* 0x008fc40000000006 */
[----:B----4-:R-:W-:Y:S01]  /*aca10*/  ISETP.LT.AND P4, PT, R15, c[0x0][0x178], !P0 ;  /* 0x00005e000f007a0c */ /* 0x010fe20004781270 */
[----:B------:R-:W3:Y:S01]  /*aca20*/  LDL R14, [R1+0x6a8] ;  /* 0x0006a800010e7983 */ /* 0x000ee20000100800 */
[----:B------:R-:W4:Y:S01]  /*aca30*/  LDL R15, [R1+0x698] ;  /* 0x00069800010f7983 */ /* 0x000f220000100800 */
[----:B--2---:R-:W-:Y:S02]  /*aca40*/  ISETP.LT.AND P1, PT, R4, c[0x0][0x178], !P2 ;  /* 0x00005e0004007a0c */ /* 0x004fe40005721270 */
[----:B-----5:R-:W-:Y:S01]  /*aca50*/  PRMT R25, R5, 0x7632, R25 ;  /* 0x0000763205197816 */ /* 0x020fe20000000019 */
[C---:B------:R-:W-:Y:S01]  /*aca60*/  IMAD.WIDE R4, R0.reuse, 0x2, R10 ;  /* 0x0000000200047825 */ /* 0x040fe200078e020a */
[----:B------:R-:W-:Y:S02]  /*aca70*/  ISETP.LT.AND P3, PT, R23, c[0x0][0x178], !P2 ;  /* 0x00005e0017007a0c */ /* 0x000fe40005761270 */
[----:B------:R-:W-:Y:S02]  /*aca80*/  ISETP.LT.AND P6, PT, R13, c[0x0][0x178], !P0 ;  /* 0x00005e000d007a0c */ /* 0x000fe400047c1270 */
[----:B------:R-:W2:Y:S09]  /*aca90*/  LDL R13, [R1+0x688] ;  /* 0x00068800010d7983 */ /* 0x000eb20000100800 */
[----:B------:R0:W-:Y:S04]  /*acaa0*/  @P3 STG.E.U16 [R4.64], R25 ;  /* 0x0000001904003986 */ /* 0x0001e8000c101506 */
[----:B0-----:R-:W5:Y:S01]  /*acab0*/  LDL R25, [R1+0x1b4c] ;  /* 0x001b4c0001197983 */ /* 0x001f620000100800 */
[----:B------:R-:W-:Y:S01]  /*acac0*/  ISETP.LT.AND P3, PT, R29, c[0x0][0x178], !P0 ;  /* 0x00005e001d007a0c */ /* 0x000fe20004761270 */
[----:B------:R0:W-:Y:S02]  /*acad0*/  STL [R1+0x31e0], R29 ;  /* 0x0031e01d01007387 */ /* 0x0001e40000100800 */
[----:B0-----:R-:W2:Y:S01]  /*acae0*/  LDL R29, [R1+0x618] ;  /* 0x00061800011d7983 */ /* 0x001ea20000100800 */
[----:B------:R-:W-:-:S03]  /*acaf0*/  IMAD.WIDE R22, R0, 0x2, R8 ;  /* 0x0000000200167825 */ /* 0x000fc600078e0208 */
[----:B--2---:R0:W-:Y:S04]  /*acb00*/  STL [R1+0x31e4], R29 ;  /* 0x0031e41d01007387 */ /* 0x0041e80000100800 */
[----:B0-----:R-:W2:Y:S04]  /*acb10*/  LDL R29, [R1+0x1b50] ;  /* 0x001b5000011d7983 */ /* 0x001ea80000100800 */
[----:B------:R-:W-:Y:S01]  /*acb20*/  @P1 STG.E.U16 [R22.64], R6 ;  /* 0x0000000616001986 */ /* 0x000fe2000c101506 */
[----:B------:R-:W-:Y:S02]  /*acb30*/  ISETP.LT.AND P2, PT, R7, c[0x0][0x178], !P0 ;  /* 0x00005e0007007a0c */ /* 0x000fe40004741270 */
[----:B------:R-:W-:Y:S01]  /*acb40*/  IADD3 R24, R0, c[0x0][0x198], RZ ;  /* 0x0000660000187a10 */ /* 0x000fe20007ffe0ff */
[----:B--2---:R0:W-:Y:S04]  /*acb50*/  STL [R1+0x31e8], R29 ;  /* 0x0031e81d01007387 */ /* 0x0041e80000100800 */
[----:B0-----:R-:W2:Y:S01]  /*acb60*/  LDL R29, [R1+0x628] ;  /* 0x00062800011d7983 */ /* 0x001ea20000100800 */
[----:B------:R-:W2:Y:S02]  /*acb70*/  LDL.LU R6, [R1+0x908] ;  /* 0x0009080001067983 */ /* 0x000ea40000300800 */
[----:B------:R-:W-:-:S05]  /*acb80*/  IMAD.WIDE R4, R24, 0x2, R20 ;  /* 0x0000000218047825 */ /* 0x000fca00078e0214 */
[----:B--2---:R0:W-:Y:S04]  /*acb90*/  @P2 STG.E.U16 [R4.64], R6 ;  /* 0x0000000604002986 */ /* 0x0041e8000c101506 */
[----:B0-----:R-:W2:Y:S01]  /*acba0*/  LDL.LU R5, [R1+0x3130] ;  /* 0x0031300001057983 */ /* 0x001ea20000300800 */
[----:B------:R0:W-:Y:S01]  /*acbb0*/  STL [R1+0x31dc], R16 ;  /* 0x0031dc1001007387 */ /* 0x0001e20000100800 */
[----:B------:R-:W-:Y:S02]  /*acbc0*/  ISETP.GE.AND P5, PT, R26, c[0x0][0x17c], PT ;  /* 0x00005f001a007a0c */ /* 0x000fe40003fa6270 */
[----:B------:R-:W-:Y:S01]  /*acbd0*/  ISETP.LT.AND P1, PT, R27, c[0x0][0x178], !P0 ;  /* 0x00005e001b007a0c */ /* 0x000fe20004721270 */
[----:B------:R-:W-:-:S04]  /*acbe0*/  IMAD.WIDE R26, R24, 0x2, R18 ;  /* 0x00000002181a7825 */ /* 0x000fc800078e0212 */
[C---:B------:R-:W-:Y:S01]  /*acbf0*/  IMAD.WIDE R22, R24.reuse, 0x2, R2 ;  /* 0x0000000218167825 */ /* 0x040fe200078e0202 */
[----:B---3--:R-:W-:Y:S04]  /*acc00*/  @P4 STG.E.U16 [R26.64], R14 ;  /* 0x0000000e1a004986 */ /* 0x008fe8000c101506 */
[----:B----4-:R-:W-:Y:S01]  /*acc10*/  @P6 STG.E.U16 [R22.64], R15 ;  /* 0x0000000f16006986 */ /* 0x010fe2000c101506 */
[----:B--2---:R-:W-:Y:S01]  /*acc20*/  ISETP.GE.AND P2, PT, R5, c[0x0][0x17c], PT ;  /* 0x00005f0005007a0c */ /* 0x004fe20003f46270 */
[C---:B------:R-:W-:Y:S02]  /*acc30*/  IMAD.WIDE R4, R24.reuse, 0x2, R16 ;  /* 0x0000000218047825 */ /* 0x040fe400078e0210 */
[----:B0-----:R-:W2:Y:S02]  /*acc40*/  LDL R16, [R1+0x1b58] ;  /* 0x001b580001107983 */ /* 0x001ea40000100800 */
[----:B------:R0:W-:Y:S02]  /*acc50*/  STL [R1+0x31d8], R17 ;  /* 0x0031d81101007387 */ /* 0x0001e40000100800 */
[----:B------:R1:W-:Y:S04]  /*acc60*/  @P3 STG.E.U16 [R4.64], R13 ;  /* 0x0000000d04003986 */ /* 0x0003e8000c101506 */
[----:B0-----:R-:W3:Y:S01]  /*acc70*/  LDL R17, [R1+0x1b5c] ;  /* 0x001b5c0001117983 */ /* 0x001ee20000100800 */
[----:B------:R-:W4:Y:S02]  /*acc80*/  LDL.LU R14, [R1+0x31f4] ;  /* 0x0031f400010e7983 */ /* 0x000f240000300800 */
[----:B------:R-:W2:Y:S02]  /*acc90*/  LDL R26, [R1+0x1b64] ;  /* 0x001b6400011a7983 */ /* 0x000ea40000100800 */
[----:B------:R-:W2:Y:S01]  /*acca0*/  LDL R27, [R1+0x638] ;  /* 0x00063800011b7983 */ /* 0x000ea20000100800 */
[----:B------:R-:W4:Y:S01]  /*accb0*/  LDL.LU R15, [R1+0x31f0] ;  /* 0x0031f000010f7983 */ /* 0x000f220000300800 */
[----:B-1----:R-:W2:Y:S01]  /*accc0*/  LDL.LU R13, [R1+0x31ec] ;  /* 0x0031ec00010d7983 */ /* 0x002ea20000300800 */
[----:B---3--:R-:W-:Y:S01]  /*accd0*/  ISETP.LT.AND P4, PT, R17, c[0x0][0x178], !P0 ;  /* 0x00005e0011007a0c */ /* 0x008fe20004781270 */
[----:B----4-:R-:W-:-:S04]  /*acce0*/  IMAD.WIDE R22, R24, 0x2, R14 ;  /* 0x0000000218167825 */ /* 0x010fc800078e020e */
[----:B--2---:R-:W-:Y:S01]  /*accf0*/  IMAD.WIDE R4, R24, 0x2, R12 ;  /* 0x0000000218047825 */ /* 0x004fe200078e020c */
[----:B------:R-:W-:Y:S07]  /*acd00*/  @P1 STG.E.U16 [R22.64], R27 ;  /* 0x0000001b16001986 */ /* 0x000fee000c101506 */
[----:B------:R0:W-:Y:S04]  /*acd10*/  @P4 STG.E.U16 [R4.64], R29 ;  /* 0x0000001d04004986 */ /* 0x0001e8000c101506 */
[----:B0-----:R-:W2:Y:S01]  /*acd20*/  LDL.LU R29, [R1+0x31e8] ;  /* 0x0031e800011d7983 */ /* 0x001ea20000300800 */
[----:B------:R-:W3:Y:S02]  /*acd30*/  LDL R4, [R1+0x18] ;  /* 0x0000180001047983 */ /* 0x000ee40000100800 */
[----:B------:R-:W4:Y:S01]  /*acd40*/  LDL.LU R5, [R1+0x6a8] ;  /* 0x0006a80001057983 */ /* 0x000f220000300800 */
[----:B------:R-:W-:Y:S01]  /*acd50*/  ISETP.LT.AND P3, PT, R28, c[0x0][0x178], !P0 ;  /* 0x00005e001c007a0c */ /* 0x000fe20004761270 */
[----:B------:R-:W-:Y:S01]  /*acd60*/  IMAD.WIDE R22, R24, 0x2, R10 ;  /* 0x0000000218167825 */ /* 0x000fe200078e020a */
[----:B--2---:R-:W-:-:S02]  /*acd70*/  ISETP.LT.AND P4, PT, R29, c[0x0][0x178], !P5 ;  /* 0x00005e001d007a0c */ /* 0x004fc40006f81270 */
[----:B------:R-:W2:Y:S01]  /*acd80*/  LDL.LU R29, [R1+0x31e4] ;  /* 0x0031e400011d7983 */ /* 0x000ea20000300800 */
[----:B------:R-:W-:Y:S02]  /*acd90*/  ISETP.LT.AND P0, PT, R26, c[0x0][0x178], !P0 ;  /* 0x00005e001a007a0c */ /* 0x000fe40004701270 */
[----:B------:R-:W-:Y:S02]  /*acda0*/  ISETP.LT.AND P6, PT, R7, c[0x0][0x178], !P5 ;  /* 0x00005e0007007a0c */ /* 0x000fe40006fc1270 */
[----:B------:R-:W-:Y:S01]  /*acdb0*/  PRMT R0, R6, 0x7632, R0 ;  /* 0x0000763206007816 */ /* 0x000fe20000000000 */
[C---:B------:R-:W-:Y:S01]  /*acdc0*/  IADD3 R6, R24.reuse, c[0x0][0x198], RZ ;  /* 0x0000660018067a10 */ /* 0x040fe20007ffe0ff */
[----:B-----5:R-:W-:Y:S01]  /*acdd0*/  ISETP.LT.AND P1, PT, R25, c[0x0][0x178], !P5 ;  /* 0x00005e0019007a0c */ /* 0x020fe20006f21270 */
[----:B------:R-:W-:-:S04]  /*acde0*/  IMAD.WIDE R24, R24, 0x2, R8 ;  /* 0x0000000218187825 */ /* 0x000fc800078e0208 */
[----:B------:R-:W-:Y:S01]  /*acdf0*/  IMAD.WIDE R26, R6, 0x2, R20 ;  /* 0x00000002061a7825 */ /* 0x000fe200078e0214 */
[----:B--2---:R0:W-:Y:S04]  /*ace00*/  @P3 STG.E.U16 [R22.64], R29 ;  /* 0x0000001d16003986 */ /* 0x0041e8000c101506 */
[----:B0-----:R-:W2:Y:S01]  /*ace10*/  LDL.LU R29, [R1+0x31e0] ;  /* 0x0031e000011d7983 */ /* 0x001ea20000300800 */
[----:B------:R-:W5:Y:S02]  /*ace20*/  LDL.LU R23, [R1+0x698] ;  /* 0x0006980001177983 */ /* 0x000f640000300800 */
[----:B---3--:R0:W-:Y:S02]  /*ace30*/  @P0 STG.E.U16 [R24.64], R4 ;  /* 0x0000000418000986 */ /* 0x0081e4000c101506 */
[----:B------:R4:W-:Y:S01]  /*ace40*/  @P6 STG.E.U16 [R26.64], R0 ;  /* 0x000000001a006986 */ /* 0x0009e2000c101506 */
[----:B------:R-:W-:-:S02]  /*ace50*/  ISETP.LT.AND P6, PT, R16, c[0x0][0x178], !P5 ;  /* 0x00005e0010007a0c */ /* 0x000fc40006fc1270 */
[----:B------:R-:W-:Y:S01]  /*ace60*/  ISETP.LT.AND P3, PT, R17, c[0x0][0x178], !P5 ;  /* 0x00005e0011007a0c */ /* 0x000fe20006f61270 */
[----:B0-----:R-:W3:Y:S01]  /*ace70*/  LDL.LU R25, [R1+0x628] ;  /* 0x0006280001197983 */ /* 0x001ee20000300800 */
[----:B----4-:R-:W-:Y:S01]  /*ace80*/  PRMT R0, R5, 0x7632, R0 ;  /* 0x0000763205007816 */ /* 0x010fe20000000000 */
[----:B------:R-:W-:-:S04]  /*ace90*/  IMAD.WIDE R4, R6, 0x2, R18 ;  /* 0x0000000206047825 */ /* 0x000fc800078e0212 */
[----:B------:R-:W4:Y:S01]  /*acea0*/  LDL.LU R16, [R1+0x31dc] ;  /* 0x0031dc0001107983 */ /* 0x000f220000300800 */
[----:B------:R0:W-:Y:S04]  /*aceb0*/  @P1 STG.E.U16 [R4.64], R0 ;  /* 0x0000000004001986 */ /* 0x0001e8000c101506 */
[----:B0-----:R-:W3:Y:S01]  /*acec0*/  LDL.LU R4, [R1+0x3134] ;  /* 0x0031340001047983 */ /* 0x001ee20000300800 */
[----:B------:R-:W4:Y:S02]  /*aced0*/  LDL.LU R5, [R1+0x688] ;  /* 0x0006880001057983 */ /* 0x000f240000300800 */
[----:B------:R-:W4:Y:S01]  /*acee0*/  LDL.LU R17, [R1+0x31d8] ;  /* 0x0031d80001117983 */ /* 0x000f220000300800 */
[----:B-----5:R-:W-:Y:S01]  /*acef0*/  PRMT R24, R23, 0x7632, R24 ;  /* 0x0000763217187816 */ /* 0x020fe20000000018 */
[----:B------:R-:W-:-:S05]  /*acf00*/  IMAD.WIDE R22, R6, 0x2, R2 ;  /* 0x0000000206167825 */ /* 0x000fca00078e0202 */
[----:B------:R0:W-:Y:S04]  /*acf10*/  @P4 STG.E.U16 [R22.64], R24 ;  /* 0x0000001816004986 */ /* 0x0001e8000c101506 */
[----:B0-----:R-:W5:Y:S01]  /*acf20*/  LDL.LU R23, [R1+0x638] ;  /* 0x0006380001177983 */ /* 0x001f620000300800 */
[----:B--2---:R-:W-:Y:S02]  /*acf30*/  ISETP.LT.AND P0, PT, R29, c[0x0][0x178], !P5 ;  /* 0x00005e001d007a0c */ /* 0x004fe40006f01270 */
[----:B---3--:R-:W-:Y:S02]  /*acf40*/  ISETP.GE.AND P1, PT, R4, c[0x0][0x17c], PT ;  /* 0x00005f0004007a0c */ /* 0x008fe40003f26270 */
[----:B----4-:R-:W-:Y:S01]  /*acf50*/  PRMT R0, R5, 0x7632, R0 ;  /* 0x0000763205007816 */ /* 0x010fe20000000000 */
[----:B------:R-:W-:-:S08]  /*acf60*/  IMAD.WIDE R4, R6, 0x2, R16 ;  /* 0x0000000206047825 */ /* 0x000fd000078e0210 */
[----:B------:R0:W-:Y:S01]  /*acf70*/  @P0 STG.E.U16 [R4.64], R0 ;  /* 0x0000000004000986 */ /* 0x0001e2000c101506 */
[----:B------:R-:W-:-:S03]  /*acf80*/  ISETP.LT.AND P0, PT, R28, c[0x0][0x178], !P5 ;  /* 0x00005e001c007a0c */ /* 0x000fc60006f01270 */
[----:B0-----:R-:W2:Y:S01]  /*acf90*/  LDL R0, [R1+0x1b64] ;  /* 0x001b640001007983 */ /* 0x001ea20000100800 */
[----:B------:R-:W3:Y:S02]  /*acfa0*/  LDL.LU R4, [R1+0x618] ;  /* 0x0006180001047983 */ /* 0x000ee40000300800 */
[----:B------:R-:W4:Y:S02]  /*acfb0*/  LDL.LU R5, [R1+0x18] ;  /* 0x0000180001057983 */ /* 0x000f240000300800 */
[----:B------:R-:W3:Y:S01]  /*acfc0*/  LDL.LU R28, [R1+0x3138] ;  /* 0x00313800011c7983 */ /* 0x000ee20000300800 */
[----:B-----5:R-:W-:Y:S01]  /*acfd0*/  PRMT R26, R23, 0x7632, R26 ;  /* 0x00007632171a7816 */ /* 0x020fe2000000001a */
[----:B------:R-:W-:-:S05]  /*acfe0*/  IMAD.WIDE R22, R6, 0x2, R14 ;  /* 0x0000000206167825 */ /* 0x000fca00078e020e */
[----:B------:R0:W-:Y:S04]  /*acff0*/  @P6 STG.E.U16 [R22.64], R26 ;  /* 0x0000001a16006986 */ /* 0x0001e8000c101506 */
[----:B0-----:R-:W5:Y:S04]  /*ad000*/  LDL R22, [R1+0x1b4c] ;  /* 0x001b4c0001167983 */ /* 0x001f680000100800 */
[----:B------:R-:W3:Y:S01]  /*ad010*/  LDL R23, [R1+0x1b50] ;  /* 0x001b500001177983 */ /* 0x000ee20000100800 */
[----:B------:R-:W-:Y:S01]  /*ad020*/  PRMT R27, R25, 0x7632, R27 ;  /* 0x00007632191b7816 */ /* 0x000fe2000000001b */
[----:B------:R-:W-:Y:S01]  /*ad030*/  IMAD.WIDE R24, R6, 0x2, R12 ;  /* 0x0000000206187825 */ /* 0x000fe200078e020c */
[----:B------:R-:W-:-:S02]  /*ad040*/  ISETP.LT.AND P6, PT, R7, c[0x0][0x178], !P2 ;  /* 0x00005e0007007a0c */ /* 0x000fc400057c1270 */
[----:B------:R-:W4:Y:S04]  /*ad050*/  LDL.LU R7, [R1+0x51c] ;  /* 0x00051c0001077983 */ /* 0x000f280000300800 */
[----:B------:R-:W-:Y:S01]  /*ad060*/  @P3 STG.E.U16 [R24.64], R27 ;  /* 0x0000001b18003986 */ /* 0x000fe2000c101506 */
[----:B------:R-:W-:Y:S02]  /*ad070*/  STL [R1+0x31c8], R20 ;  /* 0x0031c81401007387 */ /* 0x000fe40000100800 */
[----:B------:R0:W-:Y:S01]  /*ad080*/  STL [R1+0x31c4], R21 ;  /* 0x0031c41501007387 */ /* 0x0001e20000100800 */
[----:B--2---:R-:W-:Y:S01]  /*ad090*/  ISETP.LT.AND P5, PT, R0, c[0x0][0x178], !P5 ;  /* 0x00005e0000007a0c */ /* 0x004fe20006fa1270 */
[----:B------:R-:W-:Y:S01]  /*ad0a0*/  IADD3 R0, R6, c[0x0][0x198], RZ ;  /* 0x0000660006007a10 */ /* 0x000fe20007ffe0ff */
[----:B-----5:R-:W-:-:S02]  /*ad0b0*/  ISETP.LT.AND P3, PT, R22, c[0x0][0x178], !P2 ;  /* 0x00005e0016007a0c */ /* 0x020fc40005761270 */
[----:B---3--:R-:W-:Y:S02]  /*ad0c0*/  ISETP.LT.AND P4, PT, R23, c[0x0][0x178], !P2 ;  /* 0x00005e0017007a0c */ /* 0x008fe40005781270 */
[----:B------:R-:W-:Y:S02]  /*ad0d0*/  IMAD.WIDE R22, R0, 0x2, R20 ;  /* 0x0000000200167825 */ /* 0x000fe400078e0214 */
[----:B0-----:R-:W2:Y:S01]  /*ad0e0*/  LDL.LU R21, [R1+0x52c] ;  /* 0x00052c0001157983 */ /* 0x001ea20000300800 */
[----:B------:R-:W-:Y:S02]  /*ad0f0*/  PRMT R26, R4, 0x7632, R26 ;  /* 0x00007632041a7816 */ /* 0x000fe4000000001a */
[----:B----4-:R-:W-:Y:S01]  /*ad100*/  PRMT R27, R5, 0x7632, R27 ;  /* 0x00007632051b7816 */ /* 0x010fe2000000001b */
[----:B------:R-:W-:-:S04]  /*ad110*/  IMAD.WIDE R4, R6, 0x2, R10 ;  /* 0x0000000206047825 */ /* 0x000fc800078e020a */
[----:B------:R-:W-:Y:S01]  /*ad120*/  IMAD.WIDE R24, R6, 0x2, R8 ;  /* 0x0000000206187825 */ /* 0x000fe200078e0208 */
[----:B------:R-:W-:Y:S01]  /*ad130*/  @P0 STG.E.U16 [R4.64], R26 ;  /* 0x0000001a04000986 */ /* 0x000fe2000c101506 */
[----:B------:R-:W-:Y:S02]  /*ad140*/  ISETP.GE.AND P0, PT, R28, c[0x0][0x17c], PT ;  /* 0x00005f001c007a0c */ /* 0x000fe40003f06270 */
[----:B------:R-:W3:Y:S02]  /*ad150*/  LDL.LU R28, [R1+0x4fc] ;  /* 0x0004fc00011c7983 */ /* 0x000ee40000300800 */
[----:B------:R0:W-:Y:S01]  /*ad160*/  @P5 STG.E.U16 [R24.64], R27 ;  /* 0x0000001b18005986 */ /* 0x0001e2000c101506 */
[----:B------:R-:W-:Y:S01]  /*ad170*/  ISETP.LT.AND P5, PT, R29, c[0x0][0x178], !P2 ;  /* 0x00005e001d007a0c */ /* 0x000fe200057a1270 */
[----:B0-----:R-:W4:Y:S04]  /*ad180*/  LDL R24, [R1+0x1b48] ;  /* 0x001b480001187983 */ /* 0x001f280000100800 */
[----:B------:R-:W5:Y:S04]  /*ad190*/  LDL R25, [R1+0x1b4c] ;  /* 0x001b4c0001197983 */ /* 0x000f680000100800 */
[----:B------:R-:W3:Y:S01]  /*ad1a0*/  LDL R27, [R1+0x1b5c] ;  /* 0x001b5c00011b7983 */ /* 0x000ee20000100800 */
[----:B------:R-:W-:Y:S01]  /*ad1b0*/  IMAD.WIDE R4, R0, 0x2, R2 ;  /* 0x0000000200047825 */ /* 0x000fe200078e0202 */
[----:B------:R-:W-:-:S02]  /*ad1c0*/  PRMT R26, R7, 0x7632, R26 ;  /* 0x00007632071a7816 */ /* 0x000fc4000000001a */
[----:B--2---:R-:W-:Y:S01]  /*ad1d0*/  PRMT R6, R21, 0x7632, R6 ;  /* 0x0000763215067816 */ /* 0x004fe20000000006 */
[----:B------:R0:W-:Y:S04]  /*ad1e0*/  @P6 STG.E.U16 [R22.64], R21 ;  /* 0x0000001516006986 */ /* 0x0001e8000c101506 */
[----:B------:R1:W-:Y:S04]  /*ad1f0*/  STL [R1+0x31b8], R6 ;  /* 0x0031b80601007387 */ /* 0x0003e80000100800 */
[----:B0-----:R-:W2:Y:S01]  /*ad200*/  LDL.LU R21, [R1+0x4bc] ;  /* 0x0004bc0001157983 */ /* 0x001ea20000300800 */
[----:B-1----:R-:W2:Y:S02]  /*ad210*/  LDL.LU R6, [R1+0x2c] ;  /* 0x00002c0001067983 */ /* 0x002ea40000300800 */
[C---:B------:R-:W-:Y:S01]  /*ad220*/  IMAD.WIDE R22, R0.reuse, 0x2, R18 ;  /* 0x0000000200167825 */ /* 0x040fe200078e0212 */
[----:B------:R-:W2:Y:S04]  /*ad230*/  LDL.LU R29, [R1+0x31d4] ;  /* 0x0031d400011d7983 */ /* 0x000ea80000300800 */
[----:B------:R0:W-:Y:S04]  /*ad240*/  STL [R1+0x31c0], R2 ;  /* 0x0031c00201007387 */ /* 0x0001e80000100800 */
[----:B------:R-:W-:Y:S04]  /*ad250*/  @P3 STG.E.U16 [R22.64], R7 ;  /* 0x0000000716003986 */ /* 0x000fe8000c101506 */
[----:B0-----:R-:W2:Y:S01]  /*ad260*/  LDL R2, [R1+0x1b58] ;  /* 0x001b580001027983 */ /* 0x001ea20000100800 */
[----:B------:R0:W-:Y:S03]  /*ad270*/  STL [R1+0x31bc], R3 ;  /* 0x0031bc0301007387 */ /* 0x0001e60000100800 */
[----:B0-----:R-:W2:Y:S01]  /*ad280*/  LDL.LU R3, [R1+0x4ac] ;  /* 0x0004ac0001037983 */ /* 0x001ea20000300800 */
[----:B------:R-:W2:Y:S02]  /*ad290*/  LDL.LU R7, [R1+0x31d0] ;  /* 0x0031d00001077983 */ /* 0x000ea40000300800 */
[----:B------:R-:W2:Y:S02]  /*ad2a0*/  LDL.LU R23, [R1+0x50c] ;  /* 0x00050c0001177983 */ /* 0x000ea40000300800 */
[----:B--2---:R-:W-:Y:S01]  /*ad2b0*/  PRMT R7, R23, 0x7632, R7 ;  /* 0x0000763217077816 */ /* 0x004fe20000000007 */
[----:B------:R0:W-:Y:S04]  /*ad2c0*/  @P4 STG.E.U16 [R4.64], R23 ;  /* 0x0000001704004986 */ /* 0x0001e8000c101506 */
[----:B------:R1:W-:Y:S04]  /*ad2d0*/  STL [R1+0x31b0], R7 ;  /* 0x0031b00701007387 */ /* 0x0003e80000100800 */
[----:B0-----:R-:W2:Y:S04]  /*ad2e0*/  LDL R5, [R1+0x1b60] ;  /* 0x001b600001057983 */ /* 0x001ea80000100800 */
[----:B-1----:R-:W4:Y:S01]  /*ad2f0*/  LDL R7, [R1+0x1b64] ;  /* 0x001b640001077983 */ /* 0x002f220000100800 */
[----:B------:R-:W-:Y:S01]  /*ad300*/  IMAD.WIDE R22, R0, 0x2, R16 ;  /* 0x0000000200167825 */ /* 0x000fe200078e0210 */
[----:B------:R-:W-:-:S02]  /*ad310*/  ISETP.LT.AND P6, PT, R2, c[0x0][0x178], !P2 ;  /* 0x00005e0002007a0c */ /* 0x000fc400057c1270 */
[----:B---3--:R-:W-:Y:S02]  /*ad320*/  ISETP.LT.AND P3, PT, R27, c[0x0][0x178], !P2 ;  /* 0x00005e001b007a0c */ /* 0x008fe40005761270 */
[----:B------:R-:W-:Y:S01]  /*ad330*/  PRMT R29, R28, 0x7632, R29 ;  /* 0x000076321c1d7816 */ /* 0x000fe2000000001d */
[----:B------:R-:W-:Y:S01]  /*ad340*/  @P5 STG.E.U16 [R22.64], R28 ;  /* 0x0000001c16005986 */ /* 0x000fe2000c101506 */
[----:B--2---:R-:W-:Y:S02]  /*ad350*/  ISETP.LT.AND P4, PT, R5, c[0x0][0x178], !P2 ;  /* 0x00005e0005007a0c */ /* 0x004fe40005781270 */
[----:B----4-:R-:W-:Y:S01]  /*ad360*/  ISETP.LT.AND P2, PT, R7, c[0x0][0x178], !P2 ;  /* 0x00005e0007007a0c */ /* 0x010fe20005741270 */
[----:B------:R0:W-:Y:S04]  /*ad370*/  STL [R1+0x31b4], R7 ;  /* 0x0031b40701007387 */ /* 0x0001e80000100800 */
[----:B0-----:R-:W2:Y:S01]  /*ad380*/  LDL.LU R7, [R1+0x4ec] ;  /* 0x0004ec0001077983 */ /* 0x001ea20000300800 */
[----:B------:R-:W3:Y:S02]  /*ad390*/  LDL.LU R28, [R1+0x31cc] ;  /* 0x0031cc00011c7983 */ /* 0x000ee40000300800 */
[----:B------:R-:W-:Y:S01]  /*ad3a0*/  IMAD.WIDE R4, R0, 0x2, R14 ;  /* 0x0000000200047825 */ /* 0x000fe200078e020e */
[----:B------:R-:W-:-:S03]  /*ad3b0*/  PRMT R20, R21, 0x7632, R20 ;  /* 0x0000763215147816 */ /* 0x000fc60000000014 */
[C---:B------:R-:W-:Y:S01]  /*ad3c0*/  IMAD.WIDE R22, R0.reuse, 0x2, R10 ;  /* 0x0000000200167825 */ /* 0x040fe200078e020a */
[----:B--2---:R0:W-:Y:S01]  /*ad3d0*/  @P6 STG.E.U16 [R4.64], R7 ;  /* 0x0000000704006986 */ /* 0x0041e2000c101506 */
[----:B---3--:R-:W-:Y:S02]  /*ad3e0*/  PRMT R28, R7, 0x7632, R28 ;  /* 0x00007632071c7816 */ /* 0x008fe4000000001c */
[----:B0-----:R-:W-:Y:S01]  /*ad3f0*/  IMAD.WIDE R4, R0, 0x2, R12 ;  /* 0x0000000200047825 */ /* 0x001fe200078e020c */
[----:B------:R-:W2:Y:S03]  /*ad400*/  LDL R7, [R1+0x1b60] ;  /* 0x001b600001077983 */ /* 0x000ea60000100800 */
[----:B------:R0:W-:Y:S01]  /*ad410*/  STL.S16 [R1+0x4], R20 ;  /* 0x0000041401007387 */ /* 0x0001e20000100600 */
[----:B------:R1:W-:Y:S01]  /*ad420*/  @P3 STG.E.U16 [R4.64], R21 ;  /* 0x0000001504003986 */ /* 0x0003e2000c101506 */
[----:B------:R3:W-:Y:S03]  /*ad430*/  @P4 STG.E.U16 [R22.64], R3 ;  /* 0x0000000316004986 */ /* 0x0007e6000c101506 */
[----:B0-----:R-:W4:Y:S04]  /*ad440*/  LDL.LU R20, [R1+0x31c8] ;  /* 0x0031c80001147983 */ /* 0x001f280000300800 */
[----:B-1----:R-:W2:Y:S01]  /*ad450*/  LDL.LU R21, [R1+0x31c4] ;  /* 0x0031c40001157983 */ /* 0x002ea20000300800 */
[----:B---3--:R-:W3:Y:S02]  /*ad460*/  LDL R22, [R1+0x1b50] ;  /* 0x001b500001167983 */ /* 0x008ee40000100800 */
[----:B------:R-:W2:Y:S01]  /*ad470*/  LDL R23, [R1+0x1b54] ;  /* 0x001b540001177983 */ /* 0x000ea20000100800 */
[----:B------:R-:W-:-:S02]  /*ad480*/  ISETP.LT.AND P5, PT, R24, c[0x0][0x178], !P1 ;  /* 0x00005e0018007a0c */ /* 0x000fc40004fa1270 */
[----:B-----5:R-:W-:Y:S01]  /*ad490*/  ISETP.LT.AND P6, PT, R25, c[0x0][0x178], !P1 ;  /* 0x00005e0019007a0c */ /* 0x020fe20004fc1270 */
[C---:B------:R-:W-:Y:S01]  /*ad4a0*/  IMAD.WIDE R24, R0.reuse, 0x2, R8 ;  /* 0x0000000200187825 */ /* 0x040fe200078e0208 */
[----:B------:R-:W-:-:S04]  /*ad4b0*/  IADD3 R4, R0, c[0x0][0x198], RZ ;  /* 0x0000660000047a10 */ /* 0x000fc80007ffe0ff */
[----:B------:R-:W-:Y:S01]  /*ad4c0*/  @P2 STG.E.U16 [R24.64], R6 ;  /* 0x0000000618002986 */ /* 0x000fe2000c101506 */
[----:B------:R-:W-:Y:S02]  /*ad4d0*/  ISETP.LT.AND P4, PT, R2, c[0x0][0x178], !P1 ;  /* 0x00005e0002007a0c */ /* 0x000fe40004f81270 */
[----:B------:R-:W-:Y:S02]  /*ad4e0*/  PRMT R5, R3, 0x7632, R5 ;  /* 0x0000763203057816 */ /* 0x000fe40000000005 */
[----:B------:R-:W-:Y:S01]  /*ad4f0*/  PRMT R0, R6, 0x7632, R0 ;  /* 0x0000763206007816 */ /* 0x000fe20000000000 */
[----:B----4-:R0:W-:Y:S01]  /*ad500*/  STL [R1+0x31ac], R20 ;  /* 0x0031ac1401007387 */ /* 0x0101e20000100800 */
[----:B---3--:R-:W-:Y:S02]  /*ad510*/  ISETP.LT.AND P2, PT, R22, c[0x0][0x178], !P1 ;  /* 0x00005e0016007a0c */ /* 0x008fe40004f41270 */
[----:B--2---:R-:W-:Y:S01]  /*ad520*/  ISETP.LT.AND P3, PT, R23, c[0x0][0x178], !P1 ;  /* 0x00005e0017007a0c */ /* 0x004fe20004f61270 */
[----:B------:R-:W-:-:S02]  /*ad530*/  IMAD.WIDE R22, R4, 0x2, R20 ;  /* 0x0000000204167825 */ /* 0x000fc400078e0214 */
[----:B0-----:R-:W2:Y:S02]  /*ad540*/  LDL R20, [R1+0x1b50] ;  /* 0x001b500001147983 */ /* 0x001ea40000100800 */
[----:B------:R0:W-:Y:S02]  /*ad550*/  STL [R1+0x31a8], R21 ;  /* 0x0031a81501007387 */ /* 0x0001e40000100800 */
[----:B0-----:R-:W3:Y:S01]  /*ad560*/  LDL.LU.S16 R21, [R1+0x4] ;  /* 0x0000040001157983 */ /* 0x001ee20000300600 */
[----:B------:R-:W4:Y:S02]  /*ad570*/  LDL.LU R2, [R1+0x31c0] ;  /* 0x0031c00001027983 */ /* 0x000f240000300800 */
[----:B------:R-:W4:Y:S02]  /*ad580*/  LDL.LU R3, [R1+0x31bc] ;  /* 0x0031bc0001037983 */ /* 0x000f240000300800 */
[----:B------:R-:W5:Y:S02]  /*ad590*/  LDL.LU R6, [R1+0x31b8] ;  /* 0x0031b80001067983 */ /* 0x000f640000300800 */
[----:B------:R-:W-:Y:S01]  /*ad5a0*/  IMAD.WIDE R24, R4, 0x2, R18 ;  /* 0x0000000204187825 */ /* 0x000fe200078e0212 */
[----:B-----5:R-:W-:Y:S04]  /*ad5b0*/  @P5 STG.E.U16 [R22.64], R6 ;  /* 0x0000000616005986 */ /* 0x020fe8000c101506 */
[----:B------:R0:W-:Y:S01]  /*ad5c0*/  STL [R1+0x31a0], R6 ;  /* 0x0031a00601007387 */ /* 0x0001e20000100800 */
[----:B------:R1:W-:Y:S01]  /*ad5d0*/  @P6 STG.E.U16 [R24.64], R26 ;  /* 0x0000001a18006986 */ /* 0x0003e2000c101506 */
[----:B------:R-:W-:-:S02]  /*ad5e0*/  ISETP.LT.AND P6, PT, R7, c[0x0][0x178], !P1 ;  /* 0x00005e0007007a0c */ /* 0x000fc40004fc1270 */
[----:B0-----:R-:W5:Y:S01]  /*ad5f0*/  LDL R6, [R1+0x1b58] ;  /* 0x001b580001067983 */ /* 0x001f620000100800 */
[----:B------:R0:W-:Y:S02]  /*ad600*/  STL [R1+0x31a4], R17 ;  /* 0x0031a41101007387 */ /* 0x0001e40000100800 */
[C---:B-1----:R-:W-:Y:S02]  /*ad610*/  IMAD.WIDE R24, R4.reuse, 0x2, R16 ;  /* 0x0000000204187825 */ /* 0x042fe400078e0210 */
[----:B0-----:R-:W2:Y:S02]  /*ad620*/  LDL R17, [R1+0x1b5c] ;  /* 0x001b5c0001117983 */ /* 0x001ea40000100800 */
[----:B------:R-:W2:Y:S01]  /*ad630*/  LDL.LU R7, [R1+0x31b4] ;  /* 0x0031b40001077983 */ /* 0x000ea20000300800 */
[----:B------:R-:W-:Y:S01]  /*ad640*/  ISETP.LT.AND P5, PT, R27, c[0x0][0x178], !P1 ;  /* 0x00005e001b007a0c */ /* 0x000fe20004fa1270 */
[----:B----4-:R-:W-:Y:S01]  /*ad650*/  IMAD.WIDE R22, R4, 0x2, R2 ;  /* 0x0000000204167825 */ /* 0x010fe200078e0202 */
[----:B--2---:R-:W-:-:S02]  /*ad660*/  ISETP.LT.AND P1, PT, R7, c[0x0][0x178], !P1 ;  /* 0x00005e0007007a0c */ /* 0x004fc40004f21270 */
[----:B------:R-:W2:Y:S01]  /*ad670*/  LDL.LU R7, [R1+0x31b0] ;  /* 0x0031b00001077983 */ /* 0x000ea20000300800 */
[----:B------:R-:W-:-:S03]  /*ad680*/  IMAD.WIDE R26, R4, 0x2, R14 ;  /* 0x00000002041a7825 */ /* 0x000fc600078e020e */
[----:B--2---:R0:W-:Y:S04]  /*ad690*/  @P2 STG.E.U16 [R22.64], R7 ;  /* 0x0000000716002986 */ /* 0x0041e8000c101506 */
[----:B0-----:R-:W2:Y:S01]  /*ad6a0*/  LDL R23, [R1+0x1b4c] ;  /* 0x001b4c0001177983 */ /* 0x001ea20000100800 */
[----:B------:R-:W-:Y:S02]  /*ad6b0*/  @P3 STG.E.U16 [R24.64], R29 ;  /* 0x0000001d18003986 */ /* 0x000fe4000c101506 */
[----:B------:R-:W4:Y:S02]  /*ad6c0*/  LDL.LU R7, [R1+0x56c] ;  /* 0x00056c0001077983 */ /* 0x000f240000300800 */
[----:B------:R-:W-:Y:S01]  /*ad6d0*/  @P4 STG.E.U16 [R26.64], R28 ;  /* 0x0000001c1a004986 */ /* 0x000fe2000c101506 */
[----:B------:R0:W-:Y:S01]  /*ad6e0*/  STL [R1+0x3170], R29 ;  /* 0x0031701d01007387 */ /* 0x0001e20000100800 */
[----:B------:R-:W-:-:S03]  /*ad6f0*/  ISETP.LT.AND P2, PT, R20, c[0x0][0x178], !P0 ;  /* 0x00005e0014007a0c */ /* 0x000fc60004741270 */
[----:B0-----:R-:W4:Y:S01]  /*ad700*/  LDL R29, [R1+0x1b48] ;  /* 0x001b4800011d7983 */ /* 0x001f220000100800 */
[----:B------:R0:W-:Y:S02]  /*ad710*/  STL [R1+0x3198], R28 ;  /* 0x0031981c01007387 */ /* 0x0001e40000100800 */
[----:B------:R-:W-:-:S04]  /*ad720*/  IMAD.WIDE R24, R4, 0x2, R10 ;  /* 0x0000000204187825 */ /* 0x000fc800078e020a */
[C---:B------:R-:W-:Y:S01]  /*ad730*/  IMAD.WIDE R26, R4.reuse, 0x2, R8 ;  /* 0x00000002041a7825 */ /* 0x040fe200078e0208 */
[----:B0-----:R-:W4:Y:S03]  /*ad740*/  LDL.LU R28, [R1+0x57c] ;  /* 0x00057c00011c7983 */ /* 0x001f260000300800 */
[----:B------:R-:W4:Y:S01]  /*ad750*/  LDL.LU R20, [R1+0x31ac] ;  /* 0x0031ac0001147983 */ /* 0x000f220000300800 */
[----:B--2---:R-:W-:Y:S01]  /*ad760*/  ISETP.LT.AND P4, PT, R23, c[0x0][0x178], !P0 ;  /* 0x00005e0017007a0c */ /* 0x004fe20004781270 */
[C---:B------:R-:W-:Y:S01]  /*ad770*/  IMAD.WIDE R22, R4.reuse, 0x2, R12 ;  /* 0x0000000204167825 */ /* 0x040fe200078e020c */
[----:B------:R-:W-:-:S04]  /*ad780*/  IADD3 R4, R4, c[0x0][0x198], RZ ;  /* 0x0000660004047a10 */ /* 0x000fc80007ffe0ff */
[----:B---3--:R0:W-:Y:S01]  /*ad790*/  @P5 STG.E.U16 [R22.64], R21 ;  /* 0x0000001516005986 */ /* 0x0081e2000c101506 */
[----:B------:R-:W-:Y:S02]  /*ad7a0*/  @P6 STG.E.U16 [R24.64], R5 ;  /* 0x0000000518006986 */ /* 0x000fe4000c101506 */
[----:B------:R1:W-:Y:S01]  /*ad7b0*/  @P1 STG.E.U16 [R26.64], R0 ;  /* 0x000000001a001986 */ /* 0x0003e2000c101506 */
[----:B-----5:R-:W-:Y:S01]  /*ad7c0*/  ISETP.LT.AND P1, PT, R6, c[0x0][0x178], !P0 ;  /* 0x00005e0006007a0c */ /* 0x020fe20004721270 */
[----:B0-----:R-:W2:Y:S01]  /*ad7d0*/  LDL.LU R21, [R1+0x31a8] ;  /* 0x0031a80001157983 */ /* 0x001ea20000300800 */
[----:B------:R-:W3:Y:S02]  /*ad7e0*/  LDL R23, [R1+0x1b54] ;  /* 0x001b540001177983 */ /* 0x000ee40000100800 */
[----:B-1----:R-:W5:Y:S02]  /*ad7f0*/  LDL.LU R0, [R1+0x59c] ;  /* 0x00059c0001007983 */ /* 0x002f640000300800 */
[----:B------:R-:W5:Y:S01]  /*ad800*/  LDL.LU R6, [R1+0x3144] ;  /* 0x0031440001067983 */ /* 0x000f620000300800 */
[----:B------:R-:W5:Y:S01]  /*ad810*/  LDL R5, [R1+0x1b50] ;  /* 0x001b500001057983 */ /* 0x000f620000100800 */
[----:B------:R-:W-:-:S04]  /*ad820*/  IMAD.WIDE R26, R4, 0x2, R2 ;  /* 0x00000002041a7825 */ /* 0x000fc800078e0202 */
[----:B------:R0:W-:Y:S02]  /*ad830*/  STL [R1+0x319c], R3 ;  /* 0x00319c0301007387 */ /* 0x0001e40000100800 */
[----:B0-----:R-:W5:Y:S01]  /*ad840*/  LDL.LU R3, [R1+0x58c] ;  /* 0x00058c0001037983 */ /* 0x001f620000300800 */
[----:B----4-:R-:W-:Y:S01]  /*ad850*/  ISETP.LT.AND P3, PT, R29, c[0x0][0x178], !P0 ;  /* 0x00005e001d007a0c */ /* 0x010fe20004761270 */
[C---:B------:R-:W-:Y:S01]  /*ad860*/  IMAD.WIDE R24, R4.reuse, 0x2, R18 ;  /* 0x0000000204187825 */ /* 0x040fe200078e0212 */
[----:B------:R-:W-:Y:S02]  /*ad870*/  ISETP.LT.AND P5, PT, R17, c[0x0][0x178], !P0 ;  /* 0x00005e0011007a0c */ /* 0x000fe400047a1270 */
[----:B------:R-:W4:Y:S01]  /*ad880*/  LDL.LU R17, [R1+0x31a4] ;  /* 0x0031a40001117983 */ /* 0x000f220000300800 */
[----:B---3--:R-:W-:Y:S01]  /*ad890*/  ISETP.LT.AND P6, PT, R23, c[0x0][0x178], !P0 ;  /* 0x00005e0017007a0c */ /* 0x008fe200047c1270 */
[----:B--2---:R-:W-:-:S07]  /*ad8a0*/  IMAD.WIDE R22, R4, 0x2, R20 ;  /* 0x0000000204167825 */ /* 0x004fce00078e0214 */
[----:B-----5:R0:W-:Y:S04]  /*ad8b0*/  @P3 STG.E.U16 [R22.64], R0 ;  /* 0x0000000016003986 */ /* 0x0201e8000c101506 */
[----:B------:R1:W-:Y:S04]  /*ad8c0*/  @P4 STG.E.U16 [R24.64], R3 ;  /* 0x0000000318004986 */ /* 0x0003e8000c101506 */
[----:B0-----:R-:W2:Y:S04]  /*ad8d0*/  LDL.LU R23, [R1+0x313c] ;  /* 0x00313c0001177983 */ /* 0x001ea80000300800 */
[----:B-1----:R-:W3:Y:S01]  /*ad8e0*/  LDL R25, [R1+0x1b60] ;  /* 0x001b600001197983 */ /* 0x002ee20000100800 */
[----:B------:R-:W-:Y:S02]  /*ad8f0*/  STL [R1+0x3190], R15 ;  /* 0x0031900f01007387 */ /* 0x000fe40000100800 */
[----:B------:R0:W-:Y:S01]  /*ad900*/  @P2 STG.E.U16 [R26.64], R28 ;  /* 0x0000001c1a002986 */ /* 0x0001e2000c101506 */
[----:B------:R-:W-:Y:S01]  /*ad910*/  ISETP.GE.AND P2, PT, R6, c[0x0][0x17c], PT ;  /* 0x00005f0006007a0c */ /* 0x000fe20003f46270 */
[----:B0-----:R-:W-:Y:S01]  /*ad920*/  IMAD.WIDE R26, R4, 0x2, R12 ;  /* 0x00000002041a7825 */ /* 0x001fe200078e020c */
[----:B--2---:R-:W-:-:S03]  /*ad930*/  ISETP.GE.AND P3, PT, R23, c[0x0][0x17c], PT ;  /* 0x00005f0017007a0c */ /* 0x004fc60003f66270 */
[----:B----4-:R-:W-:Y:S01]  /*ad940*/  IMAD.WIDE R22, R4, 0x2, R16 ;  /* 0x0000000204167825 */ /* 0x010fe200078e0210 */
[----:B---3--:R-:W-:-:S03]  /*ad950*/  ISETP.LT.AND P4, PT, R25, c[0x0][0x178], !P0 ;  /* 0x00005e0019007a0c */ /* 0x008fc60004781270 */
[----:B------:R-:W-:Y:S02]  /*ad960*/  IMAD.WIDE R24, R4, 0x2, R14 ;  /* 0x0000000204187825 */ /* 0x000fe400078e020e */
[----:B------:R-:W2:Y:S02]  /*ad970*/  LDL.LU R15, [R1+0x55c] ;  /* 0x00055c00010f7983 */ /* 0x000ea40000300800 */
[----:B------:R0:W-:Y:S02]  /*ad980*/  STL [R1+0x318c], R12 ;  /* 0x00318c0c01007387 */ /* 0x0001e40000100800 */
[----:B------:R-:W-:Y:S04]  /*ad990*/  @P6 STG.E.U16 [R22.64], R7 ;  /* 0x0000000716006986 */ /* 0x000fe8000c101506 */
[----:B0-----:R-:W3:Y:S01]  /*ad9a0*/  LDL.LU R12, [R1+0x54c] ;  /* 0x00054c00010c7983 */ /* 0x001ee20000300800 */
[----:B------:R0:W-:Y:S03]  /*ad9b0*/  STL [R1+0x3188], R13 ;  /* 0x0031880d01007387 */ /* 0x0001e60000100800 */
[----:B0-----:R-:W4:Y:S01]  /*ad9c0*/  LDL.LU R13, [R1+0x53c] ;  /* 0x00053c00010d7983 */ /* 0x001f220000300800 */
[----:B------:R-:W5:Y:S02]  /*ad9d0*/  LDL.LU R6, [R1+0x31a0] ;  /* 0x0031a00001067983 */ /* 0x000f640000300800 */
[----:B------:R-:W4:Y:S02]  /*ad9e0*/  LDL.LU R22, [R1+0x3140] ;  /* 0x0031400001167983 */ /* 0x000f240000300800 */
[----:B------:R-:W4:Y:S01]  /*ad9f0*/  LDL R23, [R1+0x1b64] ;  /* 0x001b640001177983 */ /* 0x000f220000100800 */
[----:B--2---:R0:W-:Y:S04]  /*ada00*/  @P1 STG.E.U16 [R24.64], R15 ;  /* 0x0000000f18001986 */ /* 0x0041e8000c101506 */
[----:B---3--:R1:W-:Y:S01]  /*ada10*/  @P5 STG.E.U16 [R26.64], R12 ;  /* 0x0000000c1a005986 */ /* 0x0083e2000c101506 */
[----:B0-----:R-:W-:-:S02]  /*ada20*/  PRMT R25, R3, 0x7632, R25 ;  /* 0x0000763203197816 */ /* 0x001fc40000000019 */
[----:B------:R-:W-:Y:S02]  /*ada30*/  PRMT R24, R28, 0x7632, R24 ;  /* 0x000076321c187816 */ /* 0x000fe40000000018 */
[----:B-----5:R-:W-:Y:S02]  /*ada40*/  PRMT R6, R0, 0x7632, R6 ;  /* 0x0000763200067816 */ /* 0x020fe40000000006 */
[----:B----4-:R-:W-:Y:S02]  /*ada50*/  ISETP.GE.AND P6, PT, R22, c[0x0][0x17c], PT ;  /* 0x00005f0016007a0c */ /* 0x010fe40003fc6270 */
[----:B------:R-:W-:Y:S01]  /*ada60*/  ISETP.LT.AND P0, PT, R23, c[0x0][0x178], !P0 ;  /* 0x00005e0017007a0c */ /* 0x000fe20004701270 */
[C---:B------:R-:W-:Y:S01]  /*ada70*/  IMAD.WIDE R22, R4.reuse, 0x2, R10 ;  /* 0x0000000204167825 */ /* 0x040fe200078e020a */
[----:B------:R-:W-:Y:S01]  /*ada80*/  IADD3 R0, R4, c[0x0][0x198], RZ ;  /* 0x0000660004007a10 */ /* 0x000fe20007ffe0ff */
[----:B-1----:R-:W2:Y:S02]  /*ada90*/  LDL R27, [R1+0x1b4c] ;  /* 0x001b4c00011b7983 */ /* 0x002ea40000100800 */
[----:B------:R-:W3:Y:S02]  /*adaa0*/  LDL.LU R3, [R1+0x319c] ;  /* 0x00319c0001037983 */ /* 0x000ee40000300800 */
[----:B------:R0:W-:Y:S01]  /*adab0*/  @P4 STG.E.U16 [R22.64], R13 ;  /* 0x0000000d16004986 */ /* 0x0001e2000c101506 */
[----:B------:R1:W-:Y:S02]  /*adac0*/  STL [R1+0x3184], R21 ;  /* 0x0031841501007387 */ /* 0x0003e40000100800 */
[----:B0-----:R-:W-:-:S02]  /*adad0*/  IMAD.WIDE R22, R0, 0x2, R20 ;  /* 0x0000000200167825 */ /* 0x001fc400078e0214 */
[----:B-1----:R-:W4:Y:S02]  /*adae0*/  LDL R21, [R1+0x1b60] ;  /* 0x001b600001157983 */ /* 0x002f240000100800 */
[----:B------:R-:W5:Y:S01]  /*adaf0*/  LDL.LU R28, [R1+0x3198] ;  /* 0x00319800011c7983 */ /* 0x000f620000300800 */
[----:B------:R-:W-:Y:S02]  /*adb00*/  ISETP.LT.AND P5, PT, R29, c[0x0][0x178], !P3 ;  /* 0x00005e001d007a0c */ /* 0x000fe40005fa1270 */
[----:B-----5:R-:W-:Y:S02]  /*adb10*/  PRMT R28, R7, 0x7632, R28 ;  /* 0x00007632071c7816 */ /* 0x020fe4000000001c */
[----:B------:R-:W5:Y:S01]  /*adb20*/  LDL.LU R7, [R1+0x3194] ;  /* 0x0031940001077983 */ /* 0x000f620000300800 */
[----:B--2---:R-:W-:Y:S01]  /*adb30*/  ISETP.LT.AND P1, PT, R27, c[0x0][0x178], !P3 ;  /* 0x00005e001b007a0c */ /* 0x004fe20005f21270 */
[----:B------:R-:W-:Y:S01]  /*adb40*/  IMAD.WIDE R26, R4, 0x2, R8 ;  /* 0x00000002041a7825 */ /* 0x000fe200078e0208 */
[----:B------:R-:W-:-:S03]  /*adb50*/  ISETP.LT.AND P4, PT, R5, c[0x0][0x178], !P3 ;  /* 0x00005e0005007a0c */ /* 0x000fc60005f81270 */
[----:B------:R-:W-:Y:S01]  /*adb60*/  IMAD.WIDE R4, R0, 0x2, R18 ;  /* 0x0000000200047825 */ /* 0x000fe200078e0212 */
[----:B-----5:R0:W-:Y:S03]  /*adb70*/  @P0 STG.E.U16 [R26.64], R7 ;  /* 0x000000071a000986 */ /* 0x0201e6000c101506 */
[----:B------:R1:W-:Y:S04]  /*adb80*/  @P5 STG.E.U16 [R22.64], R6 ;  /* 0x0000000616005986 */ /* 0x0003e8000c101506 */
[----:B------:R2:W-:Y:S01]  /*adb90*/  @P1 STG.E.U16 [R4.64], R25 ;  /* 0x0000001904001986 */ /* 0x0005e2000c101506 */
[----:B0-----:R-:W5:Y:S04]  /*adba0*/  LDL R26, [R1+0x1b58] ;  /* 0x001b5800011a7983 */ /* 0x001f680000100800 */
[----:B-1----:R-:W3:Y:S04]  /*adbb0*/  LDL R23, [R1+0x1b54] ;  /* 0x001b540001177983 */ /* 0x002ee80000100800 */
[----:B------:R-:W4:Y:S01]  /*adbc0*/  LDL R27, [R1+0x1b5c] ;  /* 0x001b5c00011b7983 */ /* 0x000f220000100800 */
[----:B--2---:R-:W-:-:S02]  /*adbd0*/  PRMT R4, R15, 0x7632, R4 ;  /* 0x000076320f047816 */ /* 0x004fc40000000004 */
[----:B------:R-:W2:Y:S01]  /*adbe0*/  LDL.LU R15, [R1+0x3190] ;  /* 0x00319000010f7983 */ /* 0x000ea20000300800 */
[----:B------:R-:W-:Y:S02]  /*adbf0*/  PRMT R5, R12, 0x7632, R5 ;  /* 0x000076320c057816 */ /* 0x000fe40000000005 */
[----:B------:R-:W-:Y:S01]  /*adc00*/  PRMT R6, R13, 0x7632, R6 ;  /* 0x000076320d067816 */ /* 0x000fe20000000006 */
[----:B------:R-:W2:Y:S01]  /*adc10*/  LDL.LU R12, [R1+0x318c] ;  /* 0x00318c00010c7983 */ /* 0x000ea20000300800 */
[----:B------:R-:W2:Y:S01]  /*adc20*/  LDL.LU R13, [R1+0x3188] ;  /* 0x00318800010d7983 */ /* 0x000ea20000300800 */
[----:B---3--:R-:W-:Y:S01]  /*adc30*/  ISETP.LT.AND P0, PT, R23, c[0x0][0x178], !P3 ;  /* 0x00005e0017007a0c */ /* 0x008fe20005f01270 */
[----:B------:R-:W-:-:S05]  /*adc40*/  IMAD.WIDE R22, R0, 0x2, R2 ;  /* 0x0000000200167825 */ /* 0x000fca00078e0202 */
[----:B------:R0:W-:Y:S01]  /*adc50*/  @P4 STG.E.U16 [R22.64], R24 ;  /* 0x0000001816004986 */ /* 0x0001e2000c101506 */
[----:B----4-:R-:W-:Y:S02]  /*adc60*/  ISETP.LT.AND P4, PT, R21, c[0x0][0x178], !P3 ;  /* 0x00005e0015007a0c */ /* 0x010fe40005f81270 */
[----:B------:R-:W3:Y:S02]  /*adc70*/  LDL.LU R21, [R1+0x3148] ;  /* 0x0031480001157983 */ /* 0x000ee40000300800 */
[----:B------:R1:W-:Y:S02]  /*adc80*/  STL [R1+0x3180], R17 ;  /* 0x0031801101007387 */ /* 0x0003e40000100800 */
[----:B0-----:R-:W-:-:S04]  /*adc90*/  IMAD.WIDE R22, R0, 0x2, R16 ;  /* 0x0000000200167825 */ /* 0x001fc800078e0210 */
[----:B--2---:R-:W-:Y:S01]  /*adca0*/  IMAD.WIDE R24, R0, 0x2, R14 ;  /* 0x0000000200187825 */ /* 0x004fe200078e020e */
[----:B-1----:R-:W2:Y:S03]  /*adcb0*/  LDL.LU R17, [R1+0x5fc] ;  /* 0x0005fc0001117983 */ /* 0x002ea60000300800 */
[----:B------:R0:W-:Y:S02]  /*adcc0*/  STL [R1+0x317c], R14 ;  /* 0x00317c0e01007387 */ /* 0x0001e40000100800 */
[----:B0-----:R-:W4:Y:S01]  /*adcd0*/  LDL R14, [R1+0x1b64] ;  /* 0x001b6400010e7983 */ /* 0x001f220000100800 */
[----:B-----5:R-:W-:Y:S02]  /*adce0*/  ISETP.LT.AND P5, PT, R26, c[0x0][0x178], !P3 ;  /* 0x00005e001a007a0c */ /* 0x020fe40005fa1270 */
[----:B------:R-:W-:Y:S01]  /*adcf0*/  ISETP.LT.AND P1, PT, R27, c[0x0][0x178], !P3 ;  /* 0x00005e001b007a0c */ /* 0x000fe20005f21270 */
[----:B------:R-:W-:Y:S01]  /*add00*/  IMAD.WIDE R26, R0, 0x2, R12 ;  /* 0x00000002001a7825 */ /* 0x000fe200078e020c */
[----:B------:R0:W-:Y:S04]  /*add10*/  @P0 STG.E.U16 [R22.64], R28 ;  /* 0x0000001c16000986 */ /* 0x0001e8000c101506 */
[----:B------:R-:W-:Y:S01]  /*add20*/  STL [R1+0x3178], R15 ;  /* 0x0031780f01007387 */ /* 0x000fe20000100800 */
[----:B------:R-:W-:-:S04]  /*add30*/  PRMT R7, R7, 0x7632, R7 ;  /* 0x0000763207077816 */ /* 0x000fc80000000007 */
[----:B------:R-:W-:Y:S02]  /*add40*/  @P5 STG.E.U16 [R24.64], R4 ;  /* 0x0000000418005986 */ /* 0x000fe4000c101506 */
[----:B------:R1:W-:Y:S01]  /*add50*/  @P1 STG.E.U16 [R26.64], R5 ;  /* 0x000000051a001986 */ /* 0x0003e2000c101506 */
[----:B------:R-:W-:Y:S02]  /*add60*/  ISETP.LT.AND P5, PT, R29, c[0x0][0x178], !P2 ;  /* 0x00005e001d007a0c */ /* 0x000fe400057a1270 */
[C---:B0-----:R-:W-:Y:S01]  /*add70*/  IADD3 R22, R0.reuse, c[0x0][0x198], RZ ;  /* 0x0000660000167a10 */ /* 0x041fe20007ffe0ff */
[----:B-1----:R-:W-:-:S04]  /*add80*/  IMAD.WIDE R4, R0, 0x2, R10 ;  /* 0x0000000200047825 */ /* 0x002fc800078e020a */
[----:B------:R-:W-:Y:S01]  /*add90*/  IMAD.WIDE R24, R0, 0x2, R8 ;  /* 0x0000000200187825 */ /* 0x000fe200078e0208 */
[----:B------:R0:W-:Y:S01]  /*adda0*/  @P4 STG.E.U16 [R4.64], R6 ;  /* 0x0000000604004986 */ /* 0x0001e2000c101506 */
[----:B---3--:R-:W-:Y:S02]  /*addb0*/  ISETP.GE.AND P0, PT, R21, c[0x0][0x17c], PT ;  /* 0x00005f0015007a0c */ /* 0x008fe40003f06270 */
[----:B----4-:R-:W-:Y:S02]  /*addc0*/  ISETP.LT.AND P3, PT, R14, c[0x0][0x178], !P3 ;  /* 0x00005e000e007a0c */ /* 0x010fe40005f61270 */
[----:B------:R-:W3:Y:S01]  /*addd0*/  LDL R14, [R1+0x1b5c] ;  /* 0x001b5c00010e7983 */ /* 0x000ee20000100800 */
[----:B------:R-:W4:Y:S02]  /*adde0*/  LDL.LU R15, [R1+0x5ec] ;  /* 0x0005ec00010f7983 */ /* 0x000f240000300800 */
[----:B------:R-:W-:Y:S02]  /*addf0*/  STL [R1+0x3174], R28 ;  /* 0x0031741c01007387 */ /* 0x000fe40000100800 */
[----:B------:R-:W5:Y:S01]  /*ade00*/  LDL R23, [R1+0x1b4c] ;  /* 0x001b4c0001177983 */ /* 0x000f620000100800 */
[----:B------:R-:W2:Y:S01]  /*ade10*/  LDL R27, [R1+0x1b64] ;  /* 0x001b6400011b7983 */ /* 0x000ea20000100800 */
[----:B------:R-:W2:Y:S02]  /*ade20*/  LDL.LU R29, [R1+0x5cc] ;  /* 0x0005cc00011d7983 */ /* 0x000ea40000300800 */
[----:B------:R-:W2:Y:S02]  /*ade30*/  LDL.LU R0, [R1+0x5ac] ;  /* 0x0005ac0001007983 */ /* 0x000ea40000300800 */
[----:B------:R-:W2:Y:S01]  /*ade40*/  LDL.LU R21, [R1+0x3184] ;  /* 0x0031840001157983 */ /* 0x000ea20000300800 */
[----:B0-----:R-:W2:Y:S04]  /*ade50*/  LDL R5, [R1+0x1b50] ;  /* 0x001b500001057983 */ /* 0x001ea80000100800 */
[----:B------:R-:W3:Y:S04]  /*ade60*/  LDL R6, [R1+0x1b54] ;  /* 0x001b540001067983 */ /* 0x000ee80000100800 */
[----:B------:R0:W-:Y:S04]  /*ade70*/  @P3 STG.E.U16 [R24.64], R7 ;  /* 0x0000000718003986 */ /* 0x0001e8000c101506 */
[----:B0-----:R-:W4:Y:S01]  /*ade80*/  LDL.LU R24, [R1+0x60c] ;  /* 0x00060c0001187983 */ /* 0x001f220000300800 */
[----:B------:R-:W4:Y:S01]  /*ade90*/  LDL R25, [R1+0x1b58] ;  /* 0x001b580001197983 */ /* 0x000f220000100800 */
[----:B-----5:R-:W-:-:S02]  /*adea0*/  ISETP.LT.AND P1, PT, R23, c[0x0][0x178], !P2 ;  /* 0x00005e0017007a0c */ /* 0x020fc40005721270 */
[----:B--2---:R-:W-:Y:S01]  /*adeb0*/  ISETP.LT.AND P4, PT, R5, c[0x0][0x178], !P2 ;  /* 0x00005e0005007a0c */ /* 0x004fe20005781270 */
[----:B------:R-:W-:Y:S01]  /*adec0*/  IMAD.WIDE R4, R22, 0x2, R20 ;  /* 0x0000000216047825 */ /* 0x000fe200078e0214 */
[----:B---3--:R-:W-:-:S03]  /*aded0*/  ISETP.LT.AND P3, PT, R6, c[0x0][0x178], !P2 ;  /* 0x00005e0006007a0c */ /* 0x008fc60005761270 */
[----:B------:R-:W-:Y:S01]  /*adee0*/  IMAD.WIDE R6, R22, 0x2, R18 ;  /* 0x0000000216067825 */ /* 0x000fe200078e0212 */
[----:B----4-:R-:W-:Y:S01]  /*adef0*/  PRMT R26, R24, 0x7632, R26 ;  /* 0x00007632181a7816 */ /* 0x010fe2000000001a */
[----:B------:R0:W-:Y:S01]  /*adf00*/  @P5 STG.E.U16 [R4.64], R24 ;  /* 0x0000001804005986 */ /* 0x0001e2000c101506 */
[----:B------:R-:W-:-:S03]  /*adf10*/  ISETP.LT.AND P5, PT, R25, c[0x0][0x178], !P2 ;  /* 0x00005e0019007a0c */ /* 0x000fc600057a1270 */
[----:B------:R-:W-:Y:S01]  /*adf20*/  @P1 STG.E.U16 [R6.64], R17 ;  /* 0x0000001106001986 */ /* 0x000fe2000c101506 */
[----:B------:R1:W-:Y:S01]  /*adf30*/  STL [R1+0x316c], R26 ;  /* 0x00316c1a01007387 */ /* 0x0003e20000100800 */
[----:B------:R-:W-:Y:S01]  /*adf40*/  ISETP.LT.AND P1, PT, R14, c[0x0][0x178], !P2 ;  /* 0x00005e000e007a0c */ /* 0x000fe20005721270 */
[C---:B0-----:R-:W-:Y:S01]  /*adf50*/  IMAD.WIDE R24, R22.reuse, 0x2, R2 ;  /* 0x0000000216187825 */ /* 0x041fe200078e0202 */
[----:B------:R-:W-:Y:S01]  /*adf60*/  PRMT R5, R17, 0x7632, R5 ;  /* 0x0000763211057816 */ /* 0x000fe20000000005 */
[----:B-1----:R-:W2:Y:S02]  /*adf70*/  LDL.LU R26, [R1+0x5bc] ;  /* 0x0005bc00011a7983 */ /* 0x002ea40000300800 */
[----:B------:R-:W3:Y:S02]  /*adf80*/  LDL.LU R17, [R1+0x3180] ;  /* 0x0031800001117983 */ /* 0x000ee40000300800 */
[----:B------:R-:W4:Y:S01]  /*adf90*/  LDL.LU R14, [R1+0x317c] ;  /* 0x00317c00010e7983 */ /* 0x000f220000300800 */
[----:B------:R-:W-:Y:S01]  /*adfa0*/  PRMT R4, R15, 0x7632, R4 ;  /* 0x000076320f047816 */ /* 0x000fe20000000004 */
[----:B------:R0:W-:Y:S04]  /*adfb0*/  @P4 STG.E.U16 [R24.64], R15 ;  /* 0x0000000f18004986 */ /* 0x0001e8000c101506 */
[----:B0-----:R-:W4:Y:S01]  /*adfc0*/  LDL.LU R15, [R1+0x3178] ;  /* 0x00317800010f7983 */ /* 0x001f220000300800 */
[----:B------:R-:W5:Y:S01]  /*adfd0*/  LDL.LU R25, [R1+0x5dc] ;  /* 0x0005dc0001197983 */ /* 0x000f620000300800 */
[----:B------:R-:W-:Y:S01]  /*adfe0*/  PRMT R28, R29, 0x7632, R28 ;  /* 0x000076321d1c7816 */ /* 0x000fe2000000001c */
[----:B---3--:R-:W-:Y:S01]  /*adff0*/  IMAD.WIDE R6, R22, 0x2, R16 ;  /* 0x0000000216067825 */ /* 0x008fe200078e0210 */
[----:B-----5:R-:W-:-:S04]  /*ae000*/  PRMT R24, R25, 0x7632, R24 ;  /* 0x0000763219187816 */ /* 0x020fc80000000018 */
[----:B------:R0:W-:Y:S04]  /*ae010*/  @P3 STG.E.U16 [R6.64], R25 ;  /* 0x0000001906003986 */ /* 0x0001e8000c101506 */
[----:B0-----:R-:W3:Y:S01]  /*ae020*/  LDL R7, [R1+0x1b60] ;  /* 0x001b600001077983 */ /* 0x001ee20000100800 */
[----:B------:R4:W-:Y:S02]  /*ae030*/  STL.S16 [R1+0x4], R24 ;  /* 0x0000041801007387 */ /* 0x0009e40000100600 */
[----:B------:R0:W-:Y:S02]  /*ae040*/  STL.S16 [R1], R28 ;  /* 0x0000001c01007387 */ /* 0x0001e40000100600 */
[C---:B----4-:R-:W-:Y:S01]  /*ae050*/  IMAD.WIDE R24, R22.reuse, 0x2, R14 ;  /* 0x0000000216187825 */ /* 0x050fe200078e020e */
[----:B0-----:R-:W2:Y:S04]  /*ae060*/  LDL.LU R28, [R1+0x3174] ;  /* 0x00317400011c7983 */ /* 0x001ea80000300800 */
[----:B------:R0:W-:Y:S04]  /*ae070*/  @P5 STG.E.U16 [R24.64], R29 ;  /* 0x0000001d18005986 */ /* 0x0001e8000c101506 */
[----:B0-----:R-:W4:Y:S01]  /*ae080*/  LDL.LU R29, [R1+0x3170] ;  /* 0x00317000011d7983 */ /* 0x001f220000300800 */
[----:B------:R-:W5:Y:S01]  /*ae090*/  LDL R25, [R1+0x1b48] ;  /* 0x001b480001197983 */ /* 0x000f620000100800 */
[----:B---3--:R-:W-:Y:S01]  /*ae0a0*/  ISETP.LT.AND P3, PT, R7, c[0x0][0x178], !P2 ;  /* 0x00005e0007007a0c */ /* 0x008fe20005761270 */
[----:B------:R-:W-:-:S05]  /*ae0b0*/  IMAD.WIDE R6, R22, 0x2, R12 ;  /* 0x0000000216067825 */ /* 0x000fca00078e020c */
[----:B------:R0:W-:Y:S01]  /*ae0c0*/  @P1 STG.E.U16 [R6.64], R0 ;  /* 0x0000000006001986 */ /* 0x0001e2000c101506 */
[----:B--2---:R-:W-:-:S03]  /*ae0d0*/  PRMT R28, R26, 0x7632, R28 ;  /* 0x000076321a1c7816 */ /* 0x004fc6000000001c */
[----:B0-----:R-:W2:Y:S01]  /*ae0e0*/  LDL R7, [R1+0x1b50] ;  /* 0x001b500001077983 */ /* 0x001ea20000100800 */
[----:B-----5:R-:W-:Y:S01]  /*ae0f0*/  ISETP.LT.AND P4, PT, R25, c[0x0][0x178], !P6 ;  /* 0x00005e0019007a0c */ /* 0x020fe20007781270 */
[----:B------:R-:W-:-:S05]  /*ae100*/  IMAD.WIDE R24, R22, 0x2, R10 ;  /* 0x0000000216187825 */ /* 0x000fca00078e020a */
[----:B------:R0:W-:Y:S04]  /*ae110*/  @P3 STG.E.U16 [R24.64], R26 ;  /* 0x0000001a18003986 */ /* 0x0001e8000c101506 */
[----:B0-----:R-:W3:Y:S01]  /*ae120*/  LDL.LU R26, [R1+0x316c] ;  /* 0x00316c00011a7983 */ /* 0x001ee20000300800 */
[----:B------:R-:W5:Y:S02]  /*ae130*/  LDL R24, [R1+0x1b60] ;  /* 0x001b600001187983 */ /* 0x000f640000100800 */
[----:B------:R-:W3:Y:S01]  /*ae140*/  LDL.LU R25, [R1+0x3c] ;  /* 0x00003c0001197983 */ /* 0x000ee20000300800 */
[----:B------:R-:W-:Y:S02]  /*ae150*/  ISETP.LT.AND P2, PT, R27, c[0x0][0x178], !P2 ;  /* 0x00005e001b007a0c */ /* 0x000fe40005741270 */
[----:B----4-:R-:W-:Y:S01]  /*ae160*/  PRMT R29, R0, 0x7632, R29 ;  /* 0x00007632001d7816 */ /* 0x010fe2000000001d */
[C---:B------:R-:W-:Y:S01]  /*ae170*/  IADD3 R0, R22.reuse, c[0x0][0x198], RZ ;  /* 0x0000660016007a10 */ /* 0x040fe20007ffe0ff */
[----:B------:R-:W-:Y:S01]  /*ae180*/  ISETP.LT.AND P1, PT, R23, c[0x0][0x178], !P6 ;  /* 0x00005e0017007a0c */ /* 0x000fe20007721270 */
[----:B------:R-:W-:Y:S01]  /*ae190*/  IMAD.WIDE R22, R22, 0x2, R8 ;  /* 0x0000000216167825 */ /* 0x000fe200078e0208 */
[----:B--2---:R-:W-:-:S03]  /*ae1a0*/  ISETP.LT.AND P5, PT, R7, c[0x0][0x178], !P6 ;  /* 0x00005e0007007a0c */ /* 0x004fc600077a1270 */
[----:B------:R-:W-:-:S04]  /*ae1b0*/  IMAD.WIDE R6, R0, 0x2, R20 ;  /* 0x0000000200067825 */ /* 0x000fc800078e0214 */
[----:B---3--:R-:W-:Y:S01]  /*ae1c0*/  @P2 STG.E.U16 [R22.64], R25 ;  /* 0x0000001916002986 */ /* 0x008fe2000c101506 */
[----:B------:R0:W-:Y:S03]  /*ae1d0*/  @P4 STG.E.U16 [R6.64], R26 ;  /* 0x0000001a06004986 */ /* 0x0001e6000c101506 */
[----:B0-----:R-:W2:Y:S04]  /*ae1e0*/  LDL R6, [R1+0x1b54] ;  /* 0x001b540001067983 */ /* 0x001ea80000100800 */
[----:B------:R-:W3:Y:S04]  /*ae1f0*/  LDL R7, [R1+0x1b58] ;  /* 0x001b580001077983 */ /* 0x000ee80000100800 */
[----:B------:R-:W4:Y:S01]  /*ae200*/  LDL R26, [R1+0x1b5c] ;  /* 0x001b5c00011a7983 */ /* 0x000f220000100800 */
[----:B------:R-:W-:-:S05]  /*ae210*/  IMAD.WIDE R22, R0, 0x2, R18 ;  /* 0x0000000200167825 */ /* 0x000fca00078e0212 */
[----:B------:R0:W-:Y:S02]  /*ae220*/  @P1 STG.E.U16 [R22.64], R5 ;  /* 0x0000000516001986 */ /* 0x0001e4000c101506 */
[----:B0-----:R-:W-:Y:S01]  /*ae230*/  IMAD.WIDE R22, R0, 0x2, R14 ;  /* 0x0000000200167825 */ /* 0x001fe200078e020e */
[----:B--2---:R-:W-:Y:S02]  /*ae240*/  ISETP.LT.AND P2, PT, R6, c[0x0][0x178], !P6 ;  /* 0x00005e0006007a0c */ /* 0x004fe40007741270 */
[----:B---3--:R-:W-:Y:S01]  /*ae250*/  ISETP.LT.AND P3, PT, R7, c[0x0][0x178], !P6 ;  /* 0x00005e0007007a0c */ /* 0x008fe20007761270 */
[----:B------:R-:W-:-:S05]  /*ae260*/  IMAD.WIDE R6, R0, 0x2, R2 ;  /* 0x0000000200067825 */ /* 0x000fca00078e0202 */
[----:B------:R0:W-:Y:S04]  /*ae270*/  @P5 STG.E.U16 [R6.64], R4 ;  /* 0x0000000406005986 */ /* 0x0001e8000c101506 */
[----:B0-----:R-:W2:Y:S01]  /*ae280*/  LDL.LU.S16 R4, [R1] ;  /* 0x0000000001047983 */ /* 0x001ea20000300600 */
[----:B------:R0:W-:Y:S03]  /*ae290*/  STL [R1+0x3168], R14 ;  /* 0x0031680e01007387 */ /* 0x0001e60000100800 */
[----:B0-----:R-:W3:Y:S01]  /*ae2a0*/  LDL.LU.S16 R14, [R1+0x4] ;  /* 0x00000400010e7983 */ /* 0x001ee20000300600 */
[----:B----4-:R-:W-:Y:S01]  /*ae2b0*/  ISETP.LT.AND P4, PT, R26, c[0x0][0x178], !P6 ;  /* 0x00005e001a007a0c */ /* 0x010fe20007781270 */
[----:B------:R-:W-:Y:S01]  /*ae2c0*/  IMAD.WIDE R6, R0, 0x2, R16 ;  /* 0x0000000200067825 */ /* 0x000fe200078e0210 */
[----:B-----5:R-:W-:-:S02]  /*ae2d0*/  ISETP.LT.AND P1, PT, R24, c[0x0][0x178], !P6 ;  /* 0x00005e0018007a0c */ /* 0x020fc40007721270 */
[----:B------:R-:W-:Y:S01]  /*ae2e0*/  PRMT R5, R25, 0x7632, R5 ;  /* 0x0000763219057816 */ /* 0x000fe20000000005 */
[C---:B------:R-:W-:Y:S01]  /*ae2f0*/  IMAD.WIDE R24, R0.reuse, 0x2, R12 ;  /* 0x0000000200187825 */ /* 0x040fe200078e020c */
[----:B------:R0:W-:Y:S01]  /*ae300*/  STL [R1+0x3164], R15 ;  /* 0x0031640f01007387 */ /* 0x0001e20000100800 */
[----:B------:R-:W-:Y:S02]  /*ae310*/  ISETP.LT.AND P6, PT, R27, c[0x0][0x178], !P6 ;  /* 0x00005e001b007a0c */ /* 0x000fe400077c1270 */
[----:B------:R-:W-:Y:S01]  /*ae320*/  IMAD.WIDE R26, R0, 0x2, R10 ;  /* 0x00000002001a7825 */ /* 0x000fe200078e020a */
[----:B0-----:R-:W4:Y:S03]  /*ae330*/  LDL.LU R15, [R1+0x1b48] ;  /* 0x001b4800010f7983 */ /* 0x001f260000300800 */
[----:B------:R-:W-:Y:S02]  /*ae340*/  STL [R1+0x3160], R10 ;  /* 0x0031600a01007387 */ /* 0x000fe40000100800 */
[----:B------:R0:W-:Y:S02]  /*ae350*/  STL [R1+0x315c], R11 ;  /* 0x00315c0b01007387 */ /* 0x0001e40000100800 */
[----:B0-----:R-:W5:Y:S01]  /*ae360*/  LDL.LU R11, [R1+0x1b4c] ;  /* 0x001b4c00010b7983 */ /* 0x001f620000300800 */
[----:B------:R-:W4:Y:S03]  /*ae370*/  LDL R10, [R1+0x1b64] ;  /* 0x001b6400010a7983 */ /* 0x000f260000100800 */
[----:B---3--:R0:W-:Y:S01]  /*ae380*/  @P2 STG.E.U16 [R6.64], R14 ;  /* 0x0000000e06002986 */ /* 0x0081e2000c101506 */
[----:B--2---:R-:W-:Y:S02]  /*ae390*/  @P3 STG.E.U16 [R22.64], R4 ;  /* 0x0000000416003986 */ /* 0x004fe4000c101506 */
[----:B------:R1:W-:Y:S01]  /*ae3a0*/  @P4 STG.E.U16 [R24.64], R29 ;  /* 0x0000001d18004986 */ /* 0x0003e2000c101506 */
[----:B0-----:R-:W2:Y:S04]  /*ae3b0*/  LDL R14, [R1+0x6ac] ;  /* 0x0006ac00010e7983 */ /* 0x001ea80000100800 */
[----:B-1----:R-:W3:Y:S01]  /*ae3c0*/  LDL R24, [R1+0x1b54] ;  /* 0x001b540001187983 */ /* 0x002ee20000100800 */
[----:B------:R-:W2:Y:S02]  /*ae3d0*/  LDL.LU R25, [R1+0x314c] ;  /* 0x00314c0001197983 */ /* 0x000ea40000300800 */
[----:B------:R-:W2:Y:S02]  /*ae3e0*/  LDL R29, [R1+0x1c] ;  /* 0x00001c00011d7983 */ /* 0x000ea40000100800 */
[----:B------:R-:W-:Y:S01]  /*ae3f0*/  @P1 STG.E.U16 [R26.64], R28 ;  /* 0x0000001c1a001986 */ /* 0x000fe2000c101506 */
[----:B--2---:R0:W-:Y:S04]  /*ae400*/  STL [R1+0x3154], R29 ;  /* 0x0031541d01007387 */ /* 0x0041e80000100800 */
[----:B0-----:R-:W2:Y:S01]  /*ae410*/  LDL.LU R29, [R1+0x1b58] ;  /* 0x001b5800011d7983 */ /* 0x001ea20000300800 */
[----:B------:R-:W2:Y:S02]  /*ae420*/  LDL.LU R28, [R1+0x63c] ;  /* 0x00063c00011c7983 */ /* 0x000ea40000300800 */
[----:B------:R-:W2:Y:S02]  /*ae430*/  LDL.LU R26, [R1+0x62c] ;  /* 0x00062c00011a7983 */ /* 0x000ea40000300800 */
[----:B------:R-:W2:Y:S01]  /*ae440*/  LDL.LU R27, [R1+0x61c] ;  /* 0x00061c00011b7983 */ /* 0x000ea20000300800 */
[----:B----4-:R-:W-:-:S02]  /*ae450*/  ISETP.LT.AND P5, PT, R15, c[0x0][0x178], !P0 ;  /* 0x00005e000f007a0c */ /* 0x010fc400047a1270 */
[----:B-----5:R-:W-:Y:S02]  /*ae460*/  ISETP.LT.AND P3, PT, R11, c[0x0][0x178], !P0 ;  /* 0x00005e000b007a0c */ /* 0x020fe40004761270 */
[C---:B------:R-:W-:Y:S01]  /*ae470*/  IADD3 R4, R0.reuse, c[0x0][0x198], RZ ;  /* 0x0000660000047a10 */ /* 0x040fe20007ffe0ff */
[----:B------:R-:W-:Y:S01]  /*ae480*/  IMAD.WIDE R6, R0, 0x2, R8 ;  /* 0x0000000200067825 */ /* 0x000fe200078e0208 */
[----:B--2---:R0:W-:Y:S04]  /*ae490*/  STL [R1+0x3158], R27 ;  /* 0x0031581b01007387 */ /* 0x0041e80000100800 */
[----:B0-----:R-:W2:Y:S01]  /*ae4a0*/  LDL.LU R27, [R1+0x90c] ;  /* 0x00090c00011b7983 */ /* 0x001ea20000300800 */
[----:B------:R-:W4:Y:S02]  /*ae4b0*/  LDL.LU R0, [R1+0x1b50] ;  /* 0x001b500001007983 */ /* 0x000f240000300800 */
[C---:B------:R-:W-:Y:S01]  /*ae4c0*/  IMAD.WIDE R22, R4.reuse, 0x2, R20 ;  /* 0x0000000204167825 */ /* 0x040fe200078e0214 */
[----:B------:R0:W-:Y:S03]  /*ae4d0*/  @P6 STG.E.U16 [R6.64], R5 ;  /* 0x0000000506006986 */ /* 0x0001e6000c101506 */
[----:B0-----:R-:W-:Y:S01]  /*ae4e0*/  IMAD.WIDE R6, R4, 0x2, R18 ;  /* 0x0000000204067825 */ /* 0x001fe200078e0212 */
[----:B------:R-:W5:Y:S03]  /*ae4f0*/  LDL.LU R5, [R1+0x1b54] ;  /* 0x001b540001057983 */ /* 0x000f660000300800 */
[----:B------:R0:W-:Y:S02]  /*ae500*/  STL [R1+0x3150], R19 ;  /* 0x0031501301007387 */ /* 0x0001e40000100800 */
[----:B0-----:R-:W5:Y:S04]  /*ae510*/  LDL.LU R19, [R1+0x1b5c] ;  /* 0x001b5c0001137983 */ /* 0x001f680000300800 */
[----:B--2---:R-:W-:Y:S01]  /*ae520*/  @P5 STG.E.U16 [R22.64], R27 ;  /* 0x0000001b16005986 */ /* 0x004fe2000c101506 */
[----:B------:R0:W-:Y:S03]  /*ae530*/  @P3 STG.E.U16 [R6.64], R14 ;  /* 0x0000000e06003986 */ /* 0x0001e6000c101506 */
[----:B0-----:R-:W2:Y:S01]  /*ae540*/  LDL.LU R14, [R1+0x3168] ;  /* 0x00316800010e7983 */ /* 0x001ea20000300800 */
[----:B------:R-:W2:Y:S01]  /*ae550*/  LDL R6, [R1+0x69c] ;  /* 0x00069c0001067983 */ /* 0x000ea20000100800 */
[----:B----4-:R-:W-:-:S02]  /*ae560*/  ISETP.LT.AND P2, PT, R0, c[0x0][0x178], !P0 ;  /* 0x00005e0000007a0c */ /* 0x010fc40004741270 */
[----:B------:R-:W-:Y:S01]  /*ae570*/  ISETP.GE.AND P1, PT, R25, c[0x0][0x17c], PT ;  /* 0x00005f0019007a0c */ /* 0x000fe20003f26270 */
[----:B------:R-:W-:Y:S01]  /*ae580*/  IMAD.WIDE R22, R4, 0x2, R2 ;  /* 0x0000000204167825 */ /* 0x000fe200078e0202 */
[----:B------:R-:W4:Y:S02]  /*ae590*/  LDL R7, [R1+0x68c] ;  /* 0x00068c0001077983 */ /* 0x000f240000100800 */
[----:B------:R-:W-:Y:S02]  /*ae5a0*/  ISETP.LT.AND P3, PT, R15, c[0x0][0x178], !P1 ;  /* 0x00005e000f007a0c */ /* 0x000fe40004f61270 */
[----:B------:R-:W4:Y:S01]  /*ae5b0*/  LDL.LU R15, [R1+0x3164] ;  /* 0x00316400010f7983 */ /* 0x000f220000300800 */
[----:B---3--:R-:W-:-:S04]  /*ae5c0*/  ISETP.LT.AND P4, PT, R24, c[0x0][0x178], !P0 ;  /* 0x00005e0018007a0c */ /* 0x008fc80004781270 */
[----:B--2---:R0:W-:Y:S04]  /*ae5d0*/  @P2 STG.E.U16 [R22.64], R6 ;  /* 0x0000000616002986 */ /* 0x0041e8000c101506 */
[----:B0-----:R-:W2:Y:S01]  /*ae5e0*/  LDL R23, [R1+0x1b60] ;  /* 0x001b600001177983 */ /* 0x001ea20000100800 */
[----:B------:R-:W-:Y:S02]  /*ae5f0*/  ISETP.LT.AND P5, PT, R29, c[0x0][0x178], !P0 ;  /* 0x00005e001d007a0c */ /* 0x000fe400047a1270 */
[----:B-----5:R-:W-:Y:S01]  /*ae600*/  ISETP.LT.AND P6, PT, R19, c[0x0][0x178], !P0 ;  /* 0x00005e0013007a0c */ /* 0x020fe200047c1270 */
[----:B------:R-:W-:-:S05]  /*ae610*/  IMAD.WIDE R24, R4, 0x2, R16 ;  /* 0x0000000204187825 */ /* 0x000fca00078e0210 */
[----:B----4-:R0:W-:Y:S01]  /*ae620*/  @P4 STG.E.U16 [R24.64], R7 ;  /* 0x0000000718004986 */ /* 0x0101e2000c101506 */
[----:B------:R-:W-:-:S03]  /*ae630*/  ISETP.LT.AND P4, PT, R11, c[0x0][0x178], !P1 ;  /* 0x00005e000b007a0c */ /* 0x000fc60004f81270 */
[----:B0-----:R-:W3:Y:S01]  /*ae640*/  LDL.LU R24, [R1+0x69c] ;  /* 0x00069c0001187983 */ /* 0x001ee20000300800 */
[----:B------:R-:W-:-:S04]  /*ae650*/  IMAD.WIDE R6, R4, 0x2, R14 ;  /* 0x0000000204067825 */ /* 0x000fc800078e020e */
[----:B------:R-:W4:Y:S01]  /*ae660*/  LDL.LU R25, [R1+0x68c] ;  /* 0x00068c0001197983 */ /* 0x000f220000300800 */
[----:B------:R-:W-:Y:S01]  /*ae670*/  @P5 STG.E.U16 [R6.64], R28 ;  /* 0x0000001c06005986 */ /* 0x000fe2000c101506 */
[----:B--2---:R-:W-:Y:S01]  /*ae680*/  ISETP.LT.AND P2, PT, R23, c[0x0][0x178], !P0 ;  /* 0x00005e0017007a0c */ /* 0x004fe20004741270 */
[----:B------:R-:W-:Y:S01]  /*ae690*/  IMAD.WIDE R22, R4, 0x2, R12 ;  /* 0x0000000204167825 */ /* 0x000fe200078e020c */
[----:B------:R-:W-:Y:S02]  /*ae6a0*/  ISETP.LT.AND P0, PT, R10, c[0x0][0x178], !P0 ;  /* 0x00005e000a007a0c */ /* 0x000fe40004701270 */
[----:B------:R-:W2:Y:S01]  /*ae6b0*/  LDL.LU R10, [R1+0x3160] ;  /* 0x00316000010a7983 */ /* 0x000ea20000300800 */
[----:B------:R-:W2:Y:S03]  /*ae6c0*/  LDL.LU R11, [R1+0x315c] ;  /* 0x00315c00010b7983 */ /* 0x000ea60000300800 */
[----:B------:R0:W-:Y:S04]  /*ae6d0*/  @P6 STG.E.U16 [R22.64], R26 ;  /* 0x0000001a16006986 */ /* 0x0001e8000c101506 */
[----:B0-----:R-:W5:Y:S01]  /*ae6e0*/  LDL.LU R23, [R1+0x6ac] ;  /* 0x0006ac0001177983 */ /* 0x001f620000300800 */
[----:B------:R-:W-:-:S02]  /*ae6f0*/  PRMT R22, R27, 0x7632, R22 ;  /* 0x000076321b167816 */ /* 0x000fc40000000016 */
[----:B------:R-:W3:Y:S02]  /*ae700*/  LDL.LU R27, [R1+0x3158] ;  /* 0x00315800011b7983 */ /* 0x000ee40000300800 */
[----:B--2---:R-:W-:-:S05]  /*ae710*/  IMAD.WIDE R6, R4, 0x2, R10 ;  /* 0x0000000204067825 */ /* 0x004fca00078e020a */
[----:B---3--:R-:W-:Y:S01]  /*ae720*/  @P2 STG.E.U16 [R6.64], R27 ;  /* 0x0000001b06002986 */ /* 0x008fe2000c101506 */
[----:B------:R-:W-:Y:S02]  /*ae730*/  ISETP.LT.AND P2, PT, R29, c[0x0][0x178], !P1 ;  /* 0x00005e001d007a0c */ /* 0x000fe40004f41270 */
[----:B------:R-:W2:Y:S01]  /*ae740*/  LDL.LU R29, [R1+0x3154] ;  /* 0x00315400011d7983 */ /* 0x000ea20000300800 */
[----:B------:R-:W-:Y:S01]  /*ae750*/  ISETP.LT.AND P5, PT, R0, c[0x0][0x178], !P1 ;  /* 0x00005e0000007a0c */ /* 0x000fe20004fa1270 */
[C---:B------:R-:W-:Y:S01]  /*ae760*/  IADD3 R0, R4.reuse, c[0x0][0x198], RZ ;  /* 0x0000660004007a10 */ /* 0x040fe20007ffe0ff */
[----:B------:R-:W-:Y:S01]  /*ae770*/  ISETP.LT.AND P6, PT, R5, c[0x0][0x178], !P1 ;  /* 0x00005e0005007a0c */ /* 0x000fe20004fc1270 */
[----:B------:R-:W-:-:S04]  /*ae780*/  IMAD.WIDE R4, R4, 0x2, R8 ;  /* 0x0000000204047825 */ /* 0x000fc800078e0208 */
[C---:B------:R-:W-:Y:S01]  /*ae790*/  IMAD.WIDE R20, R0.reuse, 0x2, R20 ;  /* 0x0000000200147825 */ /* 0x040fe200078e0214 */
[----:B--2---:R-:W-:Y:S01]  /*ae7a0*/  @P0 STG.E.U16 [R4.64], R29 ;  /* 0x0000001d04000986 */ /* 0x004fe2000c101506 */
[----:B------:R-:W-:Y:S02]  /*ae7b0*/  ISETP.LT.AND P0, PT, R19, c[0x0][0x178], !P1 ;  /* 0x00005e0013007a0c */ /* 0x000fe40004f01270 */
[----:B------:R-:W2:Y:S02]  /*ae7c0*/  LDL.LU R19, [R1+0x3150] ;  /* 0x0031500001137983 */ /* 0x000ea40000300800 */
[----:B------:R0:W-:Y:S02]  /*ae7d0*/  @P3 STG.E.U16 [R20.64], R22 ;  /* 0x0000001614003986 */ /* 0x0001e4000c101506 */
[----:B0-----:R-:W3:Y:S01]  /*ae7e0*/  LDL.LU R22, [R1+0x1b60] ;  /* 0x001b600001167983 */ /* 0x001ee20000300800 */
[----:B------:R-:W3:Y:S02]  /*ae7f0*/  LDL.LU R21, [R1+0x1b64] ;  /* 0x001b640001157983 */ /* 0x000ee40000300800 */
[----:B------:R-:W-:-:S04]  /*ae800*/  IMAD.WIDE R2, R0, 0x2, R2 ;  /* 0x0000000200027825 */ /* 0x000fc800078e0202 */
[----:B------:R-:W-:-:S04]  /*ae810*/  IMAD.WIDE R16, R0, 0x2, R16 ;  /* 0x0000000200107825 */ /* 0x000fc800078e0210 */
[----:B------:R-:W-:-:S04]  /*ae820*/  IMAD.WIDE R14, R0, 0x2, R14 ;  /* 0x00000002000e7825 */ /* 0x000fc800078e020e */
[----:B------:R-:W-:-:S04]  /*ae830*/  IMAD.WIDE R12, R0, 0x2, R12 ;  /* 0x00000002000c7825 */ /* 0x000fc800078e020c */
[----:B------:R-:W-:-:S04]  /*ae840*/  IMAD.WIDE R10, R0, 0x2, R10 ;  /* 0x00000002000a7825 */ /* 0x000fc800078e020a */
[----:B------:R-:W-:Y:S01]  /*ae850*/  IMAD.WIDE R8, R0, 0x2, R8 ;  /* 0x0000000200087825 */ /* 0x000fe200078e0208 */
[----:B------:R-:W-:Y:S02]  /*ae860*/  PRMT R4, R24, 0x7632, R4 ;  /* 0x0000763218047816 */ /* 0x000fe40000000004 */
[----:B----4-:R-:W-:Y:S02]  /*ae870*/  PRMT R5, R25, 0x7632, R5 ;  /* 0x0000763219057816 */ /* 0x010fe40000000005 */
[----:B------:R-:W-:Y:S02]  /*ae880*/  PRMT R7, R28, 0x7632, R7 ;  /* 0x000076321c077816 */ /* 0x000fe40000000007 */
[----:B------:R-:W-:Y:S02]  /*ae890*/  PRMT R6, R26, 0x7632, R6 ;  /* 0x000076321a067816 */ /* 0x000fe40000000006 */
[----:B------:R-:W-:Y:S01]  /*ae8a0*/  PRMT R20, R27, 0x7632, R20 ;  /* 0x000076321b147816 */ /* 0x000fe20000000014 */
[----:B--2---:R-:W-:Y:S01]  /*ae8b0*/  IMAD.WIDE R18, R0, 0x2, R18 ;  /* 0x0000000200127825 */ /* 0x004fe200078e0212 */
[----:B-----5:R-:W-:-:S02]  /*ae8c0*/  PRMT R0, R23, 0x7632, R0 ;  /* 0x0000763217007816 */ /* 0x020fc40000000000 */
[----:B---3--:R-:W-:-:S03]  /*ae8d0*/  ISETP.LT.AND P3, PT, R22, c[0x0][0x178], !P1 ;  /* 0x00005e0016007a0c */ /* 0x008fc60004f61270 */
[----:B------:R0:W-:Y:S01]  /*ae8e0*/  @P4 STG.E.U16 [R18.64], R0 ;  /* 0x0000000012004986 */ /* 0x0001e2000c101506 */
[----:B------:R0:W-:Y:S02]  /*ae8f0*/  @P5 STG.E.U16 [R2.64], R4 ;  /* 0x0000000402005986 */ /* 0x0001e4000c101506 */
[----:B------:R0:W-:Y:S02]  /*ae900*/  @P6 STG.E.U16 [R16.64], R5 ;  /* 0x0000000510006986 */ /* 0x0001e4000c101506 */
[----:B------:R0:W-:Y:S01]  /*ae910*/  @P2 STG.E.U16 [R14.64], R7 ;  /* 0x000000070e002986 */ /* 0x0001e2000c101506 */
[----:B------:R0:W-:Y:S04]  /*ae920*/  @P0 STG.E.U16 [R12.64], R6 ;  /* 0x000000060c000986 */ /* 0x0001e8000c101506 */
[----:B------:R0:W-:Y:S01]  /*ae930*/  @P3 STG.E.U16 [R10.64], R20 ;  /* 0x000000140a003986 */ /* 0x0001e2000c101506 */
[----:B------:R-:W-:-:S13]  /*ae940*/  ISETP.LT.AND P1, PT, R21, c[0x0][0x178], !P1 ;  /* 0x00005e0015007a0c */ /* 0x000fda0004f21270 */
[----:B------:R-:W-:Y:S05]  /*ae950*/  @!P1 EXIT ;  /* 0x000000000000994d */ /* 0x000fea0003800000 */
[----:B0-----:R-:W-:-:S05]  /*ae960*/  PRMT R4, R29, 0x7632, R4 ;  /* 0x000076321d047816 */ /* 0x001fca0000000004 */
[----:B------:R-:W-:Y:S01]  /*ae970*/  STG.E.U16 [R8.64], R4 ;  /* 0x0000000408007986 */ /* 0x000fe2000c101506 */
[----:B------:R-:W-:Y:S05]  /*ae980*/  EXIT ;  /* 0x000000000000794d */ /* 0x000fea0003800000 */
.L_x_4:
[----:B------:R-:W-:-:S00]  /*ae990*/  BRA `(.L_x_4) ;  /* 0xfffffff000007947 */ /* 0x000fc0000383ffff */
[----:B------:R-:W-:-:S00]  /*ae9a0*/  NOP ;  /* 0x0000000000007918 */ /* 0x000fc00000000000 */
        /* <DEDUP_REMOVED lines=13> */
.L_x_5:


//--------------------- .nv.shared.matmul_kernel  --------------------------
	.section	.nv.shared.matmul_kernel,"aw",@nobits
	.sectionflags	@""
	.align	16
